def matmul_kernel(
    a_ptr,
    b_ptr,
    c_ptr,
    M,
    N,
    K,
    stride_am,
    stride_ak,
    stride_bk,
    stride_bn,
    stride_cm,
    stride_cn,
    BLOCK_M: tl.constexpr,
    BLOCK_N: tl.constexpr,
    BLOCK_K: tl.constexpr,
    GROUP_M: tl.constexpr,
):
    pid = tl.program_id(axis=0)
    num_pid_m = tl.cdiv(M, BLOCK_M)
    num_pid_n = tl.cdiv(N, BLOCK_N)
    num_pid_in_group = GROUP_M * num_pid_n
    group_id = pid // num_pid_in_group
    first_pid_m = group_id * GROUP_M
    group_size_m = min(num_pid_m - first_pid_m, GROUP_M)
    pid_m = first_pid_m + ((pid % num_pid_in_group) % group_size_m)
    pid_n = (pid % num_pid_in_group) // group_size_m

    offs_am = (pid_m * BLOCK_M + tl.arange(0, BLOCK_M)) % M
    offs_bn = (pid_n * BLOCK_N + tl.arange(0, BLOCK_N)) % N
    offs_k = tl.arange(0, BLOCK_K)
    a_ptrs = a_ptr + offs_am[:, None] * stride_am + offs_k[None, :] * stride_ak
    b_ptrs = b_ptr + offs_k[:, None] * stride_bk + offs_bn[None, :] * stride_bn

    acc = tl.zeros((BLOCK_M, BLOCK_N), dtype=tl.float32)
    for kk in range(0, tl.cdiv(K, BLOCK_K)):
        a = tl.load(a_ptrs, mask=offs_k[None, :] < K - kk * BLOCK_K, other=0.0)
        b = tl.load(b_ptrs, mask=offs_k[:, None] < K - kk * BLOCK_K, other=0.0)
        acc = tl.dot(a, b, acc)
        a_ptrs += BLOCK_K * stride_ak
        b_ptrs += BLOCK_K * stride_bk

    c = acc.to(c_ptr.dtype.element_ty)
    offs_cm = pid_m * BLOCK_M + tl.arange(0, BLOCK_M)
    offs_cn = pid_n * BLOCK_N + tl.arange(0, BLOCK_N)
    c_ptrs = c_ptr + offs_cm[:, None] * stride_cm + offs_cn[None, :] * stride_cn
    mask = (offs_cm[:, None] < M) & (offs_cn[None, :] < N)
    tl.store(c_ptrs, c, mask=mask)

# config = {"BLOCK_K": 128, "BLOCK_M": 64, "BLOCK_N": 64, "GROUP_M": 8, "arch": "sm_90", "dtype": "fp8e5m2", "num_ctas": 1, "num_stages": 3, "num_warps": 1}
# arch = sm_90


// ===== COMPILED SASS (sm_90a) =====

	.target	sm_90a

	.elftype	@"ET_EXEC"


//--------------------- .note.nv.tkinfo           --------------------------
	.section	.note.nv.tkinfo,"",@"SHT_NOTE"
	.sectionflags	@"SHF_NOTE_NV_TKINFO"
	.tkinfo
        /*0018*/ 	.word	0x00000002
        /*0030*/ 	.string	""
        /*0030*/ 	.string	"ptxas"
        /*0030*/ 	.string	"Cuda compilation tools, release 13.0, V13.0.88"
        /*0030*/ 	.string	"Build cuda_13.0.r13.0/compiler.36424714_0"
        /*0030*/ 	.string	"-v  -suppress-debug-info  -lineinfo  -arch sm_90a "



//--------------------- .note.nv.cuinfo           --------------------------
	.section	.note.nv.cuinfo,"",@"SHT_NOTE"
	.sectionflags	@"SHF_NOTE_NV_CUINFO"
        /*0018*/ 	.short	0x0002
        /*001a*/ 	.short	0x005a
        /*001c*/ 	.short	0x0082
	.zero		2


//--------------------- .nv.info                  --------------------------
	.section	.nv.info,"",@"SHT_CUDA_INFO"
	.align	4


	//----- nvinfo : EIATTR_REGCOUNT
	.align		4
        /*0000*/ 	.byte	0x04, 0x2f
        /*0002*/ 	.short	(.L_1 - .L_0)
	.align		4
.L_0:
        /*0004*/ 	.word	index@(matmul_kernel)
        /*0008*/ 	.word	0x00000040


	//----- nvinfo : EIATTR_FRAME_SIZE
	.align		4
.L_1:
        /*000c*/ 	.byte	0x04, 0x11
        /*000e*/ 	.short	(.L_3 - .L_2)
	.align		4
.L_2:
        /*0010*/ 	.word	index@(matmul_kernel)
        /*0014*/ 	.word	0x00002688


	//----- nvinfo : EIATTR_MIN_STACK_SIZE
	.align		4
.L_3:
        /*0018*/ 	.byte	0x04, 0x12
        /*001a*/ 	.short	(.L_5 - .L_4)
	.align		4
.L_4:
        /*001c*/ 	.word	index@(matmul_kernel)
        /*0020*/ 	.word	0x00002688
.L_5:


//--------------------- .nv.compat                --------------------------
	.section	.nv.compat,"",@"SHT_CUDA_COMPAT_INFO"
	.align	4
        /*0000*/ 	.byte	0x02, 0x09, 0x01, 0x00, 0x02, 0x02, 0x02, 0x00, 0x02, 0x05, 0x05, 0x00, 0x03, 0x07, 0x01, 0x01
        /*0010*/ 	.byte	0x02, 0x03, 0x00, 0x00, 0x02, 0x06, 0x01, 0x00, 0x04, 0x0b, 0x08, 0x00, 0x00, 0x00, 0x00, 0x00
        /*0020*/ 	.byte	0x00, 0x00, 0x00, 0x00


//--------------------- .nv.info.matmul_kernel    --------------------------
	.section	.nv.info.matmul_kernel,"",@"SHT_CUDA_INFO"
	.sectionflags	@""
	.align	4


	//----- nvinfo : EIATTR_CUDA_API_VERSION
	.align		4
        /*0000*/ 	.byte	0x04, 0x37
        /*0002*/ 	.short	(.L_7 - .L_6)
.L_6:
        /*0004*/ 	.word	0x00000082


	//----- nvinfo : EIATTR_KPARAM_INFO
	.align		4
.L_7:
        /*0008*/ 	.byte	0x04, 0x17
        /*000a*/ 	.short	(.L_9 - .L_8)
.L_8:
        /*000c*/ 	.word	0x00000000
        /*0010*/ 	.short	0x000d
        /*0012*/ 	.short	0x0048
        /*0014*/ 	.byte	0x00, 0xf4, 0x21, 0x00


	//----- nvinfo : EIATTR_KPARAM_INFO
	.align		4
.L_9:
        /*0018*/ 	.byte	0x04, 0x17
        /*001a*/ 	.short	(.L_11 - .L_10)
.L_10:
        /*001c*/ 	.word	0x00000000
        /*0020*/ 	.short	0x000c
        /*0022*/ 	.short	0x0040
        /*0024*/ 	.byte	0x00, 0xf4, 0x21, 0x00


	//----- nvinfo : EIATTR_KPARAM_INFO
	.align		4
.L_11:
        /*0028*/ 	.byte	0x04, 0x17
        /*002a*/ 	.short	(.L_13 - .L_12)
.L_12:
        /*002c*/ 	.word	0x00000000
        /*0030*/ 	.short	0x000b
        /*0032*/ 	.short	0x0038
        /*0034*/ 	.byte	0x00, 0xf0, 0x11, 0x00


	//----- nvinfo : EIATTR_KPARAM_INFO
	.align		4
.L_13:
        /*0038*/ 	.byte	0x04, 0x17
        /*003a*/ 	.short	(.L_15 - .L_14)
.L_14:
        /*003c*/ 	.word	0x00000000
        /*0040*/ 	.short	0x000a
        /*0042*/ 	.short	0x0034
        /*0044*/ 	.byte	0x00, 0xf0, 0x11, 0x00


	//----- nvinfo : EIATTR_KPARAM_INFO
	.align		4
.L_15:
        /*0048*/ 	.byte	0x04, 0x17
        /*004a*/ 	.short	(.L_17 - .L_16)
.L_16:
        /*004c*/ 	.word	0x00000000
        /*0050*/ 	.short	0x0009
        /*0052*/ 	.short	0x0030
        /*0054*/ 	.byte	0x00, 0xf0, 0x11, 0x00


	//----- nvinfo : EIATTR_KPARAM_INFO
	.align		4
.L_17:
        /*0058*/ 	.byte	0x04, 0x17
        /*005a*/ 	.short	(.L_19 - .L_18)
.L_18:
        /*005c*/ 	.word	0x00000000
        /*0060*/ 	.short	0x0008
        /*0062*/ 	.short	0x002c
        /*0064*/ 	.byte	0x00, 0xf0, 0x11, 0x00


	//----- nvinfo : EIATTR_KPARAM_INFO
	.align		4
.L_19:
        /*0068*/ 	.byte	0x04, 0x17
        /*006a*/ 	.short	(.L_21 - .L_20)
.L_20:
        /*006c*/ 	.word	0x00000000
        /*0070*/ 	.short	0x0007
        /*0072*/ 	.short	0x0028
        /*0074*/ 	.byte	0x00, 0xf0, 0x11, 0x00


	//----- nvinfo : EIATTR_KPARAM_INFO
	.align		4
.L_21:
        /*0078*/ 	.byte	0x04, 0x17
        /*007a*/ 	.short	(.L_23 - .L_22)
.L_22:
        /*007c*/ 	.word	0x00000000
        /*0080*/ 	.short	0x0006
        /*0082*/ 	.short	0x0024
        /*0084*/ 	.byte	0x00, 0xf0, 0x11, 0x00


	//----- nvinfo : EIATTR_KPARAM_INFO
	.align		4
.L_23:
        /*0088*/ 	.byte	0x04, 0x17
        /*008a*/ 	.short	(.L_25 - .L_24)
.L_24:
        /*008c*/ 	.word	0x00000000
        /*0090*/ 	.short	0x0005
        /*0092*/ 	.short	0x0020
        /*0094*/ 	.byte	0x00, 0xf0, 0x11, 0x00


	//----- nvinfo : EIATTR_KPARAM_INFO
	.align		4
.L_25:
        /*0098*/ 	.byte	0x04, 0x17
        /*009a*/ 	.short	(.L_27 - .L_26)
.L_26:
        /*009c*/ 	.word	0x00000000
        /*00a0*/ 	.short	0x0004
        /*00a2*/ 	.short	0x001c
        /*00a4*/ 	.byte	0x00, 0xf0, 0x11, 0x00


	//----- nvinfo : EIATTR_KPARAM_INFO
	.align		4
.L_27:
        /*00a8*/ 	.byte	0x04, 0x17
        /*00aa*/ 	.short	(.L_29 - .L_28)
.L_28:
        /*00ac*/ 	.word	0x00000000
        /*00b0*/ 	.short	0x0003
        /*00b2*/ 	.short	0x0018
        /*00b4*/ 	.byte	0x00, 0xf0, 0x11, 0x00


	//----- nvinfo : EIATTR_KPARAM_INFO
	.align		4
.L_29:
        /*00b8*/ 	.byte	0x04, 0x17
        /*00ba*/ 	.short	(.L_31 - .L_30)
.L_30:
        /*00bc*/ 	.word	0x00000000
        /*00c0*/ 	.short	0x0002
        /*00c2*/ 	.short	0x0010
        /*00c4*/ 	.byte	0x00, 0xf4, 0x21, 0x00


	//----- nvinfo : EIATTR_KPARAM_INFO
	.align		4
.L_31:
        /*00c8*/ 	.byte	0x04, 0x17
        /*00ca*/ 	.short	(.L_33 - .L_32)
.L_32:
        /*00cc*/ 	.word	0x00000000
        /*00d0*/ 	.short	0x0001
        /*00d2*/ 	.short	0x0008
        /*00d4*/ 	.byte	0x00, 0xf4, 0x21, 0x00


	//----- nvinfo : EIATTR_KPARAM_INFO
	.align		4
.L_33:
        /*00d8*/ 	.byte	0x04, 0x17
        /*00da*/ 	.short	(.L_35 - .L_34)
.L_34:
        /*00dc*/ 	.word	0x00000000
        /*00e0*/ 	.short	0x0000
        /*00e2*/ 	.short	0x0000
        /*00e4*/ 	.byte	0x00, 0xf4, 0x21, 0x00


	//----- nvinfo : EIATTR_SPARSE_MMA_MASK
	.align		4
.L_35:
        /*00e8*/ 	.byte	0x03, 0x50
        /*00ea*/ 	.short	0x0000


	//----- nvinfo : EIATTR_MAXREG_COUNT
	.align		4
        /*00ec*/ 	.byte	0x03, 0x1b
        /*00ee*/ 	.short	0x00ff


	//----- nvinfo : EIATTR_NUM_BARRIERS
	.align		4
        /*00f0*/ 	.byte	0x02, 0x4c
        /*00f2*/ 	.byte	0x01
	.zero		1


	//----- nvinfo : EIATTR_ANNOTATIONS
	.align		4
        /*00f4*/ 	.byte	0x04, 0x55
        /*00f6*/ 	.short	(.L_37 - .L_36)


	//   ....[0]....
.L_36:
        /*00f8*/ 	.word	0x00000001
        /*00fc*/ 	.byte	0x80, 0x00, 0x00, 0x00, 0x01, 0x00, 0x00, 0x00, 0x90, 0x00, 0x00, 0x00, 0x01, 0x00, 0x00, 0x00
        /* <DEDUP_REMOVED lines=269> */
        /*11dc*/ 	.byte	0x20, 0x7c, 0x00, 0x00


	//----- nvinfo : EIATTR_MERCURY_ISA_VERSION
	.align		4
.L_37:
        /*11e0*/ 	.byte	0x03, 0x5f
        /*11e2*/ 	.short	0x0101


	//----- nvinfo : EIATTR_COOP_GROUP_MASK_REGIDS
	.align		4
        /*11e4*/ 	.byte	0x04, 0x29
        /*11e6*/ 	.short	(.L_39 - .L_38)


	//   ....[0]....
.L_38:
        /*11e8*/ 	.word	0xffffffff


	//   ....[1]....
        /*11ec*/ 	.word	0xffffffff


	//   ....[2]....
        /*11f0*/ 	.word	0xffffffff


	//   ....[3]....
        /*11f4*/ 	.word	0xffffffff


	//   ....[4]....
        /*11f8*/ 	.word	0xffffffff


	//   ....[5]....
        /*11fc*/ 	.word	0xffffffff


	//   ....[6]....
        /*1200*/ 	.word	0xffffffff


	//   ....[7]....
        /*1204*/ 	.word	0xffffffff


	//   ....[8]....
        /*1208*/ 	.word	0xffffffff


	//   ....[9]....
        /*120c*/ 	.word	0xffffffff


	//   ....[10]....
        /*1210*/ 	.word	0xffffffff


	//   ....[11]....
        /*1214*/ 	.word	0xffffffff


	//   ....[12]....
        /*1218*/ 	.word	0xffffffff


	//   ....[13]....
        /*121c*/ 	.word	0xffffffff


	//   ....[14]....
        /*1220*/ 	.word	0xffffffff


	//----- nvinfo : EIATTR_COOP_GROUP_INSTR_OFFSETS
	.align		4
.L_39:
        /*1224*/ 	.byte	0x04, 0x28
        /*1226*/ 	.short	(.L_41 - .L_40)


	//   ....[0]....
.L_40:
        /*1228*/ 	.word	0x00041e90


	//   ....[1]....
        /*122c*/ 	.word	0x00041f00


	//   ....[2]....
        /*1230*/ 	.word	0x00041f40


	//   ....[3]....
        /*1234*/ 	.word	0x00041f60


	//   ....[4]....
        /*1238*/ 	.word	0x00042000


	//   ....[5]....
        /*123c*/ 	.word	0x00042020


	//   ....[6]....
        /*1240*/ 	.word	0x00042040


	//   ....[7]....
        /*1244*/ 	.word	0x000420d0


	//   ....[8]....
        /*1248*/ 	.word	0x000420f0


	//   ....[9]....
        /*124c*/ 	.word	0x00042120


	//   ....[10]....
        /*1250*/ 	.word	0x00042140


	//   ....[11]....
        /*1254*/ 	.word	0x000421a0


	//   ....[12]....
        /*1258*/ 	.word	0x00042210


	//   ....[13]....
        /*125c*/ 	.word	0x000422d0


	//   ....[14]....
        /*1260*/ 	.word	0x00042320


	//----- nvinfo : EIATTR_EXIT_INSTR_OFFSETS
	.align		4
.L_41:
        /*1264*/ 	.byte	0x04, 0x1c
        /*1266*/ 	.short	(.L_43 - .L_42)


	//   ....[0]....
.L_42:
        /*1268*/ 	.word	0x000464e0


	//   ....[1]....
        /*126c*/ 	.word	0x00046500


	//----- nvinfo : EIATTR_REQNTID
	.align		4
.L_43:
        /*1270*/ 	.byte	0x04, 0x10
        /*1272*/ 	.short	(.L_45 - .L_44)
.L_44:
        /*1274*/ 	.word	0x00000020
        /*1278*/ 	.word	0x00000001
        /*127c*/ 	.word	0x00000001


	//----- nvinfo : EIATTR_CBANK_PARAM_SIZE
	.align		4
.L_45:
        /*1280*/ 	.byte	0x03, 0x19
        /*1282*/ 	.short	0x0050


	//----- nvinfo : EIATTR_PARAM_CBANK
	.align		4
        /*1284*/ 	.byte	0x04, 0x0a
        /*1286*/ 	.short	(.L_47 - .L_46)
	.align		4
.L_46:
        /*1288*/ 	.word	index@(.nv.constant0.matmul_kernel)
        /*128c*/ 	.short	0x0210
        /*128e*/ 	.short	0x0050


	//----- nvinfo : EIATTR_SW_WAR
	.align		4
.L_47:
        /*1290*/ 	.byte	0x04, 0x36
        /*1292*/ 	.short	(.L_49 - .L_48)
.L_48:
        /*1294*/ 	.word	0x00000008
.L_49:


//--------------------- .nv.callgraph             --------------------------
	.section	.nv.callgraph,"",@"SHT_CUDA_CALLGRAPH"
	.align	4
	.sectionentsize	8
	.align		4
        /*0000*/ 	.word	0x00000000
	.align		4
        /*0004*/ 	.word	0xffffffff
	.align		4
        /*0008*/ 	.word	0x00000000
	.align		4
        /*000c*/ 	.word	0xfffffffe
	.align		4
        /*0010*/ 	.word	0x00000000
	.align		4
        /*0014*/ 	.word	0xfffffffd
	.align		4
        /*0018*/ 	.word	0x00000000
	.align		4
        /*001c*/ 	.word	0xfffffffc


//--------------------- .text.matmul_kernel       --------------------------
	.section	.text.matmul_kernel,"ax",@progbits
	.align	128
        .global         matmul_kernel
        .type           matmul_kernel,@function
        .size           matmul_kernel,(.L_x_3 - matmul_kernel)
        .other          matmul_kernel,@"STO_CUDA_ENTRY STV_DEFAULT"
matmul_kernel:
.text.matmul_kernel:
[----:B------:R-:W0:Y:S08]  /*0000*/  LDC R1, c[0x0][0x28] ;  /* 0x00000a00ff017b82 */ /* 0x000e300000000800 */
[----:B------:R-:W1:Y:S01]  /*0010*/  LDC.64 R2, c[0x0][0x228] ;  /* 0x00008a00ff027b82 */ /* 0x000e620000000a00 */
[----:B------:R-:W2:Y:S01]  /*0020*/  S2R R7, SR_CTAID.X ;  /* 0x0000000000077919 */ /* 0x000ea20000002500 */
[----:B0-----:R-:W-:Y:S01]  /*0030*/  VIADD R1, R1, 0xffffd978 ;  /* 0xffffd97801017836 */ /* 0x001fe20000000000 */
[----:B------:R-:W-:Y:S01]  /*0040*/  UMOV UR4, 0x400 ;  /* 0x0000040000047882 */ /* 0x000fe20000000000 */
[----:B------:R-:W-:Y:S01]  /*0050*/  ULDC.64 UR32, c[0x0][0x208] ;  /* 0x0000820000207ab9 */ /* 0x000fe20000000a00 */
[----:B------:R-:W0:Y:S03]  /*0060*/  S2R R21, SR_TID.X ;  /* 0x0000000000157919 */ /* 0x000e260000002100 */
[----:B------:R-:W3:Y:S01]  /*0070*/  S2UR UR5, SR_CgaCtaId ;  /* 0x00000000000579c3 */ /* 0x000ee20000008800 */
[----:B------:R-:W-:Y:S04]  /*0080*/  STL [R1+0x3a0], RZ ;  /* 0x0003a0ff01007387 */ /* 0x000fe80000100800 */
[----:B------:R-:W-:Y:S04]  /*0090*/  STL [R1+0x3a4], RZ ;  /* 0x0003a4ff01007387 */ /* 0x000fe80000100800 */
[----:B------:R-:W-:Y:S04]  /*00a0*/  STL [R1+0x3a8], RZ ;  /* 0x0003a8ff01007387 */ /* 0x000fe80000100800 */
[----:B------:R-:W-:Y:S01]  /*00b0*/  STL [R1+0x3ac], RZ ;  /* 0x0003acff01007387 */ /* 0x000fe20000100800 */
[----:B-1----:R-:W-:-:S03]  /*00c0*/  VIADD R0, R3, 0x3f ;  /* 0x0000003f03007836 */ /* 0x002fc60000000000 */
[----:B------:R-:W-:Y:S02]  /*00d0*/  STL [R1+0x390], RZ ;  /* 0x000390ff01007387 */ /* 0x000fe40000100800 */
[----:B------:R-:W-:Y:S02]  /*00e0*/  SHF.R.S32.HI R5, RZ, 0x1f, R0 ;  /* 0x0000001fff057819 */ /* 0x000fe40000011400 */
[----:B------:R-:W-:Y:S01]  /*00f0*/  STL [R1+0x394], RZ ;  /* 0x000394ff01007387 */ /* 0x000fe20000100800 */
[----:B---3--:R-:W-:Y:S01]  /*0100*/  ULEA UR4, UR5, UR4, 0x18 ;  /* 0x0000000405047291 */ /* 0x008fe2000f8ec03f */
[----:B------:R-:W-:Y:S02]  /*0110*/  LEA.HI R5, R5, R0, RZ, 0x6 ;  /* 0x0000000005057211 */ /* 0x000fe400078f30ff */
[----:B------:R-:W-:Y:S01]  /*0120*/  STL [R1+0x398], RZ ;  /* 0x000398ff01007387 */ /* 0x000fe20000100800 */
[----:B--2---:R-:W-:Y:S02]  /*0130*/  IABS R10, R7 ;  /* 0x00000007000a7213 */ /* 0x004fe40000000000 */
[----:B------:R-:W-:Y:S01]  /*0140*/  SHF.R.S32.HI R5, RZ, 0x6, R5 ;  /* 0x00000006ff057819 */ /* 0x000fe20000011405 */
[----:B------:R-:W-:Y:S01]  /*0150*/  STL [R1+0x39c], RZ ;  /* 0x00039cff01007387 */ /* 0x000fe20000100800 */
[----:B0-----:R-:W-:-:S03]  /*0160*/  LOP3.LUT R15, R21, 0x1f, RZ, 0xc0, !PT ;  /* 0x0000001f150f7812 */ /* 0x001fc600078ec0ff */
[----:B------:R-:W-:Y:S01]  /*0170*/  IMAD.SHL.U32 R6, R5, 0x8, RZ ;  /* 0x0000000805067824 */ /* 0x000fe200078e00ff */
[----:B------:R-:W-:Y:S04]  /*0180*/  STL [R1+0x380], RZ ;  /* 0x000380ff01007387 */ /* 0x000fe80000100800 */
[-C--:B------:R-:W-:Y:S01]  /*0190*/  IABS R9, R6.reuse ;  /* 0x0000000600097213 */ /* 0x080fe20000000000 */
[----:B------:R-:W-:Y:S01]  /*01a0*/  STL [R1+0x384], RZ ;  /* 0x000384ff01007387 */ /* 0x000fe20000100800 */
[----:B------:R-:W-:Y:S02]  /*01b0*/  IABS R12, R6 ;  /* 0x00000006000c7213 */ /* 0x000fe40000000000 */
[----:B------:R-:W0:Y:S01]  /*01c0*/  I2F.RP R0, R9 ;  /* 0x0000000900007306 */ /* 0x000e220000209400 */
[----:B------:R-:W-:Y:S04]  /*01d0*/  STL [R1+0x388], RZ ;  /* 0x000388ff01007387 */ /* 0x000fe80000100800 */
[----:B------:R-:W-:Y:S04]  /*01e0*/  STL [R1+0x38c], RZ ;  /* 0x00038cff01007387 */ /* 0x000fe80000100800 */
[----:B------:R-:W-:Y:S04]  /*01f0*/  STL [R1+0x430], RZ ;  /* 0x000430ff01007387 */ /* 0x000fe80000100800 */
[----:B------:R-:W-:Y:S01]  /*0200*/  STL [R1+0x434], RZ ;  /* 0x000434ff01007387 */ /* 0x000fe20000100800 */
[----:B0-----:R-:W0:Y:S03]  /*0210*/  MUFU.RCP R0, R0 ;  /* 0x0000000000007308 */ /* 0x001e260000001000 */
[----:B------:R-:W-:Y:S04]  /*0220*/  STL [R1+0x438], RZ ;  /* 0x000438ff01007387 */ /* 0x000fe80000100800 */
[----:B------:R-:W-:Y:S04]  /*0230*/  STL [R1+0x43c], RZ ;  /* 0x00043cff01007387 */ /* 0x000fe80000100800 */
[----:B------:R-:W-:Y:S04]  /*0240*/  STL [R1+0x440], RZ ;  /* 0x000440ff01007387 */ /* 0x000fe80000100800 */
[----:B------:R-:W-:Y:S01]  /*0250*/  STL [R1+0x444], RZ ;  /* 0x000444ff01007387 */ /* 0x000fe20000100800 */
[----:B0-----:R-:W-:-:S03]  /*0260*/  VIADD R4, R0, 0xffffffe ;  /* 0x0ffffffe00047836 */ /* 0x001fc60000000000 */
[----:B------:R-:W-:Y:S01]  /*0270*/  STL [R1+0x448], RZ ;  /* 0x000448ff01007387 */ /* 0x000fe20000100800 */
[----:B------:R-:W-:Y:S01]  /*0280*/  IMAD.MOV R0, RZ, RZ, -R12 ;  /* 0x000000ffff007224 */ /* 0x000fe200078e0a0c */
[----:B------:R0:W1:Y:S02]  /*0290*/  F2I.FTZ.U32.TRUNC.NTZ R5, R4 ;  /* 0x0000000400057305 */ /* 0x000064000021f000 */
[----:B------:R-:W-:Y:S04]  /*02a0*/  STL [R1+0x44c], RZ ;  /* 0x00044cff01007387 */ /* 0x000fe80000100800 */
[----:B------:R-:W-:Y:S01]  /*02b0*/  STL [R1+0x420], RZ ;  /* 0x000420ff01007387 */ /* 0x000fe20000100800 */
[----:B0-----:R-:W-:-:S03]  /*02c0*/  IMAD.MOV.U32 R4, RZ, RZ, RZ ;  /* 0x000000ffff047224 */ /* 0x001fc600078e00ff */
[----:B------:R-:W-:Y:S04]  /*02d0*/  STL [R1+0x424], RZ ;  /* 0x000424ff01007387 */ /* 0x000fe80000100800 */
[----:B------:R-:W-:Y:S01]  /*02e0*/  STL [R1+0x428], RZ ;  /* 0x000428ff01007387 */ /* 0x000fe20000100800 */
[----:B-1----:R-:W-:-:S03]  /*02f0*/  IMAD.MOV R8, RZ, RZ, -R5 ;  /* 0x000000ffff087224 */ /* 0x002fc600078e0a05 */
[----:B------:R-:W-:Y:S01]  /*0300*/  STL [R1+0x42c], RZ ;  /* 0x00042cff01007387 */ /* 0x000fe20000100800 */
[----:B------:R-:W-:Y:S02]  /*0310*/  IMAD R11, R8, R9, RZ ;  /* 0x00000009080b7224 */ /* 0x000fe400078e02ff */
[----:B------:R-:W-:Y:S01]  /*0320*/  IMAD.MOV.U32 R8, RZ, RZ, R10 ;  /* 0x000000ffff087224 */ /* 0x000fe200078e000a */
[----:B------:R-:W-:Y:S01]  /*0330*/  STL [R1+0x3d0], RZ ;  /* 0x0003d0ff01007387 */ /* 0x000fe20000100800 */
[----:B------:R-:W-:-:S03]  /*0340*/  IMAD.HI.U32 R5, R5, R11, R4 ;  /* 0x0000000b05057227 */ /* 0x000fc600078e0004 */
[----:B------:R-:W-:Y:S03]  /*0350*/  STL [R1+0x3d4], RZ ;  /* 0x0003d4ff01007387 */ /* 0x000fe60000100800 */
[----:B------:R-:W-:Y:S01]  /*0360*/  IMAD.HI.U32 R5, R5, R8, RZ ;  /* 0x0000000805057227 */ /* 0x000fe200078e00ff */
[----:B------:R-:W-:Y:S03]  /*0370*/  STL [R1+0x3d8], RZ ;  /* 0x0003d8ff01007387 */ /* 0x000fe60000100800 */
[----:B------:R-:W-:Y:S01]  /*0380*/  IMAD R0, R5, R0, R8 ;  /* 0x0000000005007224 */ /* 0x000fe200078e0208 */
[----:B------:R-:W-:Y:S04]  /*0390*/  STL [R1+0x3dc], RZ ;  /* 0x0003dcff01007387 */ /* 0x000fe80000100800 */
[----:B------:R-:W-:Y:S01]  /*03a0*/  ISETP.GT.U32.AND P1, PT, R9, R0, PT ;  /* 0x000000000900720c */ /* 0x000fe20003f24070 */
[----:B------:R-:W-:Y:S04]  /*03b0*/  STL [R1+0x370], RZ ;  /* 0x000370ff01007387 */ /* 0x000fe80000100800 */
[----:B------:R-:W-:Y:S04]  /*03c0*/  STL [R1+0x374], RZ ;  /* 0x000374ff01007387 */ /* 0x000fe80000100800 */
[----:B------:R-:W-:Y:S04]  /*03d0*/  STL [R1+0x378], RZ ;  /* 0x000378ff01007387 */ /* 0x000fe80000100800 */
[----:B------:R-:W-:Y:S01]  /*03e0*/  @!P1 IMAD.IADD R0, R0, 0x1, -R9 ;  /* 0x0000000100009824 */ /* 0x000fe200078e0a09 */
[----:B------:R-:W-:Y:S01]  /*03f0*/  STL [R1+0x37c], RZ ;  /* 0x00037cff01007387 */ /* 0x000fe20000100800 */
[----:B------:R-:W-:Y:S01]  /*0400*/  @!P1 VIADD R5, R5, 0x1 ;  /* 0x0000000105059836 */ /* 0x000fe20000000000 */
[----:B------:R-:W-:-:S02]  /*0410*/  ISETP.NE.AND P1, PT, R6, RZ, PT ;  /* 0x000000ff0600720c */ /* 0x000fc40003f25270 */
[----:B------:R-:W-:Y:S01]  /*0420*/  ISETP.GE.U32.AND P0, PT, R0, R9, PT ;  /* 0x000000090000720c */ /* 0x000fe20003f06070 */
[----:B------:R-:W-:Y:S01]  /*0430*/  STL [R1+0x360], RZ ;  /* 0x000360ff01007387 */ /* 0x000fe20000100800 */
[----:B------:R-:W-:-:S03]  /*0440*/  LOP3.LUT R0, R7, R6, RZ, 0x3c, !PT ;  /* 0x0000000607007212 */ /* 0x000fc600078e3cff */
[----:B------:R-:W-:Y:S01]  /*0450*/  STL [R1+0x364], RZ ;  /* 0x000364ff01007387 */ /* 0x000fe20000100800 */
[----:B------:R-:W-:Y:S01]  /*0460*/  ISETP.GE.AND P2, PT, R0, RZ, PT ;  /* 0x000000ff0000720c */ /* 0x000fe20003f46270 */
[----:B------:R-:W-:Y:S02]  /*0470*/  VIADD R0, R2, 0x3f ;  /* 0x0000003f02007836 */ /* 0x000fe40000000000 */
[----:B------:R-:W-:Y:S04]  /*0480*/  STL [R1+0x368], RZ ;  /* 0x000368ff01007387 */ /* 0x000fe80000100800 */
[----:B------:R-:W-:Y:S01]  /*0490*/  @P0 VIADD R5, R5, 0x1 ;  /* 0x0000000105050836 */ /* 0x000fe20000000000 */
[----:B------:R-:W-:Y:S03]  /*04a0*/  STL [R1+0x36c], RZ ;  /* 0x00036cff01007387 */ /* 0x000fe60000100800 */
[----:B------:R-:W-:Y:S01]  /*04b0*/  IMAD.MOV.U32 R4, RZ, RZ, R5 ;  /* 0x000000ffff047224 */ /* 0x000fe200078e0005 */
[----:B------:R-:W-:Y:S01]  /*04c0*/  SHF.R.S32.HI R5, RZ, 0x1f, R0 ;  /* 0x0000001fff057819 */ /* 0x000fe20000011400 */
[----:B------:R-:W-:Y:S02]  /*04d0*/  STL [R1+0x350], RZ ;  /* 0x000350ff01007387 */ /* 0x000fe40000100800 */
[----:B------:R-:W-:Y:S01]  /*04e0*/  @!P2 IMAD.MOV R4, RZ, RZ, -R4 ;  /* 0x000000ffff04a224 */ /* 0x000fe200078e0a04 */
[----:B------:R-:W-:Y:S01]  /*04f0*/  @!P1 LOP3.LUT R4, RZ, R6, RZ, 0x33, !PT ;  /* 0x00000006ff049212 */ /* 0x000fe200078e33ff */
[----:B------:R-:W-:Y:S01]  /*0500*/  STL [R1+0x354], RZ ;  /* 0x000354ff01007387 */ /* 0x000fe20000100800 */
[----:B------:R-:W-:-:S03]  /*0510*/  LEA.HI R5, R5, R0, RZ, 0x6 ;  /* 0x0000000005057211 */ /* 0x000fc600078f30ff */
[----:B------:R-:W-:Y:S01]  /*0520*/  IMAD.SHL.U32 R8, R4, 0x8, RZ ;  /* 0x0000000804087824 */ /* 0x000fe200078e00ff */
[----:B------:R-:W-:Y:S01]  /*0530*/  STL [R1+0x358], RZ ;  /* 0x000358ff01007387 */ /* 0x000fe20000100800 */
[----:B------:R-:W-:-:S03]  /*0540*/  IMAD.MOV R4, RZ, RZ, -R4 ;  /* 0x000000ffff047224 */ /* 0x000fc600078e0a04 */
[----:B------:R-:W-:Y:S01]  /*0550*/  LEA.HI.SX32 R5, R5, -R8, 0x1a ;  /* 0x8000000805057211 */ /* 0x000fe200078fd2ff */
[----:B------:R-:W-:Y:S01]  /*0560*/  STL [R1+0x35c], RZ ;  /* 0x00035cff01007387 */ /* 0x000fe20000100800 */
[----:B------:R-:W-:Y:S02]  /*0570*/  IMAD R6, R6, R4, R7 ;  /* 0x0000000406067224 */ /* 0x000fe400078e0207 */
[----:B------:R-:W-:Y:S01]  /*0580*/  VIMNMX R13, R5, 0x8, PT ;  /* 0x00000008050d7848 */ /* 0x000fe20003fe0100 */
[----:B------:R-:W-:Y:S02]  /*0590*/  STL [R1+0x340], RZ ;  /* 0x000340ff01007387 */ /* 0x000fe40000100800 */
[----:B------:R-:W-:Y:S02]  /*05a0*/  IABS R11, R6 ;  /* 0x00000006000b7213 */ /* 0x000fe40000000000 */
[----:B------:R-:W-:Y:S01]  /*05b0*/  IABS R9, R13 ;  /* 0x0000000d00097213 */ /* 0x000fe20000000000 */
[----:B------:R-:W-:Y:S03]  /*05c0*/  STL [R1+0x344], RZ ;  /* 0x000344ff01007387 */ /* 0x000fe60000100800 */
        /* <DEDUP_REMOVED lines=11> */
[----:B------:R-:W-:Y:S04]  /*0680*/  STL [R1+0x418], RZ ;  /* 0x000418ff01007387 */ /* 0x000fe80000100800 */
[----:B------:R-:W-:Y:S01]  /*0690*/  STL [R1+0x41c], RZ ;  /* 0x00041cff01007387 */ /* 0x000fe20000100800 */
[----:B------:R-:W0:Y:S03]  /*06a0*/  F2I.FTZ.U32.TRUNC.NTZ R5, R5 ;  /* 0x0000000500057305 */ /* 0x000e26000021f000 */
[----:B------:R-:W-:Y:S04]  /*06b0*/  STL [R1+0x400], RZ ;  /* 0x000400ff01007387 */ /* 0x000fe80000100800 */
[----:B------:R-:W-:Y:S04]  /*06c0*/  STL [R1+0x404], RZ ;  /* 0x000404ff01007387 */ /* 0x000fe80000100800 */
[----:B------:R-:W-:Y:S01]  /*06d0*/  STL [R1+0x408], RZ ;  /* 0x000408ff01007387 */ /* 0x000fe20000100800 */
[----:B0-----:R-:W-:-:S03]  /*06e0*/  IMAD.MOV R10, RZ, RZ, -R5 ;  /* 0x000000ffff0a7224 */ /* 0x001fc600078e0a05 */
[----:B------:R-:W-:Y:S01]  /*06f0*/  STL [R1+0x40c], RZ ;  /* 0x00040cff01007387 */ /* 0x000fe20000100800 */
[----:B------:R-:W-:-:S03]  /*0700*/  IMAD.MOV.U32 R4, RZ, RZ, R10 ;  /* 0x000000ffff047224 */ /* 0x000fc600078e000a */
[----:B------:R-:W-:Y:S01]  /*0710*/  STL [R1+0x3c0], RZ ;  /* 0x0003c0ff01007387 */ /* 0x000fe20000100800 */
[----:B------:R-:W-:Y:S01]  /*0720*/  IABS R10, R13 ;  /* 0x0000000d000a7213 */ /* 0x000fe20000000000 */
[----:B------:R-:W-:Y:S02]  /*0730*/  IMAD R7, R4, R9, RZ ;  /* 0x0000000904077224 */ /* 0x000fe400078e02ff */
[----:B------:R-:W-:Y:S01]  /*0740*/  STL [R1+0x3c4], RZ ;  /* 0x0003c4ff01007387 */ /* 0x000fe20000100800 */
[----:B------:R-:W-:-:S03]  /*0750*/  IMAD.MOV.U32 R4, RZ, RZ, RZ ;  /* 0x000000ffff047224 */ /* 0x000fc600078e00ff */
[----:B------:R-:W-:Y:S01]  /*0760*/  STL [R1+0x3c8], RZ ;  /* 0x0003c8ff01007387 */ /* 0x000fe20000100800 */
[----:B------:R-:W-:-:S03]  /*0770*/  IMAD.HI.U32 R4, R5, R7, R4 ;  /* 0x0000000705047227 */ /* 0x000fc600078e0004 */
[----:B------:R-:W-:Y:S01]  /*0780*/  STL [R1+0x3cc], RZ ;  /* 0x0003ccff01007387 */ /* 0x000fe20000100800 */
[----:B------:R-:W-:Y:S02]  /*0790*/  IMAD.MOV R5, RZ, RZ, -R10 ;  /* 0x000000ffff057224 */ /* 0x000fe400078e0a0a */
[----:B------:R-:W-:Y:S01]  /*07a0*/  IMAD.HI.U32 R0, R4, R11, RZ ;  /* 0x0000000b04007227 */ /* 0x000fe200078e00ff */
[----:B------:R-:W-:Y:S03]  /*07b0*/  STL [R1+0x320], RZ ;  /* 0x000320ff01007387 */ /* 0x000fe60000100800 */
[----:B------:R-:W-:Y:S01]  /*07c0*/  IMAD R4, R0, R5, R11 ;  /* 0x0000000500047224 */ /* 0x000fe200078e020b */
[----:B------:R-:W-:Y:S01]  /*07d0*/  STL [R1+0x324], RZ ;  /* 0x000324ff01007387 */ /* 0x000fe20000100800 */
[----:B------:R-:W0:Y:S03]  /*07e0*/  LDC R5, c[0x0][0x230] ;  /* 0x00008c00ff057b82 */ /* 0x000e260000000800 */
[----:B------:R-:W-:Y:S01]  /*07f0*/  STL [R1+0x328], RZ ;  /* 0x000328ff01007387 */ /* 0x000fe20000100800 */
[----:B------:R-:W-:-:S03]  /*0800*/  ISETP.GT.U32.AND P1, PT, R9, R4, PT ;  /* 0x000000040900720c */ /* 0x000fc60003f24070 */
[----:B------:R-:W-:Y:S04]  /*0810*/  STL [R1+0x32c], RZ ;  /* 0x00032cff01007387 */ /* 0x000fe80000100800 */
[----:B------:R-:W-:Y:S04]  /*0820*/  STL [R1+0x310], RZ ;  /* 0x000310ff01007387 */ /* 0x000fe80000100800 */
[----:B------:R-:W-:Y:S02]  /*0830*/  STL [R1+0x314], RZ ;  /* 0x000314ff01007387 */ /* 0x000fe40000100800 */
[----:B------:R-:W-:-:S02]  /*0840*/  @!P1 IMAD.IADD R4, R4, 0x1, -R9 ;  /* 0x0000000104049824 */ /* 0x000fc400078e0a09 */
[----:B------:R-:W-:Y:S01]  /*0850*/  STL [R1+0x318], RZ ;  /* 0x000318ff01007387 */ /* 0x000fe20000100800 */
[----:B------:R-:W-:Y:S01]  /*0860*/  @!P1 VIADD R0, R0, 0x1 ;  /* 0x0000000100009836 */ /* 0x000fe20000000000 */
[----:B------:R-:W-:Y:S02]  /*0870*/  ISETP.NE.AND P1, PT, R13, RZ, PT ;  /* 0x000000ff0d00720c */ /* 0x000fe40003f25270 */
[----:B------:R-:W-:Y:S01]  /*0880*/  STL [R1+0x31c], RZ ;  /* 0x00031cff01007387 */ /* 0x000fe20000100800 */
[----:B------:R-:W-:Y:S01]  /*0890*/  ISETP.GE.U32.AND P0, PT, R4, R9, PT ;  /* 0x000000090400720c */ /* 0x000fe20003f06070 */
[----:B0-----:R-:W-:Y:S01]  /*08a0*/  VIADD R5, R5, 0x7f ;  /* 0x0000007f05057836 */ /* 0x001fe20000000000 */
[-C--:B------:R-:W-:Y:S01]  /*08b0*/  LOP3.LUT R4, R6, R13.reuse, RZ, 0x3c, !PT ;  /* 0x0000000d06047212 */ /* 0x080fe200078e3cff */
[----:B------:R-:W-:Y:S03]  /*08c0*/  STL [R1+0x300], RZ ;  /* 0x000300ff01007387 */ /* 0x000fe60000100800 */
[----:B------:R-:W-:Y:S01]  /*08d0*/  ISETP.GE.AND P2, PT, R4, RZ, PT ;  /* 0x000000ff0400720c */ /* 0x000fe20003f46270 */
[----:B------:R-:W-:Y:S04]  /*08e0*/  STL [R1+0x304], RZ ;  /* 0x000304ff01007387 */ /* 0x000fe80000100800 */
[----:B------:R-:W-:Y:S02]  /*08f0*/  STL [R1+0x308], RZ ;  /* 0x000308ff01007387 */ /* 0x000fe40000100800 */
[----:B------:R-:W-:Y:S01]  /*0900*/  @P0 VIADD R0, R0, 0x1 ;  /* 0x0000000100000836 */ /* 0x000fe20000000000 */
[----:B------:R-:W-:Y:S01]  /*0910*/  ISETP.GE.AND P0, PT, R5, 0x80, PT ;  /* 0x000000800500780c */ /* 0x000fe20003f06270 */
[----:B------:R-:W-:Y:S04]  /*0920*/  STL [R1+0x30c], RZ ;  /* 0x00030cff01007387 */ /* 0x000fe80000100800 */
[----:B------:R-:W-:Y:S01]  /*0930*/  STL [R1+0xa0], RZ ;  /* 0x0000a0ff01007387 */ /* 0x000fe20000100800 */
[----:B------:R-:W-:Y:S01]  /*0940*/  @!P2 IMAD.MOV R0, RZ, RZ, -R0 ;  /* 0x000000ffff00a224 */ /* 0x000fe200078e0a00 */
[----:B------:R-:W-:-:S02]  /*0950*/  @!P1 LOP3.LUT R0, RZ, R13, RZ, 0x33, !PT ;  /* 0x0000000dff009212 */ /* 0x000fc400078e33ff */
[----:B------:R-:W-:Y:S03]  /*0960*/  STL [R1+0xa4], RZ ;  /* 0x0000a4ff01007387 */ /* 0x000fe60000100800 */
[----:B------:R-:W-:Y:S01]  /*0970*/  IMAD.SHL.U32 R31, R0, 0x40, RZ ;  /* 0x00000040001f7824 */ /* 0x000fe200078e00ff */
[----:B------:R-:W-:Y:S01]  /*0980*/  STL [R1+0xa8], RZ ;  /* 0x0000a8ff01007387 */ /* 0x000fe20000100800 */
[----:B------:R-:W-:Y:S02]  /*0990*/  IMAD.MOV R4, RZ, RZ, -R0 ;  /* 0x000000ffff047224 */ /* 0x000fe400078e0a00 */
[C---:B------:R-:W-:Y:S01]  /*09a0*/  VIADD R5, R31.reuse, 0x1 ;  /* 0x000000011f057836 */ /* 0x040fe20000000000 */
[----:B------:R-:W-:Y:S01]  /*09b0*/  STL [R1+0xac], RZ ;  /* 0x0000acff01007387 */ /* 0x000fe20000100800 */
[----:B------:R-:W-:Y:S02]  /*09c0*/  VIADD R0, R31, 0x2 ;  /* 0x000000021f007836 */ /* 0x000fe40000000000 */
[----:B------:R-:W-:Y:S01]  /*09d0*/  IMAD R4, R13, R4, R6 ;  /* 0x000000040d047224 */ /* 0x000fe200078e0206 */
[----:B------:R-:W-:Y:S01]  /*09e0*/  STL [R1+0xb0], RZ ;  /* 0x0000b0ff01007387 */ /* 0x000fe20000100800 */
[----:B------:R-:W-:-:S02]  /*09f0*/  VIADD R6, R31, 0x3 ;  /* 0x000000031f067836 */ /* 0x000fc40000000000 */
[----:B------:R-:W-:Y:S01]  /*0a00*/  IMAD.IADD R4, R8, 0x1, R4 ;  /* 0x0000000108047824 */ /* 0x000fe200078e0204 */
[----:B------:R-:W-:Y:S01]  /*0a10*/  STL [R1+0xb4], RZ ;  /* 0x0000b4ff01007387 */ /* 0x000fe20000100800 */
[C---:B------:R-:W-:Y:S02]  /*0a20*/  VIADD R60, R31.reuse, 0x12 ;  /* 0x000000121f3c7836 */ /* 0x040fe40000000000 */
[C---:B------:R-:W-:Y:S01]  /*0a30*/  VIADD R59, R31.reuse, 0x13 ;  /* 0x000000131f3b7836 */ /* 0x040fe20000000000 */
[----:B------:R-:W-:Y:S01]  /*0a40*/  STL [R1+0xb8], RZ ;  /* 0x0000b8ff01007387 */ /* 0x000fe20000100800 */
[C---:B------:R-:W-:Y:S02]  /*0a50*/  VIADD R58, R31.reuse, 0x14 ;  /* 0x000000141f3a7836 */ /* 0x040fe40000000000 */
[C---:B------:R-:W-:Y:S01]  /*0a60*/  VIADD R53, R31.reuse, 0x15 ;  /* 0x000000151f357836 */ /* 0x040fe20000000000 */
[----:B------:R-:W-:Y:S01]  /*0a70*/  STL [R1+0xbc], RZ ;  /* 0x0000bcff01007387 */ /* 0x000fe20000100800 */
[----:B------:R-:W-:-:S02]  /*0a80*/  VIADD R52, R31, 0x16 ;  /* 0x000000161f347836 */ /* 0x000fc40000000000 */
[C---:B------:R-:W-:Y:S01]  /*0a90*/  VIADD R51, R31.reuse, 0x17 ;  /* 0x000000171f337836 */ /* 0x040fe20000000000 */
        /* <DEDUP_REMOVED lines=57> */
[----:B------:R-:W-:Y:S04]  /*0e30*/  STL [R1+0x14c], RZ ;  /* 0x00014cff01007387 */ /* 0x000fe80000100800 */
        /* <DEDUP_REMOVED lines=28> */
[----:B------:R-:W-:Y:S04]  /*1000*/  STL [R1+0x5e4], R31 ;  /* 0x0005e41f01007387 */ /* 0x000fe80000100800 */
[----:B------:R0:W-:Y:S04]  /*1010*/  STL [R1+0x54], R5 ;  /* 0x0000540501007387 */ /* 0x0001e80000100800 */
[----:B------:R1:W-:Y:S04]  /*1020*/  STL [R1+0x50], R0 ;  /* 0x0000500001007387 */ /* 0x0003e80000100800 */
[----:B------:R2:W-:Y:S01]  /*1030*/  STL [R1+0x4c], R6 ;  /* 0x00004c0601007387 */ /* 0x0005e20000100800 */
[----:B0-----:R-:W-:-:S02]  /*1040*/  VIADD R5, R31, 0x4 ;  /* 0x000000041f057836 */ /* 0x001fc40000000000 */
[----:B-1----:R-:W-:-:S03]  /*1050*/  VIADD R0, R31, 0x5 ;  /* 0x000000051f007836 */ /* 0x002fc60000000000 */
[----:B------:R0:W-:Y:S01]  /*1060*/  STL [R1+0x48], R5 ;  /* 0x0000480501007387 */ /* 0x0001e20000100800 */
[----:B--2---:R-:W-:-:S03]  /*1070*/  VIADD R6, R31, 0x6 ;  /* 0x000000061f067836 */ /* 0x004fc60000000000 */
[----:B------:R1:W-:Y:S04]  /*1080*/  STL [R1+0x44], R0 ;  /* 0x0000440001007387 */ /* 0x0003e80000100800 */
[----:B------:R2:W-:Y:S01]  /*1090*/  STL [R1+0x40], R6 ;  /* 0x0000400601007387 */ /* 0x0005e20000100800 */
[C---:B0-----:R-:W-:Y:S02]  /*10a0*/  VIADD R5, R31.reuse, 0x7 ;  /* 0x000000071f057836 */ /* 0x041fe40000000000 */
        /* <DEDUP_REMOVED lines=21> */
[----:B------:R1:W-:Y:S01]  /*1200*/  STL [R1+0x8], R0 ;  /* 0x0000080001007387 */ /* 0x0003e20000100800 */
[----:B0-----:R-:W-:Y:S02]  /*1210*/  VIADD R5, R31, 0x3f ;  /* 0x0000003f1f057836 */ /* 0x001fe40000000000 */
[----:B-1----:R-:W-:-:S05]  /*1220*/  IMAD.SHL.U32 R0, R4, 0x40, RZ ;  /* 0x0000004004007824 */ /* 0x002fca00078e00ff */
[C---:B------:R-:W-:Y:S02]  /*1230*/  LOP3.LUT R4, R0.reuse, 0x1f, R21, 0xf8, !PT ;  /* 0x0000001f00047812 */ /* 0x040fe400078ef815 */
[----:B------:R-:W-:-:S03]  /*1240*/  LOP3.LUT R61, R0, 0x20, R15, 0xfe, !PT ;  /* 0x00000020003d7812 */ /* 0x000fc600078efe0f */
[----:B------:R0:W-:Y:S04]  /*1250*/  STL [R1+0x7f4], R4 ;  /* 0x0007f40401007387 */ /* 0x0001e80000100800 */
[----:B------:R0:W-:Y:S01]  /*1260*/  STL [R1+0x7f8], R61 ;  /* 0x0007f83d01007387 */ /* 0x0001e20000100800 */
[----:B------:R-:W-:Y:S05]  /*1270*/  @!P0 BRA `(.L_x_0) ;  /* 0x000003e800348947 */ /* 0x000fea0003800000 */
[----:B------:R-:W-:Y:S01]  /*1280*/  IABS R0, R3 ;  /* 0x0000000300007213 */ /* 0x000fe20000000000 */
[----:B------:R1:W-:Y:S01]  /*1290*/  STL [R1+0x19b8], R3 ;  /* 0x0019b80301007387 */ /* 0x0003e20000100800 */
[----:B------:R-:W-:Y:S01]  /*12a0*/  IABS R15, R2 ;  /* 0x00000002000f7213 */ /* 0x000fe20000000000 */
[----:B------:R-:W-:Y:S01]  /*12b0*/  IMAD.MOV.U32 R30, RZ, RZ, RZ ;  /* 0x000000ffff1e7224 */ /* 0x000fe200078e00ff */
[----:B------:R-:W-:Y:S01]  /*12c0*/  IABS R55, R5 ;  /* 0x0000000500377213 */ /* 0x000fe20000000000 */
[----:B------:R-:W-:Y:S01]  /*12d0*/  ULDC.64 UR6, c[0x0][0x218] ;  /* 0x0000860000067ab9 */ /* 0x000fe20000000a00 */
[----:B------:R-:W2:Y:S01]  /*12e0*/  I2F.RP R21, R15 ;  /* 0x0000000f00157306 */ /* 0x000ea20000209400 */
[----:B------:R-:W-:Y:S01]  /*12f0*/  ISETP.GE.AND P5, PT, R5, RZ, PT ;  /* 0x000000ff0500720c */ /* 0x000fe20003fa6270 */
[----:B------:R-:W-:Y:S01]  /*1300*/  ULDC UR35, c[0x0][0x240] ;  /* 0x0000900000237ab9 */ /* 0x000fe20000000800 */
[----:B------:R-:W-:Y:S01]  /*1310*/  ISETP.GE.AND P0, PT, R6, RZ, PT ;  /* 0x000000ff0600720c */ /* 0x000fe20003f06270 */
[----:B------:R-:W-:Y:S01]  /*1320*/  ULDC UR34, c[0x0][0x234] ;  /* 0x00008d0000227ab9 */ /* 0x000fe20000000800 */
[----:B-1----:R-:W3:Y:S01]  /*1330*/  LDL R3, [R1+0x7f4] ;  /* 0x0007f40001037983 */ /* 0x002ee20000100800 */
[----:B------:R-:W-:Y:S01]  /*1340*/  ISETP.GE.AND P6, PT, R61, RZ, PT ;  /* 0x000000ff3d00720c */ /* 0x000fe20003fc6270 */
[----:B------:R-:W-:Y:S01]  /*1350*/  ULDC UR45, c[0x0][0x238] ;  /* 0x00008e00002d7ab9 */ /* 0x000fe20000000800 */
[----:B0-----:R-:W0:Y:S01]  /*1360*/  I2F.RP R4, R0 ;  /* 0x0000000000047306 */ /* 0x001e220000209400 */
[----:B------:R-:W-:Y:S01]  /*1370*/  ULDC UR60, c[0x0][0x238] ;  /* 0x00008e00003c7ab9 */ /* 0x000fe20000000800 */
[----:B------:R-:W-:Y:S01]  /*1380*/  ULDC UR26, c[0x0][0x238] ;  /* 0x00008e00001a7ab9 */ /* 0x000fe20000000800 */
[----:B------:R-:W-:Y:S01]  /*1390*/  ULDC UR22, c[0x0][0x238] ;  /* 0x00008e0000167ab9 */ /* 0x000fe20000000800 */
[----:B------:R-:W-:Y:S01]  /*13a0*/  ULDC UR20, c[0x0][0x238] ;  /* 0x00008e0000147ab9 */ /* 0x000fe20000000800 */
[----:B------:R-:W-:Y:S01]  /*13b0*/  ULDC UR16, c[0x0][0x238] ;  /* 0x00008e0000107ab9 */ /* 0x000fe20000000800 */
[----:B------:R-:W-:Y:S01]  /*13c0*/  ULDC UR24, c[0x0][0x238] ;  /* 0x00008e0000187ab9 */ /* 0x000fe20000000800 */
[----:B------:R-:W-:Y:S01]  /*13d0*/  ULDC UR12, c[0x0][0x238] ;  /* 0x00008e00000c7ab9 */ /* 0x000fe20000000800 */
[----:B--2---:R-:W1:Y:S01]  /*13e0*/  MUFU.RCP R21, R21 ;  /* 0x0000001500157308 */ /* 0x004e620000001000 */
[----:B------:R-:W-:Y:S01]  /*13f0*/  ULDC UR11, c[0x0][0x238] ;  /* 0x00008e00000b7ab9 */ /* 0x000fe20000000800 */
[----:B------:R-:W-:Y:S01]  /*1400*/  ULDC UR18, c[0x0][0x238] ;  /* 0x00008e0000127ab9 */ /* 0x000fe20000000800 */
[----:B------:R-:W-:Y:S01]  /*1410*/  ULDC UR5, c[0x0][0x238] ;  /* 0x00008e0000057ab9 */ /* 0x000fe20000000800 */
[----:B------:R-:W-:Y:S01]  /*1420*/  ULDC UR10, c[0x0][0x238] ;  /* 0x00008e00000a7ab9 */ /* 0x000fe20000000800 */
[----:B------:R-:W-:Y:S01]  /*1430*/  ULDC UR27, c[0x0][0x238] ;  /* 0x00008e00001b7ab9 */ /* 0x000fe20000000800 */
[----:B------:R-:W-:Y:S01]  /*1440*/  ULDC UR53, c[0x0][0x238] ;  /* 0x00008e0000357ab9 */ /* 0x000fe20000000800 */
[----:B------:R-:W-:Y:S01]  /*1450*/  ULDC UR37, c[0x0][0x238] ;  /* 0x00008e0000257ab9 */ /* 0x000fe20000000800 */
[----:B0-----:R-:W0:Y:S01]  /*1460*/  MUFU.RCP R4, R4 ;  /* 0x0000000400047308 */ /* 0x001e220000001000 */
[----:B------:R-:W-:Y:S01]  /*1470*/  ULDC UR19, c[0x0][0x238] ;  /* 0x00008e0000137ab9 */ /* 0x000fe20000000800 */
[----:B------:R-:W-:Y:S01]  /*1480*/  ULDC UR57, c[0x0][0x238] ;  /* 0x00008e0000397ab9 */ /* 0x000fe20000000800 */
[----:B------:R-:W-:Y:S01]  /*1490*/  ULDC UR49, c[0x0][0x238] ;  /* 0x00008e0000317ab9 */ /* 0x000fe20000000800 */
[----:B------:R-:W-:Y:S01]  /*14a0*/  ULDC UR41, c[0x0][0x238] ;  /* 0x00008e0000297ab9 */ /* 0x000fe20000000800 */
[----:B------:R-:W-:Y:S01]  /*14b0*/  ULDC UR29, c[0x0][0x238] ;  /* 0x00008e00001d7ab9 */ /* 0x000fe20000000800 */
[----:B------:R-:W-:Y:S01]  /*14c0*/  ULDC UR23, c[0x0][0x238] ;  /* 0x00008e0000177ab9 */ /* 0x000fe20000000800 */
[----:B------:R-:W-:Y:S01]  /*14d0*/  ULDC UR15, c[0x0][0x238] ;  /* 0x00008e00000f7ab9 */ /* 0x000fe20000000800 */
[----:B------:R-:W-:Y:S01]  /*14e0*/  ULDC UR59, c[0x0][0x238] ;  /* 0x00008e00003b7ab9 */ /* 0x000fe20000000800 */
[----:B-1----:R-:W-:Y:S01]  /*14f0*/  VIADD R21, R21, 0xffffffe ;  /* 0x0ffffffe15157836 */ /* 0x002fe20000000000 */
[----:B------:R-:W-:Y:S01]  /*1500*/  ULDC UR55, c[0x0][0x238] ;  /* 0x00008e0000377ab9 */ /* 0x000fe20000000800 */
[----:B------:R-:W-:Y:S01]  /*1510*/  ULDC UR51, c[0x0][0x238] ;  /* 0x00008e0000337ab9 */ /* 0x000fe20000000800 */
[----:B------:R-:W-:Y:S01]  /*1520*/  ULDC UR47, c[0x0][0x238] ;  /* 0x00008e00002f7ab9 */ /* 0x000fe20000000800 */
[----:B------:R-:W1:Y:S01]  /*1530*/  F2I.FTZ.U32.TRUNC.NTZ R31, R21 ;  /* 0x00000015001f7305 */ /* 0x000e62000021f000 */
[----:B------:R-:W-:Y:S01]  /*1540*/  ULDC UR43, c[0x0][0x238] ;  /* 0x00008e00002b7ab9 */ /* 0x000fe20000000800 */
[----:B------:R-:W-:Y:S01]  /*1550*/  ULDC UR39, c[0x0][0x238] ;  /* 0x00008e0000277ab9 */ /* 0x000fe20000000800 */
[----:B------:R-:W-:Y:S01]  /*1560*/  ULDC UR31, c[0x0][0x238] ;  /* 0x00008e00001f7ab9 */ /* 0x000fe20000000800 */
[----:B0-----:R-:W-:Y:S01]  /*1570*/  VIADD R4, R4, 0xffffffe ;  /* 0x0ffffffe04047836 */ /* 0x001fe20000000000 */
[----:B------:R-:W-:Y:S01]  /*1580*/  ULDC UR28, c[0x0][0x238] ;  /* 0x00008e00001c7ab9 */ /* 0x000fe20000000800 */
[----:B------:R-:W-:Y:S01]  /*1590*/  ULDC UR25, c[0x0][0x238] ;  /* 0x00008e0000197ab9 */ /* 0x000fe20000000800 */
[----:B------:R-:W-:Y:S01]  /*15a0*/  ULDC UR21, c[0x0][0x238] ;  /* 0x00008e0000157ab9 */ /* 0x000fe20000000800 */
[----:B------:R1:W0:Y:S01]  /*15b0*/  F2I.FTZ.U32.TRUNC.NTZ R33, R4 ;  /* 0x0000000400217305 */ /* 0x000222000021f000 */
        /* <DEDUP_REMOVED lines=8> */
[----:B-1----:R-:W-:Y:S01]  /*1640*/  IMAD.MOV R4, RZ, RZ, -R31 ;  /* 0x000000ffff047224 */ /* 0x002fe200078e0a1f */
[----:B------:R-:W-:Y:S01]  /*1650*/  ULDC UR52, c[0x0][0x238] ;  /* 0x00008e0000347ab9 */ /* 0x000fe20000000800 */
[----:B------:R-:W-:Y:S01]  /*1660*/  ULDC UR50, c[0x0][0x238] ;  /* 0x00008e0000327ab9 */ /* 0x000fe20000000800 */
[----:B------:R-:W-:Y:S01]  /*1670*/  ULDC UR48, c[0x0][0x238] ;  /* 0x00008e0000307ab9 */ /* 0x000fe20000000800 */
[----:B------:R-:W-:Y:S01]  /*1680*/  IMAD R32, R4, R15, RZ ;  /* 0x0000000f04207224 */ /* 0x000fe200078e02ff */
[----:B------:R-:W-:Y:S01]  /*1690*/  ULDC UR46, c[0x0][0x238] ;  /* 0x00008e00002e7ab9 */ /* 0x000fe20000000800 */
[----:B0-----:R-:W-:Y:S01]  /*16a0*/  IMAD.MOV R4, RZ, RZ, -R33 ;  /* 0x000000ffff047224 */ /* 0x001fe200078e0a21 */
[----:B------:R-:W-:Y:S01]  /*16b0*/  ULDC UR44, c[0x0][0x238] ;  /* 0x00008e00002c7ab9 */ /* 0x000fe20000000800 */
[----:B------:R-:W-:Y:S01]  /*16c0*/  IMAD.HI.U32 R31, R31, R32, R30 ;  /* 0x000000201f1f7227 */ /* 0x000fe200078e001e */
[----:B------:R-:W-:Y:S01]  /*16d0*/  IABS R30, R61 ;  /* 0x0000003d001e7213 */ /* 0x000fe20000000000 */
[----:B------:R-:W-:Y:S01]  /*16e0*/  ULDC UR42, c[0x0][0x238] ;  /* 0x00008e00002a7ab9 */ /* 0x000fe20000000800 */
[----:B------:R-:W-:Y:S01]  /*16f0*/  ULDC UR40, c[0x0][0x238] ;  /* 0x00008e0000287ab9 */ /* 0x000fe20000000800 */
[----:B------:R-:W-:Y:S01]  /*1700*/  IMAD R4, R4, R0, RZ ;  /* 0x0000000004047224 */ /* 0x000fe200078e02ff */
[----:B------:R-:W-:Y:S01]  /*1710*/  ULDC UR38, c[0x0][0x238] ;  /* 0x00008e0000267ab9 */ /* 0x000fe20000000800 */
[----:B------:R-:W-:Y:S01]  /*1720*/  IMAD.MOV.U32 R32, RZ, RZ, RZ ;  /* 0x000000ffff207224 */ /* 0x000fe200078e00ff */
[----:B------:R-:W-:Y:S01]  /*1730*/  ULDC UR36, c[0x0][0x238] ;  /* 0x00008e0000247ab9 */ /* 0x000fe20000000800 */
[----:B------:R-:W-:-:S02]  /*1740*/  ULDC UR30, c[0x0][0x238] ;  /* 0x00008e00001e7ab9 */ /* 0x000fc40000000800 */
[----:B------:R-:W-:-:S04]  /*1750*/  IMAD.HI.U32 R4, R33, R4, R32 ;  /* 0x0000000421047227 */ /* 0x000fc800078e0020 */
[----:B------:R-:W-:Y:S01]  /*1760*/  IMAD.MOV.U32 R33, RZ, RZ, R55 ;  /* 0x000000ffff217224 */ /* 0x000fe200078e0037 */
[----:B---3--:R-:W-:-:S05]  /*1770*/  IABS R21, R3 ;  /* 0x0000000300157213 */ /* 0x008fca0000000000 */
[----:B------:R-:W-:-:S04]  /*1780*/  IMAD.HI.U32 R54, R31, R21, RZ ;  /* 0x000000151f367227 */ /* 0x000fc800078e00ff */
[----:B------:R-:W-:Y:S01]  /*1790*/  IMAD.MOV R32, RZ, RZ, -R54 ;  /* 0x000000ffff207224 */ /* 0x000fe200078e0a36 */
[----:B------:R-:W-:Y:S01]  /*17a0*/  IABS R54, R6 ;  /* 0x0000000600367213 */ /* 0x000fe20000000000 */
[----:B------:R-:W-:Y:S01]  /*17b0*/  IMAD.HI.U32 R31, R31, R30, RZ ;  /* 0x0000001e1f1f7227 */ /* 0x000fe200078e00ff */
[----:B------:R-:W-:-:S03]  /*17c0*/  IABS R6, R8 ;  /* 0x0000000800067213 */ /* 0x000fc60000000000 */
[C---:B------:R-:W-:Y:S01]  /*17d0*/  IMAD R32, R15.reuse, R32, R21 ;  /* 0x000000200f207224 */ /* 0x040fe200078e0215 */
[----:B------:R-:W-:Y:S01]  /*17e0*/  IABS R21, R7 ;  /* 0x0000000700157213 */ /* 0x000fe20000000000 */
[----:B------:R-:W-:Y:S02]  /*17f0*/  IMAD.MOV R55, RZ, RZ, -R31 ;  /* 0x000000ffff377224 */ /* 0x000fe400078e0a1f */
[----:B------:R-:W-:Y:S01]  /*1800*/  IMAD.MOV.U32 R31, RZ, RZ, R54 ;  /* 0x000000ffff1f7224 */ /* 0x000fe200078e0036 */
[C---:B------:R-:W-:Y:S01]  /*1810*/  ISETP.GT.U32.AND P1, PT, R15.reuse, R32, PT ;  /* 0x000000200f00720c */ /* 0x040fe20003f24070 */
[----:B------:R-:W-:Y:S02]  /*1820*/  IMAD R30, R15, R55, R30 ;  /* 0x000000370f1e7224 */ /* 0x000fe400078e021e */
[----:B------:R-:W-:-:S03]  /*1830*/  IMAD.HI.U32 R5, R4, R31, RZ ;  /* 0x0000001f04057227 */ /* 0x000fc600078e00ff */
[----:B------:R-:W-:Y:S01]  /*1840*/  ISETP.GT.U32.AND P2, PT, R15, R30, PT ;  /* 0x0000001e0f00720c */ /* 0x000fe20003f44070 */
[----:B------:R-:W-:-:S04]  /*1850*/  IMAD.HI.U32 R54, R4, R33, RZ ;  /* 0x0000002104367227 */ /* 0x000fc800078e00ff */
[----:B------:R-:W-:Y:S02]  /*1860*/  IMAD.MOV R5, RZ, RZ, -R5 ;  /* 0x000000ffff057224 */ /* 0x000fe400078e0a05 */
[----:B------:R-:W-:Y:S02]  /*1870*/  @!P1 IMAD.IADD R32, R32, 0x1, -R15 ;  /* 0x0000000120209824 */ /* 0x000fe400078e0a0f */
[----:B------:R-:W-:Y:S02]  /*1880*/  IMAD.MOV R54, RZ, RZ, -R54 ;  /* 0x000000ffff367224 */ /* 0x000fe400078e0a36 */
[----:B------:R-:W-:Y:S01]  /*1890*/  IMAD R31, R0, R5, R31 ;  /* 0x00000005001f7224 */ /* 0x000fe200078e021f */
[----:B------:R-:W-:Y:S01]  /*18a0*/  ISETP.GT.U32.AND P3, PT, R15, R32, PT ;  /* 0x000000200f00720c */ /* 0x000fe20003f64070 */
[----:B------:R-:W-:Y:S01]  /*18b0*/  @!P2 IMAD.IADD R30, R30, 0x1, -R15 ;  /* 0x000000011e1ea824 */ /* 0x000fe200078e0a0f */
[----:B------:R-:W-:Y:S01]  /*18c0*/  ISETP.GE.AND P2, PT, R3, RZ, PT ;  /* 0x000000ff0300720c */ /* 0x000fe20003f46270 */
[----:B------:R-:W-:-:S03]  /*18d0*/  IMAD.HI.U32 R57, R4, R21, RZ ;  /* 0x0000001504397227 */ /* 0x000fc600078e00ff */
[----:B------:R-:W-:Y:S01]  /*18e0*/  ISETP.GT.U32.AND P4, PT, R15, R30, PT ;  /* 0x0000001e0f00720c */ /* 0x000fe20003f84070 */
[----:B------:R-:W-:Y:S01]  /*18f0*/  IMAD R33, R0, R54, R33 ;  /* 0x0000003600217224 */ /* 0x000fe200078e0221 */
[----:B------:R-:W-:Y:S01]  /*1900*/  IABS R54, R9 ;  /* 0x0000000900367213 */ /* 0x000fe20000000000 */
[----:B------:R-:W-:Y:S02]  /*1910*/  IMAD.MOV R57, RZ, RZ, -R57 ;  /* 0x000000ffff397224 */ /* 0x000fe400078e0a39 */
[----:B------:R-:W-:Y:S01]  /*1920*/  IMAD.HI.U32 R56, R4, R6, RZ ;  /* 0x0000000604387227 */ /* 0x000fe200078e00ff */
[----:B------:R-:W-:-:S03]  /*1930*/  ISETP.GT.U32.AND P1, PT, R0, R33, PT ;  /* 0x000000210000720c */ /* 0x000fc60003f24070 */
[----:B------:R-:W-:Y:S01]  /*1940*/  @!P3 IMAD.IADD R32, R32, 0x1, -R15 ;  /* 0x000000012020b824 */ /* 0x000fe200078e0a0f */
[C---:B------:R-:W-:Y:S01]  /*1950*/  ISETP.GT.U32.AND P3, PT, R0.reuse, R31, PT ;  /* 0x0000001f0000720c */ /* 0x040fe20003f64070 */
[----:B------:R-:W-:Y:S02]  /*1960*/  IMAD R21, R0, R57, R21 ;  /* 0x0000003900157224 */ /* 0x000fe400078e0215 */
[----:B------:R-:W-:Y:S02]  /*1970*/  IMAD.MOV R56, RZ, RZ, -R56 ;  /* 0x000000ffff387224 */ /* 0x000fe400078e0a38 */
[----:B------:R-:W-:Y:S01]  /*1980*/  @!P4 IMAD.IADD R30, R30, 0x1, -R15 ;  /* 0x000000011e1ec824 */ /* 0x000fe200078e0a0f */
[C---:B------:R-:W-:Y:S01]  /*1990*/  ISETP.GT.U32.AND P4, PT, R0.reuse, R21, PT ;  /* 0x000000150000720c */ /* 0x040fe20003f84070 */
[C---:B------:R-:W-:Y:S01]  /*19a0*/  IMAD R6, R0.reuse, R56, R6 ;  /* 0x0000003800067224 */ /* 0x040fe200078e0206 */
[----:B------:R-:W-:Y:S01]  /*19b0*/  LOP3.LUT R15, RZ, R2, RZ, 0x33, !PT ;  /* 0x00000002ff0f7212 */ /* 0x000fe200078e33ff */
[----:B------:R-:W-:Y:S01]  /*19c0*/  IMAD.MOV.U32 R5, RZ, RZ, R54 ;  /* 0x000000ffff057224 */ /* 0x000fe200078e0036 */
[----:B------:R-:W-:Y:S01]  /*19d0*/  IABS R54, R10 ;  /* 0x0000000a00367213 */ /* 0x000fe20000000000 */
[----:B------:R-:W-:Y:S01]  /*19e0*/  @!P2 IMAD.MOV R32, RZ, RZ, -R32 ;  /* 0x000000ffff20a224 */ /* 0x000fe200078e0a20 */
[----:B------:R-:W-:Y:S01]  /*19f0*/  ISETP.GT.U32.AND P2, PT, R0, R6, PT ;  /* 0x000000060000720c */ /* 0x000fe20003f44070 */
[----:B------:R-:W-:-:S02]  /*1a00*/  @!P3 IMAD.IADD R31, R31, 0x1, -R0 ;  /* 0x000000011f1fb824 */ /* 0x000fc400078e0a00 */
[----:B------:R-:W-:-:S04]  /*1a10*/  IMAD.HI.U32 R55, R4, R5, RZ ;  /* 0x0000000504377227 */ /* 0x000fc800078e00ff */
[----:B------:R-:W-:Y:S01]  /*1a20*/  @!P1 IMAD.IADD R33, R33, 0x1, -R0 ;  /* 0x0000000121219824 */ /* 0x000fe200078e0a00 */
[----:B------:R-:W-:Y:S01]  /*1a30*/  ISETP.NE.AND P1, PT, R2, RZ, PT ;  /* 0x000000ff0200720c */ /* 0x000fe20003f25270 */
[----:B------:R-:W-:Y:S01]  /*1a40*/  @!P6 IMAD.MOV R30, RZ, RZ, -R30 ;  /* 0x000000ffff1ee224 */ /* 0x000fe200078e0a1e */
[C---:B------:R-:W-:Y:S01]  /*1a50*/  ISETP.GT.U32.AND P6, PT, R0.reuse, R31, PT ;  /* 0x0000001f0000720c */ /* 0x040fe20003fc4070 */
[----:B------:R-:W-:Y:S01]  /*1a60*/  IMAD.MOV R55, RZ, RZ, -R55 ;  /* 0x000000ffff377224 */ /* 0x000fe200078e0a37 */
[----:B------:R-:W-:Y:S01]  /*1a70*/  ISETP.GT.U32.AND P3, PT, R0, R33, PT ;  /* 0x000000210000720c */ /* 0x000fe20003f64070 */
[----:B------:R-:W-:Y:S01]  /*1a80*/  IMAD.HI.U32 R56, R4, R54, RZ ;  /* 0x0000003604387227 */ /* 0x000fe200078e00ff */
[----:B------:R-:W-:Y:S02]  /*1a90*/  IABS R2, R11 ;  /* 0x0000000b00027213 */ /* 0x000fe40000000000 */
[----:B------:R-:W-:Y:S01]  /*1aa0*/  SEL R32, R15, R32, !P1 ;  /* 0x000000200f207207 */ /* 0x000fe20004800000 */
[----:B------:R-:W-:Y:S01]  /*1ab0*/  @!P4 IMAD.IADD R21, R21, 0x1, -R0 ;  /* 0x000000011515c824 */ /* 0x000fe200078e0a00 */
[----:B------:R-:W-:Y:S01]  /*1ac0*/  SEL R3, R15, R30, !P1 ;  /* 0x0000001e0f037207 */ /* 0x000fe20004800000 */
[C---:B------:R-:W-:Y:S01]  /*1ad0*/  IMAD R5, R0.reuse, R55, R5 ;  /* 0x0000003700057224 */ /* 0x040fe200078e0205 */
[----:B------:R-:W-:Y:S01]  /*1ae0*/  IABS R55, R12 ;  /* 0x0000000c00377213 */ /* 0x000fe20000000000 */
[----:B------:R-:W-:Y:S01]  /*1af0*/  IMAD.MOV R56, RZ, RZ, -R56 ;  /* 0x000000ffff387224 */ /* 0x000fe200078e0a38 */
[----:B------:R-:W-:Y:S01]  /*1b00*/  ISETP.GT.U32.AND P4, PT, R0, R21, PT ;  /* 0x000000150000720c */ /* 0x000fe20003f84070 */
[----:B------:R-:W-:Y:S01]  /*1b10*/  @!P2 IMAD.IADD R6, R6, 0x1, -R0 ;  /* 0x000000010606a824 */ /* 0x000fe200078e0a00 */
[C---:B------:R-:W-:Y:S01]  /*1b20*/  ISETP.GT.U32.AND P2, PT, R0.reuse, R5, PT ;  /* 0x000000050000720c */ /* 0x040fe20003f44070 */
[----:B------:R-:W-:Y:S01]  /*1b30*/  IMAD R54, R0, R56, R54 ;  /* 0x0000003800367224 */ /* 0x000fe200078e0236 */
[----:B------:R0:W-:Y:S01]  /*1b40*/  STL [R1+0xc4], R32 ;  /* 0x0000c42001007387 */ /* 0x0001e20000100800 */
[----:B------:R-:W-:Y:S01]  /*1b50*/  IMAD.HI.U32 R15, R4, R2, RZ ;  /* 0x00000002040f7227 */ /* 0x000fe200078e00ff */
[----:B------:R-:W-:-:S02]  /*1b60*/  ISETP.GT.U32.AND P1, PT, R0, R6, PT ;  /* 0x000000060000720c */ /* 0x000fc40003f24070 */
[----:B------:R1:W-:Y:S01]  /*1b70*/  STL [R1+0xbc], R3 ;  /* 0x0000bc0301007387 */ /* 0x0003e20000100800 */
[--C-:B------:R-:W-:Y:S01]  /*1b80*/  @!P6 IMAD.IADD R31, R31, 0x1, -R0.reuse ;  /* 0x000000011f1fe824 */ /* 0x100fe200078e0a00 */
[C---:B------:R-:W-:Y:S01]  /*1b90*/  ISETP.GT.U32.AND P6, PT, R0.reuse, R54, PT ;  /* 0x000000360000720c */ /* 0x040fe20003fc4070 */
[----:B------:R-:W-:Y:S02]  /*1ba0*/  IMAD.MOV R15, RZ, RZ, -R15 ;  /* 0x000000ffff0f7224 */ /* 0x000fe400078e0a0f */
[----:B------:R-:W-:Y:S01]  /*1bb0*/  @!P3 IMAD.IADD R33, R33, 0x1, -R0 ;  /* 0x000000012121b824 */ /* 0x000fe200078e0a00 */
[----:B------:R-:W-:Y:S01]  /*1bc0*/  ISETP.GE.AND P3, PT, R7, RZ, PT ;  /* 0x000000ff0700720c */ /* 0x000fe20003f66270 */
[----:B------:R-:W-:Y:S02]  /*1bd0*/  IMAD R15, R0, R15, R2 ;  /* 0x0000000f000f7224 */ /* 0x000fe400078e0202 */
[----:B0-----:R-:W-:Y:S02]  /*1be0*/  IMAD.MOV.U32 R32, RZ, RZ, R33 ;  /* 0x000000ffff207224 */ /* 0x001fe400078e0021 */
[----:B-1----:R-:W-:-:S02]  /*1bf0*/  IMAD.MOV.U32 R3, RZ, RZ, R31 ;  /* 0x000000ffff037224 */ /* 0x002fc400078e001f */
[--C-:B------:R-:W-:Y:S01]  /*1c00*/  @!P4 IMAD.IADD R21, R21, 0x1, -R0.reuse ;  /* 0x000000011515c824 */ /* 0x100fe200078e0a00 */
[----:B------:R-:W-:Y:S01]  /*1c10*/  ISETP.GE.AND P4, PT, R8, RZ, PT ;  /* 0x000000ff0800720c */ /* 0x000fe20003f86270 */
[----:B------:R-:W-:Y:S01]  /*1c20*/  @!P0 IMAD.MOV R3, RZ, RZ, -R3 ;  /* 0x000000ffff038224 */ /* 0x000fe200078e0a03 */
[----:B------:R-:W-:Y:S01]  /*1c30*/  ISETP.GT.U32.AND P0, PT, R0, R15, PT ;  /* 0x0000000f0000720c */ /* 0x000fe20003f04070 */
[----:B------:R-:W-:Y:S01]  /*1c40*/  @!P2 IMAD.IADD R5, R5, 0x1, -R0 ;  /* 0x000000010505a824 */ /* 0x000fe200078e0a00 */
[----:B------:R-:W-:Y:S01]  /*1c50*/  ISETP.GE.AND P2, PT, R10, RZ, PT ;  /* 0x000000ff0a00720c */ /* 0x000fe20003f46270 */
[----:B------:R-:W-:-:S04]  /*1c60*/  IMAD.HI.U32 R7, R4, R55, RZ ;  /* 0x0000003704077227 */ /* 0x000fc800078e00ff */
[----:B------:R-:W-:Y:S02]  /*1c70*/  @!P5 IMAD.MOV R32, RZ, RZ, -R32 ;  /* 0x000000ffff20d224 */ /* 0x000fe400078e0a20 */
[--C-:B------:R-:W-:Y:S01]  /*1c80*/  @!P6 IMAD.IADD R54, R54, 0x1, -R0.reuse ;  /* 0x000000013636e824 */ /* 0x100fe200078e0a00 */
[----:B------:R-:W-:Y:S01]  /*1c90*/  ISETP.GT.U32.AND P6, PT, R0, R5, PT ;  /* 0x000000050000720c */ /* 0x000fe20003fc4070 */
[--C-:B------:R-:W-:Y:S01]  /*1ca0*/  @!P1 IMAD.IADD R6, R6, 0x1, -R0.reuse ;  /* 0x0000000106069824 */ /* 0x100fe200078e0a00 */
[----:B------:R-:W-:Y:S01]  /*1cb0*/  STL [R1+0x14], R32 ;  /* 0x0000142001007387 */ /* 0x000fe20000100800 */
[----:B------:R-:W-:Y:S01]  /*1cc0*/  IMAD.MOV R7, RZ, RZ, -R7 ;  /* 0x000000ffff077224 */ /* 0x000fe200078e0a07 */
[----:B------:R-:W-:Y:S01]  /*1cd0*/  ISETP.GE.AND P1, PT, R9, RZ, PT ;  /* 0x000000ff0900720c */ /* 0x000fe20003f26270 */
[----:B------:R-:W-:Y:S01]  /*1ce0*/  IMAD.MOV.U32 R8, RZ, RZ, R21 ;  /* 0x000000ffff087224 */ /* 0x000fe200078e0015 */
[----:B------:R0:W-:Y:S01]  /*1cf0*/  STL [R1+0x10], R3 ;  /* 0x0000100301007387 */ /* 0x0001e20000100800 */
[C---:B------:R-:W-:Y:S01]  /*1d00*/  IMAD R2, R0.reuse, R7, R55 ;  /* 0x0000000700027224 */ /* 0x040fe200078e0237 */
[C---:B------:R-:W-:Y:S01]  /*1d10*/  ISETP.GT.U32.AND P5, PT, R0.reuse, R54, PT ;  /* 0x000000360000720c */ /* 0x040fe20003fa4070 */
[----:B------:R-:W-:Y:S01]  /*1d20*/  @!P0 IMAD.IADD R15, R15, 0x1, -R0 ;  /* 0x000000010f0f8824 */ /* 0x000fe200078e0a00 */
[----:B------:R-:W-:Y:S01]  /*1d30*/  IABS R7, R13 ;  /* 0x0000000d00077213 */ /* 0x000fe20000000000 */
[----:B------:R-:W-:Y:S01]  /*1d40*/  @!P3 IMAD.MOV R8, RZ, RZ, -R8 ;  /* 0x000000ffff08b224 */ /* 0x000fe200078e0a08 */
[----:B------:R-:W-:Y:S01]  /*1d50*/  ISETP.GE.AND P3, PT, R11, RZ, PT ;  /* 0x000000ff0b00720c */ /* 0x000fe20003f66270 */
[----:B------:R-:W-:Y:S01]  /*1d60*/  @!P6 IMAD.IADD R5, R5, 0x1, -R0 ;  /* 0x000000010505e824 */ /* 0x000fe200078e0a00 */
[----:B------:R-:W-:Y:S01]  /*1d70*/  ISETP.GT.U32.AND P0, PT, R0, R15, PT ;  /* 0x0000000f0000720c */ /* 0x000fe20003f04070 */
[----:B------:R-:W-:Y:S01]  /*1d80*/  IMAD.HI.U32 R9, R4, R7, RZ ;  /* 0x0000000704097227 */ /* 0x000fe200078e00ff */
[----:B------:R1:W-:Y:S01]  /*1d90*/  STL [R1+0xc], R8 ;  /* 0x00000c0801007387 */ /* 0x0003e20000100800 */
[----:B------:R-:W-:-:S02]  /*1da0*/  ISETP.GE.AND P6, PT, R12, RZ, PT ;  /* 0x000000ff0c00720c */ /* 0x000fc40003fc6270 */
[----:B0-----:R-:W-:Y:S01]  /*1db0*/  IMAD.MOV.U32 R3, RZ, RZ, R6 ;  /* 0x000000ffff037224 */ /* 0x001fe200078e0006 */
[----:B------:R-:W-:Y:S01]  /*1dc0*/  IABS R6, R14 ;  /* 0x0000000e00067213 */ /* 0x000fe20000000000 */
[----:B------:R-:W-:Y:S02]  /*1dd0*/  IMAD.MOV R9, RZ, RZ, -R9 ;  /* 0x000000ffff097224 */ /* 0x000fe400078e0a09 */
[----:B------:R-:W-:Y:S01]  /*1de0*/  @!P4 IMAD.MOV R3, RZ, RZ, -R3 ;  /* 0x000000ffff03c224 */ /* 0x000fe200078e0a03 */
[----:B------:R-:W-:Y:S01]  /*1df0*/  ISETP.GT.U32.AND P4, PT, R0, R2, PT ;  /* 0x000000020000720c */ /* 0x000fe20003f84070 */
[--C-:B------:R-:W-:Y:S01]  /*1e00*/  @!P5 IMAD.IADD R54, R54, 0x1, -R0.reuse ;  /* 0x000000013636d824 */ /* 0x100fe200078e0a00 */
[----:B-1----:R-:W-:Y:S02]  /*1e10*/  IABS R8, R16 ;  /* 0x0000001000087213 */ /* 0x002fe40000000000 */
[----:B------:R0:W-:Y:S01]  /*1e20*/  STL [R1+0x4], R3 ;  /* 0x0000040301007387 */ /* 0x0001e20000100800 */
[----:B------:R-:W-:Y:S01]  /*1e30*/  @!P0 IMAD.IADD R15, R15, 0x1, -R0 ;  /* 0x000000010f0f8824 */ /* 0x000fe200078e0a00 */
[----:B------:R-:W-:-:S07]  /*1e40*/  IABS R21, R18 ;  /* 0x0000001200157213 */ /* 0x000fce0000000000 */
[----:B------:R-:W-:Y:S01]  /*1e50*/  @!P4 IMAD.IADD R2, R2, 0x1, -R0 ;  /* 0x000000010202c824 */ /* 0x000fe200078e0a00 */
[----:B------:R-:W-:Y:S01]  /*1e60*/  ISETP.GE.AND P5, PT, R13, RZ, PT ;  /* 0x000000ff0d00720c */ /* 0x000fe20003fa6270 */
[----:B0-----:R-:W-:Y:S01]  /*1e70*/  IMAD.MOV.U32 R3, RZ, RZ, R5 ;  /* 0x000000ffff037224 */ /* 0x001fe200078e0005 */
[----:B------:R-:W-:Y:S01]  /*1e80*/  IABS R11, R19 ;  /* 0x00000013000b7213 */ /* 0x000fe20000000000 */
[----:B------:R-:W-:Y:S01]  /*1e90*/  IMAD.HI.U32 R5, R4, R6, RZ ;  /* 0x0000000604057227 */ /* 0x000fe200078e00ff */
[----:B------:R-:W2:Y:S03]  /*1ea0*/  LDL.LU R57, [R1+0x8] ;  /* 0x0000080001397983 */ /* 0x000ea60000300800 */
[----:B------:R-:W-:Y:S02]  /*1eb0*/  IMAD.MOV R10, RZ, RZ, -R5 ;  /* 0x000000ffff0a7224 */ /* 0x000fe400078e0a05 */
[----:B------:R-:W-:Y:S01]  /*1ec0*/  @!P1 IMAD.MOV R3, RZ, RZ, -R3 ;  /* 0x000000ffff039224 */ /* 0x000fe200078e0a03 */
[C---:B------:R-:W-:Y:S01]  /*1ed0*/  ISETP.GT.U32.AND P1, PT, R0.reuse, R2, PT ;  /* 0x000000020000720c */ /* 0x040fe20003f24070 */
[----:B------:R-:W-:-:S02]  /*1ee0*/  IMAD R6, R0, R10, R6 ;  /* 0x0000000a00067224 */ /* 0x000fc400078e0206 */
[----:B------:R-:W-:-:S03]  /*1ef0*/  @!P3 IMAD.MOV R15, RZ, RZ, -R15 ;  /* 0x000000ffff0fb224 */ /* 0x000fc600078e0a0f */
[C---:B------:R-:W-:Y:S01]  /*1f00*/  ISETP.GT.U32.AND P3, PT, R0.reuse, R6, PT ;  /* 0x000000060000720c */ /* 0x040fe20003f64070 */
[----:B------:R-:W-:Y:S02]  /*1f10*/  IMAD R7, R0, R9, R7 ;  /* 0x0000000900077224 */ /* 0x000fe400078e0207 */
[----:B------:R-:W-:-:S04]  /*1f20*/  IMAD.HI.U32 R5, R4, R8, RZ ;  /* 0x0000000804057227 */ /* 0x000fc800078e00ff */
[----:B------:R-:W-:Y:S01]  /*1f30*/  IMAD.MOV.U32 R61, RZ, RZ, R54 ;  /* 0x000000ffff3d7224 */ /* 0x000fe200078e0036 */
[----:B------:R-:W-:Y:S01]  /*1f40*/  ISETP.GT.U32.AND P0, PT, R0, R7, PT ;  /* 0x000000070000720c */ /* 0x000fe20003f04070 */
[----:B------:R-:W-:Y:S02]  /*1f50*/  IMAD.MOV R5, RZ, RZ, -R5 ;  /* 0x000000ffff057224 */ /* 0x000fe400078e0a05 */
[----:B------:R-:W-:Y:S02]  /*1f60*/  @!P1 IMAD.IADD R2, R2, 0x1, -R0 ;  /* 0x0000000102029824 */ /* 0x000fe400078e0a00 */
[----:B------:R-:W-:Y:S01]  /*1f70*/  @!P2 IMAD.MOV R61, RZ, RZ, -R61 ;  /* 0x000000ffff3da224 */ /* 0x000fe200078e0a3d */
[----:B------:R-:W-:Y:S01]  /*1f80*/  ISETP.GE.AND P2, PT, R16, RZ, PT ;  /* 0x000000ff1000720c */ /* 0x000fe20003f46270 */
[----:B------:R-:W-:Y:S01]  /*1f90*/  IMAD R5, R0, R5, R8 ;  /* 0x0000000500057224 */ /* 0x000fe200078e0208 */
[----:B------:R-:W-:Y:S01]  /*1fa0*/  IABS R9, R17 ;  /* 0x0000001100097213 */ /* 0x000fe20000000000 */
[----:B------:R-:W-:-:S02]  /*1fb0*/  @!P3 IMAD.IADD R6, R6, 0x1, -R0 ;  /* 0x000000010606b824 */ /* 0x000fc400078e0a00 */
[----:B------:R-:W-:Y:S02]  /*1fc0*/  IMAD.MOV.U32 R16, RZ, RZ, R2 ;  /* 0x000000ffff107224 */ /* 0x000fe400078e0002 */
[----:B------:R-:W-:Y:S01]  /*1fd0*/  IMAD.HI.U32 R13, R4, R9, RZ ;  /* 0x00000009040d7227 */ /* 0x000fe200078e00ff */
[----:B------:R-:W-:-:S03]  /*1fe0*/  ISETP.GT.U32.AND P3, PT, R0, R6, PT ;  /* 0x000000060000720c */ /* 0x000fc60003f64070 */
[----:B------:R-:W-:Y:S01]  /*1ff0*/  @!P6 IMAD.MOV R16, RZ, RZ, -R16 ;  /* 0x000000ffff10e224 */ /* 0x000fe200078e0a10 */
[----:B------:R-:W-:Y:S01]  /*2000*/  ISETP.GT.U32.AND P6, PT, R0, R5, PT ;  /* 0x000000050000720c */ /* 0x000fe20003fc4070 */
[----:B------:R-:W-:-:S04]  /*2010*/  IMAD.HI.U32 R12, R4, R21, RZ ;  /* 0x00000015040c7227 */ /* 0x000fc800078e00ff */
[----:B------:R-:W-:Y:S02]  /*2020*/  @!P0 IMAD.IADD R7, R7, 0x1, -R0 ;  /* 0x0000000107078824 */ /* 0x000fe400078e0a00 */
[----:B------:R-:W-:Y:S02]  /*2030*/  IMAD.MOV R13, RZ, RZ, -R13 ;  /* 0x000000ffff0d7224 */ /* 0x000fe400078e0a0d */
[----:B------:R-:W-:Y:S01]  /*2040*/  IMAD.MOV R12, RZ, RZ, -R12 ;  /* 0x000000ffff0c7224 */ /* 0x000fe200078e0a0c */
[C---:B------:R-:W-:Y:S01]  /*2050*/  ISETP.GT.U32.AND P0, PT, R0.reuse, R7, PT ;  /* 0x000000070000720c */ /* 0x040fe20003f04070 */
[C---:B------:R-:W-:Y:S02]  /*2060*/  IMAD R9, R0.reuse, R13, R9 ;  /* 0x0000000d00097224 */ /* 0x040fe400078e0209 */
[----:B------:R-:W-:Y:S02]  /*2070*/  IMAD R21, R0, R12, R21 ;  /* 0x0000000c00157224 */ /* 0x000fe400078e0215 */
[--C-:B------:R-:W-:Y:S01]  /*2080*/  @!P3 IMAD.IADD R6, R6, 0x1, -R0.reuse ;  /* 0x000000010606b824 */ /* 0x100fe200078e0a00 */
[C---:B------:R-:W-:Y:S01]  /*2090*/  ISETP.GT.U32.AND P3, PT, R0.reuse, R9, PT ;  /* 0x000000090000720c */ /* 0x040fe20003f64070 */
[----:B------:R-:W-:Y:S01]  /*20a0*/  @!P6 IMAD.IADD R5, R5, 0x1, -R0 ;  /* 0x000000010505e824 */ /* 0x000fe200078e0a00 */
[----:B------:R-:W-:-:S02]  /*20b0*/  ISETP.GT.U32.AND P6, PT, R0, R21, PT ;  /* 0x000000150000720c */ /* 0x000fc40003fc4070 */
[----:B------:R-:W-:-:S03]  /*20c0*/  IABS R10, R20 ;  /* 0x00000014000a7213 */ /* 0x000fc60000000000 */
[----:B------:R-:W-:Y:S01]  /*20d0*/  @!P0 IMAD.IADD R7, R7, 0x1, -R0 ;  /* 0x0000000107078824 */ /* 0x000fe200078e0a00 */
[----:B------:R-:W-:Y:S01]  /*20e0*/  ISETP.GE.AND P1, PT, R17, RZ, PT ;  /* 0x000000ff1100720c */ /* 0x000fe20003f26270 */
[----:B------:R-:W-:Y:S01]  /*20f0*/  IMAD.HI.U32 R8, R4, R10, RZ ;  /* 0x0000000a04087227 */ /* 0x000fe200078e00ff */
[----:B------:R-:W-:-:S03]  /*2100*/  IABS R12, R23 ;  /* 0x00000017000c7213 */ /* 0x000fc60000000000 */
[--C-:B------:R-:W-:Y:S01]  /*2110*/  @!P3 IMAD.IADD R9, R9, 0x1, -R0.reuse ;  /* 0x000000010909b824 */ /* 0x100fe200078e0a00 */
[C---:B------:R-:W-:Y:S01]  /*2120*/  ISETP.GT.U32.AND P3, PT, R0.reuse, R5, PT ;  /* 0x000000050000720c */ /* 0x040fe20003f64070 */
[----:B------:R-:W-:Y:S02]  /*2130*/  IMAD.MOV.U32 R17, RZ, RZ, R7 ;  /* 0x000000ffff117224 */ /* 0x000fe400078e0007 */
[----:B------:R-:W-:Y:S02]  /*2140*/  @!P6 IMAD.IADD R21, R21, 0x1, -R0 ;  /* 0x000000011515e824 */ /* 0x000fe400078e0a00 */
[----:B------:R-:W-:Y:S02]  /*2150*/  @!P5 IMAD.MOV R17, RZ, RZ, -R17 ;  /* 0x000000ffff11d224 */ /* 0x000fe400078e0a11 */
[----:B------:R-:W-:Y:S01]  /*2160*/  IMAD.MOV R8, RZ, RZ, -R8 ;  /* 0x000000ffff087224 */ /* 0x000fe200078e0a08 */
[----:B------:R-:W-:Y:S01]  /*2170*/  ISETP.GT.U32.AND P5, PT, R0, R21, PT ;  /* 0x000000150000720c */ /* 0x000fe20003fa4070 */
[----:B------:R-:W-:Y:S01]  /*2180*/  IMAD.HI.U32 R7, R4, R12, RZ ;  /* 0x0000000c04077227 */ /* 0x000fe200078e00ff */
[----:B------:R-:W-:-:S02]  /*2190*/  ISETP.GE.AND P0, PT, R18, RZ, PT ;  /* 0x000000ff1200720c */ /* 0x000fc40003f06270 */
[----:B------:R-:W-:Y:S01]  /*21a0*/  ISETP.GE.AND P4, PT, R14, RZ, PT ;  /* 0x000000ff0e00720c */ /* 0x000fe20003f86270 */
[----:B------:R-:W-:Y:S01]  /*21b0*/  IMAD.MOV.U32 R18, RZ, RZ, R6 ;  /* 0x000000ffff127224 */ /* 0x000fe200078e0006 */
[----:B------:R-:W-:Y:S01]  /*21c0*/  IABS R13, R22 ;  /* 0x00000016000d7213 */ /* 0x000fe20000000000 */
[----:B------:R-:W-:Y:S01]  /*21d0*/  IMAD.HI.U32 R2, R4, R11, RZ ;  /* 0x0000000b04027227 */ /* 0x000fe200078e00ff */
[----:B------:R-:W-:-:S03]  /*21e0*/  ISETP.GT.U32.AND P6, PT, R0, R9, PT ;  /* 0x000000090000720c */ /* 0x000fc60003fc4070 */
[----:B------:R-:W-:Y:S02]  /*21f0*/  IMAD R10, R0, R8, R10 ;  /* 0x00000008000a7224 */ /* 0x000fe400078e020a */
[----:B------:R-:W-:Y:S02]  /*2200*/  IMAD.MOV R6, RZ, RZ, -R7 ;  /* 0x000000ffff067224 */ /* 0x000fe400078e0a07 */
[----:B------:R-:W-:Y:S02]  /*2210*/  IMAD.MOV R2, RZ, RZ, -R2 ;  /* 0x000000ffff027224 */ /* 0x000fe400078e0a02 */
[----:B------:R-:W-:-:S04]  /*2220*/  IMAD.HI.U32 R14, R4, R13, RZ ;  /* 0x0000000d040e7227 */ /* 0x000fc800078e00ff */
[----:B------:R-:W-:Y:S01]  /*2230*/  @!P3 IMAD.IADD R5, R5, 0x1, -R0 ;  /* 0x000000010505b824 */ /* 0x000fe200078e0a00 */
[C---:B------:R-:W-:Y:S01]  /*2240*/  ISETP.GT.U32.AND P3, PT, R0.reuse, R10, PT ;  /* 0x0000000a0000720c */ /* 0x040fe20003f64070 */
[C---:B------:R-:W-:Y:S02]  /*2250*/  IMAD R6, R0.reuse, R6, R12 ;  /* 0x0000000600067224 */ /* 0x040fe400078e020c */
[C---:B------:R-:W-:Y:S02]  /*2260*/  IMAD R11, R0.reuse, R2, R11 ;  /* 0x00000002000b7224 */ /* 0x040fe400078e020b */
[----:B------:R-:W-:Y:S02]  /*2270*/  IMAD.MOV R14, RZ, RZ, -R14 ;  /* 0x000000ffff0e7224 */ /* 0x000fe400078e0a0e */
[----:B------:R-:W-:Y:S01]  /*2280*/  @!P5 IMAD.IADD R21, R21, 0x1, -R0 ;  /* 0x000000011515d824 */ /* 0x000fe200078e0a00 */
[C---:B------:R-:W-:Y:S01]  /*2290*/  ISETP.GT.U32.AND P5, PT, R0.reuse, R6, PT ;  /* 0x000000060000720c */ /* 0x040fe20003fa4070 */
[----:B------:R-:W-:Y:S01]  /*22a0*/  @!P4 IMAD.MOV R18, RZ, RZ, -R18 ;  /* 0x000000ffff12c224 */ /* 0x000fe200078e0a12 */
[C---:B------:R-:W-:Y:S01]  /*22b0*/  ISETP.GT.U32.AND P4, PT, R0.reuse, R11, PT ;  /* 0x0000000b0000720c */ /* 0x040fe20003f84070 */
[----:B------:R-:W-:Y:S01]  /*22c0*/  IMAD R7, R0, R14, R13 ;  /* 0x0000000e00077224 */ /* 0x000fe200078e020d */
[----:B------:R-:W-:Y:S01]  /*22d0*/  IABS R8, R24 ;  /* 0x0000001800087213 */ /* 0x000fe20000000000 */
[--C-:B------:R-:W-:Y:S01]  /*22e0*/  @!P6 IMAD.IADD R9, R9, 0x1, -R0.reuse ;  /* 0x000000010909e824 */ /* 0x100fe200078e0a00 */
[----:B------:R-:W-:Y:S01]  /*22f0*/  IABS R2, R25 ;  /* 0x0000001900027213 */ /* 0x000fe20000000000 */
[----:B------:R-:W-:Y:S01]  /*2300*/  @!P3 IMAD.IADD R10, R10, 0x1, -R0 ;  /* 0x000000010a0ab824 */ /* 0x000fe200078e0a00 */
[----:B------:R-:W-:Y:S01]  /*2310*/  ISETP.GT.U32.AND P6, PT, R0, R7, PT ;  /* 0x000000070000720c */ /* 0x000fe20003fc4070 */
[----:B------:R-:W-:-:S04]  /*2320*/  IMAD.HI.U32 R13, R4, R8, RZ ;  /* 0x00000008040d7227 */ /* 0x000fc800078e00ff */
[----:B------:R-:W-:Y:S01]  /*2330*/  @!P5 IMAD.IADD R6, R6, 0x1, -R0 ;  /* 0x000000010606d824 */ /* 0x000fe200078e0a00 */
[----:B------:R-:W-:Y:S01]  /*2340*/  ISETP.GT.U32.AND P5, PT, R0, R10, PT ;  /* 0x0000000a0000720c */ /* 0x000fe20003fa4070 */
[----:B------:R-:W-:-:S04]  /*2350*/  IMAD.HI.U32 R14, R4, R2, RZ ;  /* 0x00000002040e7227 */ /* 0x000fc800078e00ff */
[----:B------:R-:W-:Y:S02]  /*2360*/  IMAD.MOV R13, RZ, RZ, -R13 ;  /* 0x000000ffff0d7224 */ /* 0x000fe400078e0a0d */
[----:B------:R-:W-:Y:S02]  /*2370*/  @!P4 IMAD.IADD R11, R11, 0x1, -R0 ;  /* 0x000000010b0bc824 */ /* 0x000fe400078e0a00 */
[----:B------:R-:W-:Y:S02]  /*2380*/  IMAD.MOV R14, RZ, RZ, -R14 ;  /* 0x000000ffff0e7224 */ /* 0x000fe400078e0a0e */
[C---:B------:R-:W-:Y:S02]  /*2390*/  IMAD R8, R0.reuse, R13, R8 ;  /* 0x0000000d00087224 */ /* 0x040fe400078e0208 */
[----:B------:R-:W-:Y:S01]  /*23a0*/  @!P6 IMAD.IADD R7, R7, 0x1, -R0 ;  /* 0x000000010707e824 */ /* 0x000fe200078e0a00 */
[C---:B------:R-:W-:Y:S01]  /*23b0*/  ISETP.GT.U32.AND P6, PT, R0.reuse, R11, PT ;  /* 0x0000000b0000720c */ /* 0x040fe20003fc4070 */
[----:B------:R-:W-:-:S02]  /*23c0*/  IMAD R2, R0, R14, R2 ;  /* 0x0000000e00027224 */ /* 0x000fc400078e0202 */
[----:B------:R-:W-:Y:S01]  /*23d0*/  @!P0 IMAD.MOV R21, RZ, RZ, -R21 ;  /* 0x000000ffff158224 */ /* 0x000fe200078e0a15 */
[----:B------:R-:W-:Y:S01]  /*23e0*/  ISETP.GT.U32.AND P0, PT, R0, R8, PT ;  /* 0x000000080000720c */ /* 0x000fe20003f04070 */
[--C-:B------:R-:W-:Y:S01]  /*23f0*/  @!P5 IMAD.IADD R10, R10, 0x1, -R0.reuse ;  /* 0x000000010a0ad824 */ /* 0x100fe200078e0a00 */
[----:B------:R-:W-:Y:S02]  /*2400*/  ISETP.GT.U32.AND P5, PT, R0, R2, PT ;  /* 0x000000020000720c */ /* 0x000fe40003fa4070 */
[----:B------:R-:W-:Y:S01]  /*2410*/  ISETP.GE.AND P4, PT, R19, RZ, PT ;  /* 0x000000ff1300720c */ /* 0x000fe20003f86270 */
[----:B------:R-:W-:Y:S01]  /*2420*/  IMAD.MOV.U32 R19, RZ, RZ, R5 ;  /* 0x000000ffff137224 */ /* 0x000fe200078e0005 */
[----:B------:R-:W-:Y:S01]  /*2430*/  ISETP.GE.AND P3, PT, R20, RZ, PT ;  /* 0x000000ff1400720c */ /* 0x000fe20003f66270 */
[----:B------:R-:W-:Y:S02]  /*2440*/  IMAD.MOV.U32 R20, RZ, RZ, R9 ;  /* 0x000000ffff147224 */ /* 0x000fe400078e0009 */
[----:B------:R-:W-:-:S02]  /*2450*/  @!P6 IMAD.IADD R11, R11, 0x1, -R0 ;  /* 0x000000010b0be824 */ /* 0x000fc400078e0a00 */
[----:B------:R-:W-:Y:S01]  /*2460*/  @!P2 IMAD.MOV R19, RZ, RZ, -R19 ;  /* 0x000000ffff13a224 */ /* 0x000fe200078e0a13 */
[C---:B------:R-:W-:Y:S01]  /*2470*/  ISETP.GT.U32.AND P2, PT, R0.reuse, R7, PT ;  /* 0x000000070000720c */ /* 0x040fe20003f44070 */
[----:B------:R-:W-:Y:S01]  /*2480*/  @!P1 IMAD.MOV R20, RZ, RZ, -R20 ;  /* 0x000000ffff149224 */ /* 0x000fe200078e0a14 */
[----:B------:R-:W-:Y:S01]  /*2490*/  ISETP.GT.U32.AND P1, PT, R0, R6, PT ;  /* 0x000000060000720c */ /* 0x000fe20003f24070 */
[--C-:B------:R-:W-:Y:S01]  /*24a0*/  @!P0 IMAD.IADD R8, R8, 0x1, -R0.reuse ;  /* 0x0000000108088824 */ /* 0x100fe200078e0a00 */
[----:B------:R-:W-:Y:S01]  /*24b0*/  ISETP.GE.AND P6, PT, R22, RZ, PT ;  /* 0x000000ff1600720c */ /* 0x000fe20003fc6270 */
[----:B------:R-:W-:Y:S01]  /*24c0*/  IMAD.MOV.U32 R22, RZ, RZ, R11 ;  /* 0x000000ffff167224 */ /* 0x000fe200078e000b */
[----:B------:R-:W-:Y:S01]  /*24d0*/  IABS R12, R26 ;  /* 0x0000001a000c7213 */ /* 0x000fe20000000000 */
[----:B------:R-:W-:Y:S02]  /*24e0*/  @!P5 IMAD.IADD R2, R2, 0x1, -R0 ;  /* 0x000000010202d824 */ /* 0x000fe400078e0a00 */
[----:B------:R-:W-:Y:S01]  /*24f0*/  @!P4 IMAD.MOV R22, RZ, RZ, -R22 ;  /* 0x000000ffff16c224 */ /* 0x000fe200078e0a16 */
[----:B------:R-:W-:Y:S01]  /*2500*/  ISETP.GT.U32.AND P4, PT, R0, R8, PT ;  /* 0x000000080000720c */ /* 0x000fe20003f84070 */
[----:B------:R-:W-:Y:S01]  /*2510*/  IMAD.HI.U32 R9, R4, R12, RZ ;  /* 0x0000000c04097227 */ /* 0x000fe200078e00ff */
[----:B------:R-:W-:-:S03]  /*2520*/  ISETP.GT.U32.AND P5, PT, R0, R2, PT ;  /* 0x000000020000720c */ /* 0x000fc60003fa4070 */
[----:B------:R-:W-:Y:S02]  /*2530*/  IMAD.MOV R9, RZ, RZ, -R9 ;  /* 0x000000ffff097224 */ /* 0x000fe400078e0a09 */
[--C-:B------:R-:W-:Y:S01]  /*2540*/  @!P2 IMAD.IADD R7, R7, 0x1, -R0.reuse ;  /* 0x000000010707a824 */ /* 0x100fe200078e0a00 */
[----:B------:R-:W-:Y:S01]  /*2550*/  ISETP.GE.AND P2, PT, R23, RZ, PT ;  /* 0x000000ff1700720c */ /* 0x000fe20003f46270 */
[----:B------:R-:W-:Y:S01]  /*2560*/  @!P1 IMAD.IADD R6, R6, 0x1, -R0 ;  /* 0x0000000106069824 */ /* 0x000fe200078e0a00 */
[----:B------:R-:W-:Y:S01]  /*2570*/  ISETP.GE.AND P1, PT, R24, RZ, PT ;  /* 0x000000ff1800720c */ /* 0x000fe20003f26270 */
[----:B------:R-:W-:Y:S02]  /*2580*/  IMAD R9, R0, R9, R12 ;  /* 0x0000000900097224 */ /* 0x000fe400078e020c */
[----:B------:R-:W-:Y:S01]  /*2590*/  IMAD.MOV.U32 R23, RZ, RZ, R10 ;  /* 0x000000ffff177224 */ /* 0x000fe200078e000a */
[----:B------:R-:W-:Y:S01]  /*25a0*/  ISETP.GE.AND P0, PT, R25, RZ, PT ;  /* 0x000000ff1900720c */ /* 0x000fe20003f06270 */
[----:B------:R0:W-:Y:S01]  /*25b0*/  STL [R1], R3 ;  /* 0x0000000301007387 */ /* 0x0001e20000100800 */
[----:B------:R-:W-:-:S02]  /*25c0*/  IMAD.MOV.U32 R24, RZ, RZ, R7 ;  /* 0x000000ffff187224 */ /* 0x000fc400078e0007 */
[----:B------:R-:W-:Y:S01]  /*25d0*/  @!P3 IMAD.MOV R23, RZ, RZ, -R23 ;  /* 0x000000ffff17b224 */ /* 0x000fe200078e0a17 */
[----:B------:R-:W-:Y:S01]  /*25e0*/  ISETP.GT.U32.AND P3, PT, R0, R9, PT ;  /* 0x000000090000720c */ /* 0x000fe20003f64070 */
[----:B------:R-:W-:Y:S02]  /*25f0*/  @!P4 IMAD.IADD R8, R8, 0x1, -R0 ;  /* 0x000000010808c824 */ /* 0x000fe400078e0a00 */
[----:B------:R-:W-:Y:S01]  /*2600*/  @!P6 IMAD.MOV R24, RZ, RZ, -R24 ;  /* 0x000000ffff18e224 */ /* 0x000fe200078e0a18 */
[----:B0-----:R-:W3:Y:S01]  /*2610*/  LDL.LU R3, [R1+0x1c] ;  /* 0x00001c0001037983 */ /* 0x001ee20000300800 */
[----:B------:R-:W-:-:S03]  /*2620*/  @!P5 IMAD.IADD R2, R2, 0x1, -R0 ;  /* 0x000000010202d824 */ /* 0x000fc600078e0a00 */
[----:B------:R0:W-:Y:S01]  /*2630*/  STL [R1+0x1998], R61 ;  /* 0x0019983d01007387 */ /* 0x0001e20000100800 */
[----:B------:R-:W-:Y:S01]  /*2640*/  IMAD.MOV.U32 R25, RZ, RZ, R6 ;  /* 0x000000ffff197224 */ /* 0x000fe200078e0006 */
[----:B------:R-:W-:Y:S01]  /*2650*/  ISETP.GE.AND P6, PT, R26, RZ, PT ;  /* 0x000000ff1a00720c */ /* 0x000fe20003fc6270 */
[----:B------:R-:W-:Y:S01]  /*2660*/  IMAD.MOV.U32 R26, RZ, RZ, R8 ;  /* 0x000000ffff1a7224 */ /* 0x000fe200078e0008 */
[----:B------:R-:W-:Y:S02]  /*2670*/  IABS R13, R27 ;  /* 0x0000001b000d7213 */ /* 0x000fe40000000000 */
[----:B------:R-:W-:Y:S01]  /*2680*/  ISETP.GE.AND P4, PT, R27, RZ, PT ;  /* 0x000000ff1b00720c */ /* 0x000fe20003f86270 */
[----:B0-----:R-:W4:Y:S04]  /*2690*/  LDL.LU R61, [R1+0x18] ;  /* 0x00001800013d7983 */ /* 0x001f280000300800 */
[----:B------:R-:W-:Y:S01]  /*26a0*/  STL [R1+0x199c], R15 ;  /* 0x00199c0f01007387 */ /* 0x000fe20000100800 */
[----:B------:R-:W-:-:S03]  /*26b0*/  IMAD.MOV.U32 R27, RZ, RZ, R2 ;  /* 0x000000ffff1b7224 */ /* 0x000fc600078e0002 */
[----:B------:R-:W-:Y:S01]  /*26c0*/  STL [R1+0x19a0], R16 ;  /* 0x0019a01001007387 */ /* 0x000fe20000100800 */
[----:B------:R-:W-:-:S03]  /*26d0*/  @!P2 IMAD.MOV R25, RZ, RZ, -R25 ;  /* 0x000000ffff19a224 */ /* 0x000fc600078e0a19 */
[----:B------:R-:W-:Y:S01]  /*26e0*/  STL [R1+0x19a4], R17 ;  /* 0x0019a41101007387 */ /* 0x000fe20000100800 */
[----:B------:R-:W-:-:S03]  /*26f0*/  @!P1 IMAD.MOV R26, RZ, RZ, -R26 ;  /* 0x000000ffff1a9224 */ /* 0x000fc600078e0a1a */
[----:B------:R-:W-:Y:S04]  /*2700*/  STL [R1+0x19a8], R18 ;  /* 0x0019a81201007387 */ /* 0x000fe80000100800 */
[----:B------:R-:W-:Y:S01]  /*2710*/  STL [R1+0x19ac], R19 ;  /* 0x0019ac1301007387 */ /* 0x000fe20000100800 */
[----:B------:R-:W-:-:S03]  /*2720*/  @!P0 IMAD.MOV R27, RZ, RZ, -R27 ;  /* 0x000000ffff1b8224 */ /* 0x000fc600078e0a1b */
[----:B------:R-:W-:Y:S04]  /*2730*/  STL [R1+0x19b0], R20 ;  /* 0x0019b01401007387 */ /* 0x000fe80000100800 */
[----:B------:R-:W-:Y:S04]  /*2740*/  STL [R1+0x19b4], R21 ;  /* 0x0019b41501007387 */ /* 0x000fe80000100800 */
[----:B------:R-:W-:Y:S01]  /*2750*/  STL [R1+0x19bc], R22 ;  /* 0x0019bc1601007387 */ /* 0x000fe20000100800 */
[----:B------:R-:W-:-:S03]  /*2760*/  @!P3 IMAD.IADD R9, R9, 0x1, -R0 ;  /* 0x000000010909b824 */ /* 0x000fc600078e0a00 */
[----:B------:R-:W-:Y:S04]  /*2770*/  STL [R1+0x19c0], R23 ;  /* 0x0019c01701007387 */ /* 0x000fe80000100800 */
[----:B------:R-:W-:Y:S01]  /*2780*/  STL [R1+0x19c4], R24 ;  /* 0x0019c41801007387 */ /* 0x000fe20000100800 */
[----:B------:R-:W-:-:S03]  /*2790*/  IMAD.HI.U32 R5, R4, R13, RZ ;  /* 0x0000000d04057227 */ /* 0x000fc600078e00ff */
[----:B------:R-:W-:Y:S04]  /*27a0*/  STL [R1+0x19c8], R25 ;  /* 0x0019c81901007387 */ /* 0x000fe80000100800 */
[----:B------:R0:W-:Y:S01]  /*27b0*/  STL [R1+0x19cc], R26 ;  /* 0x0019cc1a01007387 */ /* 0x0001e20000100800 */
[C---:B------:R-:W-:Y:S01]  /*27c0*/  ISETP.GT.U32.AND P3, PT, R0.reuse, R9, PT ;  /* 0x000000090000720c */ /* 0x040fe20003f64070 */
[----:B------:R-:W-:Y:S02]  /*27d0*/  IMAD.MOV R5, RZ, RZ, -R5 ;  /* 0x000000ffff057224 */ /* 0x000fe400078e0a05 */
[----:B0-----:R-:W5:Y:S04]  /*27e0*/  LDL.LU R26, [R1+0x20] ;  /* 0x00002000011a7983 */ /* 0x001f680000300800 */
[----:B------:R0:W-:Y:S04]  /*27f0*/  STL [R1+0x19d0], R27 ;  /* 0x0019d01b01007387 */ /* 0x0001e80000100800 */
[----:B------:R-:W5:Y:S01]  /*2800*/  LDL.LU R25, [R1+0x24] ;  /* 0x0000240001197983 */ /* 0x000f620000300800 */
[----:B------:R-:W-:Y:S01]  /*2810*/  IABS R31, R29 ;  /* 0x0000001d001f7213 */ /* 0x000fe20000000000 */
[----:B------:R-:W-:-:S02]  /*2820*/  IMAD R5, R0, R5, R13 ;  /* 0x0000000500057224 */ /* 0x000fc400078e020d */
[----:B------:R-:W-:Y:S01]  /*2830*/  @!P3 IMAD.IADD R9, R9, 0x1, -R0 ;  /* 0x000000010909b824 */ /* 0x000fe200078e0a00 */
[----:B------:R-:W-:Y:S01]  /*2840*/  IABS R11, R28 ;  /* 0x0000001c000b7213 */ /* 0x000fe20000000000 */
[----:B------:R-:W-:Y:S01]  /*2850*/  IMAD.HI.U32 R6, R4, R31, RZ ;  /* 0x0000001f04067227 */ /* 0x000fe200078e00ff */
[----:B------:R-:W-:Y:S01]  /*2860*/  ISETP.GT.U32.AND P2, PT, R0, R5, PT ;  /* 0x000000050000720c */ /* 0x000fe20003f44070 */
[----:B------:R-:W5:Y:S02]  /*2870*/  LDL.LU R20, [R1+0x28] ;  /* 0x0000280001147983 */ /* 0x000f640000300800 */
[----:B------:R-:W-:Y:S01]  /*2880*/  IMAD.MOV R8, RZ, RZ, -R6 ;  /* 0x000000ffff087224 */ /* 0x000fe200078e0a06 */
[----:B------:R-:W-:Y:S01]  /*2890*/  ISETP.GE.AND P5, PT, R28, RZ, PT ;  /* 0x000000ff1c00720c */ /* 0x000fe20003fa6270 */
[----:B------:R-:W-:Y:S01]  /*28a0*/  IMAD.MOV.U32 R28, RZ, RZ, R9 ;  /* 0x000000ffff1c7224 */ /* 0x000fe200078e0009 */
[----:B------:R-:W5:Y:S01]  /*28b0*/  LDL.LU R18, [R1+0x2c] ;  /* 0x00002c0001127983 */ /* 0x000f620000300800 */
[----:B------:R-:W-:-:S02]  /*28c0*/  IMAD R31, R0, R8, R31 ;  /* 0x00000008001f7224 */ /* 0x000fc400078e021f */
[----:B------:R-:W-:Y:S01]  /*28d0*/  @!P6 IMAD.MOV R28, RZ, RZ, -R28 ;  /* 0x000000ffff1ce224 */ /* 0x000fe200078e0a1c */
[----:B------:R-:W5:Y:S02]  /*28e0*/  LDL.LU R24, [R1+0x30] ;  /* 0x0000300001187983 */ /* 0x000f640000300800 */
[----:B------:R-:W-:Y:S01]  /*28f0*/  ISETP.GT.U32.AND P6, PT, R0, R31, PT ;  /* 0x0000001f0000720c */ /* 0x000fe20003fc4070 */
[----:B------:R-:W-:Y:S01]  /*2900*/  @!P2 IMAD.IADD R5, R5, 0x1, -R0 ;  /* 0x000000010505a824 */ /* 0x000fe200078e0a00 */
[----:B------:R-:W-:Y:S01]  /*2910*/  IABS R32, R34 ;  /* 0x0000002200207213 */ /* 0x000fe20000000000 */
[----:B------:R-:W-:Y:S01]  /*2920*/  IMAD.HI.U32 R7, R4, R11, RZ ;  /* 0x0000000b04077227 */ /* 0x000fe200078e00ff */
[----:B------:R-:W-:Y:S01]  /*2930*/  IABS R33, R35 ;  /* 0x0000002300217213 */ /* 0x000fe20000000000 */
[----:B------:R-:W5:Y:S01]  /*2940*/  LDL.LU R21, [R1+0x34] ;  /* 0x0000340001157983 */ /* 0x000f620000300800 */
[----:B------:R-:W-:Y:S01]  /*2950*/  ISETP.GT.U32.AND P2, PT, R0, R5, PT ;  /* 0x000000050000720c */ /* 0x000fe20003f44070 */
[----:B------:R-:W-:-:S02]  /*2960*/  IMAD.MOV R7, RZ, RZ, -R7 ;  /* 0x000000ffff077224 */ /* 0x000fc400078e0a07 */
[----:B------:R-:W-:Y:S01]  /*2970*/  IMAD.HI.U32 R6, R4, R32, RZ ;  /* 0x0000002004067227 */ /* 0x000fe200078e00ff */
[----:B------:R-:W-:Y:S01]  /*2980*/  ISETP.GE.AND P1, PT, R29, RZ, PT ;  /* 0x000000ff1d00720c */ /* 0x000fe20003f26270 */
[----:B------:R-:W5:Y:S02]  /*2990*/  LDL.LU R19, [R1+0x38] ;  /* 0x0000380001137983 */ /* 0x000f640000300800 */
[----:B------:R-:W-:Y:S02]  /*29a0*/  IMAD R30, R0, R7, R11 ;  /* 0x00000007001e7224 */ /* 0x000fe400078e020b */
[----:B------:R-:W-:Y:S01]  /*29b0*/  @!P6 IMAD.IADD R31, R31, 0x1, -R0 ;  /* 0x000000011f1fe824 */ /* 0x000fe200078e0a00 */
[----:B------:R-:W-:Y:S01]  /*29c0*/  ISETP.GE.AND P0, PT, R34, RZ, PT ;  /* 0x000000ff2200720c */ /* 0x000fe20003f06270 */
[----:B------:R-:W-:Y:S01]  /*29d0*/  IMAD.MOV R6, RZ, RZ, -R6 ;  /* 0x000000ffff067224 */ /* 0x000fe200078e0a06 */
[C---:B------:R-:W-:Y:S01]  /*29e0*/  ISETP.GT.U32.AND P3, PT, R0.reuse, R30, PT ;  /* 0x0000001e0000720c */ /* 0x040fe20003f64070 */
[----:B------:R-:W-:Y:S01]  /*29f0*/  @!P2 IMAD.IADD R5, R5, 0x1, -R0 ;  /* 0x000000010505a824 */ /* 0x000fe200078e0a00 */
[----:B------:R-:W-:Y:S01]  /*2a00*/  ISETP.GT.U32.AND P6, PT, R0, R31, PT ;  /* 0x0000001f0000720c */ /* 0x000fe20003fc4070 */
[----:B------:R-:W-:Y:S01]  /*2a10*/  IMAD.HI.U32 R9, R4, R33, RZ ;  /* 0x0000002104097227 */ /* 0x000fe200078e00ff */
[----:B------:R-:W-:Y:S01]  /*2a20*/  IABS R34, R36 ;  /* 0x0000002400227213 */ /* 0x000fe20000000000 */
[----:B------:R-:W5:Y:S02]  /*2a30*/  LDL.LU R17, [R1+0x3c] ;  /* 0x00003c0001117983 */ /* 0x000f640000300800 */
[----:B------:R-:W-:-:S02]  /*2a40*/  IMAD R32, R0, R6, R32 ;  /* 0x0000000600207224 */ /* 0x000fc400078e0220 */
[----:B------:R-:W-:-:S04]  /*2a50*/  IMAD.MOV.U32 R29, RZ, RZ, R5 ;  /* 0x000000ffff1d7224 */ /* 0x000fc800078e0005 */
[----:B------:R-:W-:Y:S01]  /*2a60*/  @!P3 IMAD.IADD R30, R30, 0x1, -R0 ;  /* 0x000000011e1eb824 */ /* 0x000fe200078e0a00 */
[----:B------:R-:W-:Y:S01]  /*2a70*/  IABS R2, R38 ;  /* 0x0000002600027213 */ /* 0x000fe20000000000 */
[----:B------:R-:W-:Y:S01]  /*2a80*/  IMAD.MOV R9, RZ, RZ, -R9 ;  /* 0x000000ffff097224 */ /* 0x000fe200078e0a09 */
[----:B------:R-:W-:Y:S01]  /*2a90*/  ISETP.GE.AND P2, PT, R35, RZ, PT ;  /* 0x000000ff2300720c */ /* 0x000fe20003f46270 */
[----:B------:R-:W-:Y:S01]  /*2aa0*/  @!P4 IMAD.MOV R29, RZ, RZ, -R29 ;  /* 0x000000ffff1dc224 */ /* 0x000fe200078e0a1d */
[C---:B------:R-:W-:Y:S01]  /*2ab0*/  ISETP.GT.U32.AND P4, PT, R0.reuse, R32, PT ;  /* 0x000000200000720c */ /* 0x040fe20003f84070 */
[----:B------:R-:W-:Y:S02]  /*2ac0*/  IMAD R33, R0, R9, R33 ;  /* 0x0000000900217224 */ /* 0x000fe400078e0221 */
[----:B------:R-:W-:-:S04]  /*2ad0*/  IMAD.HI.U32 R7, R4, R34, RZ ;  /* 0x0000002204077227 */ /* 0x000fc800078e00ff */
[----:B------:R-:W-:Y:S01]  /*2ae0*/  @!P6 IMAD.IADD R31, R31, 0x1, -R0 ;  /* 0x000000011f1fe824 */ /* 0x000fe200078e0a00 */
[C---:B------:R-:W-:Y:S01]  /*2af0*/  ISETP.GT.U32.AND P6, PT, R0.reuse, R33, PT ;  /* 0x000000210000720c */ /* 0x040fe20003fc4070 */
[----:B------:R-:W-:Y:S01]  /*2b00*/  IMAD.MOV R7, RZ, RZ, -R7 ;  /* 0x000000ffff077224 */ /* 0x000fe200078e0a07 */
[C---:B------:R-:W-:Y:S01]  /*2b10*/  ISETP.GT.U32.AND P3, PT, R0.reuse, R30, PT ;  /* 0x0000001e0000720c */ /* 0x040fe20003f64070 */
[----:B------:R-:W5:Y:S02]  /*2b20*/  LDL.LU R16, [R1+0x40] ;  /* 0x0000400001107983 */ /* 0x000f640000300800 */
[----:B------:R-:W-:Y:S02]  /*2b30*/  IMAD R34, R0, R7, R34 ;  /* 0x0000000700227224 */ /* 0x000fe400078e0222 */
[--C-:B------:R-:W-:Y:S02]  /*2b40*/  @!P4 IMAD.IADD R32, R32, 0x1, -R0.reuse ;  /* 0x000000012020c824 */ /* 0x100fe400078e0a00 */
[----:B------:R-:W-:Y:S01]  /*2b50*/  IMAD.HI.U32 R6, R4, R2, RZ ;  /* 0x0000000204067227 */ /* 0x000fe200078e00ff */
[C---:B------:R-:W-:Y:S01]  /*2b60*/  ISETP.GT.U32.AND P4, PT, R0.reuse, R34, PT ;  /* 0x000000220000720c */ /* 0x040fe20003f84070 */
[----:B------:R-:W5:Y:S02]  /*2b70*/  LDL.LU R15, [R1+0x44] ;  /* 0x00004400010f7983 */ /* 0x000f640000300800 */
[--C-:B------:R-:W-:Y:S01]  /*2b80*/  @!P6 IMAD.IADD R33, R33, 0x1, -R0.reuse ;  /* 0x000000012121e824 */ /* 0x100fe200078e0a00 */
[----:B------:R-:W-:Y:S01]  /*2b90*/  ISETP.GT.U32.AND P6, PT, R0, R32, PT ;  /* 0x000000200000720c */ /* 0x000fe20003fc4070 */
[----:B------:R-:W-:Y:S01]  /*2ba0*/  @!P3 IMAD.IADD R30, R30, 0x1, -R0 ;  /* 0x000000011e1eb824 */ /* 0x000fe200078e0a00 */
[----:B------:R-:W-:Y:S01]  /*2bb0*/  IABS R35, R37 ;  /* 0x0000002500237213 */ /* 0x000fe20000000000 */
[----:B------:R-:W-:Y:S01]  /*2bc0*/  IMAD.MOV R6, RZ, RZ, -R6 ;  /* 0x000000ffff067224 */ /* 0x000fe200078e0a06 */
[----:B------:R-:W-:Y:S01]  /*2bd0*/  ISETP.GE.AND P3, PT, R36, RZ, PT ;  /* 0x000000ff2400720c */ /* 0x000fe20003f66270 */
[----:B------:R-:W-:Y:S01]  /*2be0*/  @!P5 IMAD.MOV R30, RZ, RZ, -R30 ;  /* 0x000000ffff1ed224 */ /* 0x000fe200078e0a1e */
[C---:B------:R-:W-:Y:S01]  /*2bf0*/  ISETP.GT.U32.AND P5, PT, R0.reuse, R33, PT ;  /* 0x000000210000720c */ /* 0x040fe20003fa4070 */
[----:B------:R-:W-:Y:S01]  /*2c00*/  IMAD R36, R0, R6, R2 ;  /* 0x0000000600247224 */ /* 0x000fe200078e0202 */
[----:B------:R-:W-:Y:S01]  /*2c10*/  IABS R9, R39 ;  /* 0x0000002700097213 */ /* 0x000fe20000000000 */
[----:B------:R-:W-:Y:S01]  /*2c20*/  @!P4 IMAD.IADD R34, R34, 0x1, -R0 ;  /* 0x000000012222c824 */ /* 0x000fe200078e0a00 */
[----:B------:R-:W-:Y:S01]  /*2c30*/  IABS R6, R40 ;  /* 0x0000002800067213 */ /* 0x000fe20000000000 */
[----:B------:R-:W-:-:S03]  /*2c40*/  IMAD.HI.U32 R8, R4, R35, RZ ;  /* 0x0000002304087227 */ /* 0x000fc600078e00ff */
[----:B------:R-:W-:Y:S01]  /*2c50*/  ISETP.GT.U32.AND P4, PT, R0, R34, PT ;  /* 0x000000220000720c */ /* 0x000fe20003f84070 */
[----:B------:R-:W-:Y:S01]  /*2c60*/  @!P6 IMAD.IADD R32, R32, 0x1, -R0 ;  /* 0x000000012020e824 */ /* 0x000fe200078e0a00 */
[----:B------:R-:W-:Y:S01]  /*2c70*/  ISETP.GT.U32.AND P6, PT, R0, R36, PT ;  /* 0x000000240000720c */ /* 0x000fe20003fc4070 */
[----:B------:R-:W-:Y:S02]  /*2c80*/  IMAD.MOV R5, RZ, RZ, -R8 ;  /* 0x000000ffff057224 */ /* 0x000fe400078e0a08 */
[----:B------:R-:W-:-:S04]  /*2c90*/  IMAD.HI.U32 R11, R4, R9, RZ ;  /* 0x00000009040b7227 */ /* 0x000fc800078e00ff */
[----:B------:R-:W-:-:S04]  /*2ca0*/  IMAD.HI.U32 R10, R4, R6, RZ ;  /* 0x00000006040a7227 */ /* 0x000fc800078e00ff */
[C---:B------:R-:W-:Y:S02]  /*2cb0*/  IMAD R35, R0.reuse, R5, R35 ;  /* 0x0000000500237224 */ /* 0x040fe400078e0223 */
[----:B------:R-:W-:Y:S02]  /*2cc0*/  IMAD.MOV R11, RZ, RZ, -R11 ;  /* 0x000000ffff0b7224 */ /* 0x000fe400078e0a0b */
[----:B------:R-:W-:Y:S02]  /*2cd0*/  IMAD.MOV R10, RZ, RZ, -R10 ;  /* 0x000000ffff0a7224 */ /* 0x000fe400078e0a0a */
[----:B------:R-:W-:Y:S01]  /*2ce0*/  @!P5 IMAD.IADD R33, R33, 0x1, -R0 ;  /* 0x000000012121d824 */ /* 0x000fe200078e0a00 */
[----:B------:R-:W-:Y:S01]  /*2cf0*/  ISETP.GE.AND P5, PT, R37, RZ, PT ;  /* 0x000000ff2500720c */ /* 0x000fe20003fa6270 */
[----:B------:R-:W-:Y:S01]  /*2d00*/  @!P1 IMAD.MOV R31, RZ, RZ, -R31 ;  /* 0x000000ffff1f9224 */ /* 0x000fe200078e0a1f */
[C---:B------:R-:W-:Y:S01]  /*2d10*/  ISETP.GT.U32.AND P1, PT, R0.reuse, R35, PT ;  /* 0x000000230000720c */ /* 0x040fe20003f24070 */
[----:B------:R-:W-:-:S02]  /*2d20*/  IMAD R37, R0, R11, R9 ;  /* 0x0000000b00257224 */ /* 0x000fc400078e0209 */
[----:B------:R-:W-:Y:S02]  /*2d30*/  IMAD R6, R0, R10, R6 ;  /* 0x0000000a00067224 */ /* 0x000fe400078e0206 */
[--C-:B------:R-:W-:Y:S01]  /*2d40*/  @!P4 IMAD.IADD R34, R34, 0x1, -R0.reuse ;  /* 0x000000012222c824 */ /* 0x100fe200078e0a00 */
[----:B------:R-:W-:Y:S01]  /*2d50*/  ISETP.GT.U32.AND P4, PT, R0, R37, PT ;  /* 0x000000250000720c */ /* 0x000fe20003f84070 */
[--C-:B------:R-:W-:Y:S01]  /*2d60*/  @!P6 IMAD.IADD R36, R36, 0x1, -R0.reuse ;  /* 0x000000012424e824 */ /* 0x100fe200078e0a00 */
[----:B------:R-:W-:Y:S02]  /*2d70*/  ISETP.GT.U32.AND P6, PT, R0, R6, PT ;  /* 0x000000060000720c */ /* 0x000fe40003fc4070 */
[----:B------:R-:W-:Y:S02]  /*2d80*/  IABS R5, R41 ;  /* 0x0000002900057213 */ /* 0x000fe40000000000 */
[----:B------:R-:W-:Y:S01]  /*2d90*/  IABS R2, R42 ;  /* 0x0000002a00027213 */ /* 0x000fe20000000000 */
[----:B------:R-:W-:-:S02]  /*2da0*/  @!P1 IMAD.IADD R35, R35, 0x1, -R0 ;  /* 0x0000000123239824 */ /* 0x000fc400078e0a00 */
[----:B------:R-:W-:Y:S01]  /*2db0*/  IMAD.HI.U32 R7, R4, R5, RZ ;  /* 0x0000000504077227 */ /* 0x000fe200078e00ff */
[----:B------:R-:W-:-:S03]  /*2dc0*/  IABS R9, R43 ;  /* 0x0000002b00097213 */ /* 0x000fc60000000000 */
[--C-:B------:R-:W-:Y:S01]  /*2dd0*/  @!P4 IMAD.IADD R37, R37, 0x1, -R0.reuse ;  /* 0x000000012525c824 */ /* 0x100fe200078e0a00 */
[----:B------:R-:W-:Y:S01]  /*2de0*/  ISETP.GT.U32.AND P4, PT, R0, R35, PT ;  /* 0x000000230000720c */ /* 0x000fe20003f84070 */
[----:B------:R-:W-:Y:S02]  /*2df0*/  @!P6 IMAD.IADD R6, R6, 0x1, -R0 ;  /* 0x000000010606e824 */ /* 0x000fe400078e0a00 */
[----:B------:R-:W-:-:S04]  /*2e00*/  IMAD.HI.U32 R8, R4, R2, RZ ;  /* 0x0000000204087227 */ /* 0x000fc800078e00ff */
[----:B------:R-:W-:Y:S01]  /*2e10*/  IMAD.MOV R7, RZ, RZ, -R7 ;  /* 0x000000ffff077224 */ /* 0x000fe200078e0a07 */
[----:B------:R-:W-:Y:S01]  /*2e20*/  ISETP.GT.U32.AND P6, PT, R0, R6, PT ;  /* 0x000000060000720c */ /* 0x000fe20003fc4070 */
[----:B------:R-:W-:Y:S02]  /*2e30*/  IMAD.MOV R8, RZ, RZ, -R8 ;  /* 0x000000ffff087224 */ /* 0x000fe400078e0a08 */
[----:B------:R-:W-:-:S04]  /*2e40*/  IMAD.HI.U32 R10, R4, R9, RZ ;  /* 0x00000009040a7227 */ /* 0x000fc800078e00ff */
[C---:B------:R-:W-:Y:S01]  /*2e50*/  IMAD R5, R0.reuse, R7, R5 ;  /* 0x0000000700057224 */ /* 0x040fe200078e0205 */
[----:B------:R-:W-:Y:S01]  /*2e60*/  IABS R7, R45 ;  /* 0x0000002d00077213 */ /* 0x000fe20000000000 */
[C---:B------:R-:W-:Y:S02]  /*2e70*/  IMAD R2, R0.reuse, R8, R2 ;  /* 0x0000000800027224 */ /* 0x040fe400078e0202 */
[----:B------:R-:W-:Y:S01]  /*2e80*/  @!P0 IMAD.MOV R32, RZ, RZ, -R32 ;  /* 0x000000ffff208224 */ /* 0x000fe200078e0a20 */
[C---:B------:R-:W-:Y:S01]  /*2e90*/  ISETP.GT.U32.AND P0, PT, R0.reuse, R36, PT ;  /* 0x000000240000720c */ /* 0x040fe20003f04070 */
[----:B------:R-:W-:Y:S02]  /*2ea0*/  IMAD.MOV R10, RZ, RZ, -R10 ;  /* 0x000000ffff0a7224 */ /* 0x000fe400078e0a0a */
[----:B------:R-:W-:Y:S02]  /*2eb0*/  IMAD.MOV.U32 R11, RZ, RZ, R7 ;  /* 0x000000ffff0b7224 */ /* 0x000fe400078e0007 */
[----:B------:R-:W-:Y:S01]  /*2ec0*/  @!P4 IMAD.IADD R35, R35, 0x1, -R0 ;  /* 0x000000012323c824 */ /* 0x000fe200078e0a00 */
[C---:B------:R-:W-:Y:S01]  /*2ed0*/  ISETP.GT.U32.AND P4, PT, R0.reuse, R2, PT ;  /* 0x000000020000720c */ /* 0x040fe20003f84070 */
[----:B------:R-:W-:-:S02]  /*2ee0*/  IMAD R7, R0, R10, R9 ;  /* 0x0000000a00077224 */ /* 0x000fc400078e0209 */
[----:B------:R-:W-:Y:S01]  /*2ef0*/  @!P3 IMAD.MOV R34, RZ, RZ, -R34 ;  /* 0x000000ffff22b224 */ /* 0x000fe200078e0a22 */
[----:B------:R-:W-:Y:S01]  /*2f00*/  ISETP.GT.U32.AND P3, PT, R0, R5, PT ;  /* 0x000000050000720c */ /* 0x000fe20003f64070 */
[--C-:B------:R-:W-:Y:S01]  /*2f10*/  @!P6 IMAD.IADD R6, R6, 0x1, -R0.reuse ;  /* 0x000000010606e824 */ /* 0x100fe200078e0a00 */
[C---:B------:R-:W-:Y:S01]  /*2f20*/  ISETP.GT.U32.AND P6, PT, R0.reuse, R7, PT ;  /* 0x000000070000720c */ /* 0x040fe20003fc4070 */
[----:B------:R-:W-:Y:S01]  /*2f30*/  @!P2 IMAD.MOV R33, RZ, RZ, -R33 ;  /* 0x000000ffff21a224 */ /* 0x000fe200078e0a21 */
[----:B------:R-:W-:Y:S02]  /*2f40*/  IABS R8, R44 ;  /* 0x0000002c00087213 */ /* 0x000fe40000000000 */
[----:B------:R-:W-:Y:S01]  /*2f50*/  ISETP.GT.U32.AND P2, PT, R0, R37, PT ;  /* 0x000000250000720c */ /* 0x000fe20003f44070 */
[----:B------:R-:W-:Y:S01]  /*2f60*/  @!P0 IMAD.IADD R36, R36, 0x1, -R0 ;  /* 0x0000000124248824 */ /* 0x000fe200078e0a00 */
[----:B------:R-:W-:Y:S01]  /*2f70*/  ISETP.GE.AND P0, PT, R39, RZ, PT ;  /* 0x000000ff2700720c */ /* 0x000fe20003f06270 */
[----:B------:R-:W-:-:S04]  /*2f80*/  IMAD.HI.U32 R10, R4, R8, RZ ;  /* 0x00000008040a7227 */ /* 0x000fc800078e00ff */
[----:B------:R-:W-:Y:S02]  /*2f90*/  @!P4 IMAD.IADD R2, R2, 0x1, -R0 ;  /* 0x000000010202c824 */ /* 0x000fe400078e0a00 */
[----:B------:R-:W-:Y:S01]  /*2fa0*/  IMAD.HI.U32 R9, R4, R11, RZ ;  /* 0x0000000b04097227 */ /* 0x000fe200078e00ff */
[----:B------:R-:W-:-:S03]  /*2fb0*/  ISETP.GE.AND P4, PT, R42, RZ, PT ;  /* 0x000000ff2a00720c */ /* 0x000fc60003f86270 */
[----:B------:R-:W-:Y:S02]  /*2fc0*/  IMAD.MOV R10, RZ, RZ, -R10 ;  /* 0x000000ffff0a7224 */ /* 0x000fe400078e0a0a */
[--C-:B------:R-:W-:Y:S02]  /*2fd0*/  @!P3 IMAD.IADD R5, R5, 0x1, -R0.reuse ;  /* 0x000000010505b824 */ /* 0x100fe400078e0a00 */
[--C-:B------:R-:W-:Y:S01]  /*2fe0*/  @!P6 IMAD.IADD R7, R7, 0x1, -R0.reuse ;  /* 0x000000010707e824 */ /* 0x100fe200078e0a00 */
[----:B------:R-:W-:Y:S01]  /*2ff0*/  ISETP.GT.U32.AND P6, PT, R0, R2, PT ;  /* 0x000000020000720c */ /* 0x000fe20003fc4070 */
[----:B------:R-:W-:Y:S01]  /*3000*/  @!P2 IMAD.IADD R37, R37, 0x1, -R0 ;  /* 0x000000012525a824 */ /* 0x000fe200078e0a00 */
[----:B------:R-:W-:Y:S01]  /*3010*/  ISETP.GE.AND P1, PT, R38, RZ, PT ;  /* 0x000000ff2600720c */ /* 0x000fe20003f26270 */
[----:B------:R-:W-:Y:S02]  /*3020*/  IMAD.MOV R9, RZ, RZ, -R9 ;  /* 0x000000ffff097224 */ /* 0x000fe400078e0a09 */
[----:B------:R-:W-:-:S02]  /*3030*/  IMAD R42, R0, R10, R8 ;  /* 0x0000000a002a7224 */ /* 0x000fc400078e0208 */
[----:B------:R-:W-:Y:S01]  /*3040*/  @!P5 IMAD.MOV R35, RZ, RZ, -R35 ;  /* 0x000000ffff23d224 */ /* 0x000fe200078e0a23 */
[C---:B------:R-:W-:Y:S01]  /*3050*/  ISETP.GT.U32.AND P5, PT, R0.reuse, R5, PT ;  /* 0x000000050000720c */ /* 0x040fe20003fa4070 */
[C---:B------:R-:W-:Y:S01]  /*3060*/  IMAD R8, R0.reuse, R9, R11 ;  /* 0x0000000900087224 */ /* 0x040fe200078e020b */
[----:B------:R-:W-:Y:S01]  /*3070*/  IABS R9, R46 ;  /* 0x0000002e00097213 */ /* 0x000fe20000000000 */
[----:B------:R-:W-:Y:S01]  /*3080*/  @!P0 IMAD.MOV R37, RZ, RZ, -R37 ;  /* 0x000000ffff258224 */ /* 0x000fe200078e0a25 */
[----:B------:R-:W-:Y:S01]  /*3090*/  ISETP.GT.U32.AND P0, PT, R0, R42, PT ;  /* 0x0000002a0000720c */ /* 0x000fe20003f04070 */
[----:B------:R-:W-:Y:S01]  /*30a0*/  IMAD.MOV.U32 R38, RZ, RZ, R6 ;  /* 0x000000ffff267224 */ /* 0x000fe200078e0006 */
[----:B------:R-:W-:Y:S01]  /*30b0*/  ISETP.GE.AND P2, PT, R40, RZ, PT ;  /* 0x000000ff2800720c */ /* 0x000fe20003f46270 */
[----:B------:R-:W-:Y:S01]  /*30c0*/  IMAD.HI.U32 R6, R4, R9, RZ ;  /* 0x0000000904067227 */ /* 0x000fe200078e00ff */
[----:B------:R-:W-:-:S03]  /*30d0*/  ISETP.GE.AND P3, PT, R41, RZ, PT ;  /* 0x000000ff2900720c */ /* 0x000fc60003f66270 */
[----:B------:R-:W-:Y:S01]  /*30e0*/  @!P6 IMAD.IADD R2, R2, 0x1, -R0 ;  /* 0x000000010202e824 */ /* 0x000fe200078e0a00 */
[----:B------:R-:W-:Y:S01]  /*30f0*/  ISETP.GE.AND P6, PT, R44, RZ, PT ;  /* 0x000000ff2c00720c */ /* 0x000fe20003fc6270 */
[----:B------:R-:W-:Y:S01]  /*3100*/  @!P1 IMAD.MOV R36, RZ, RZ, -R36 ;  /* 0x000000ffff249224 */ /* 0x000fe200078e0a24 */
[----:B------:R-:W-:Y:S01]  /*3110*/  ISETP.GT.U32.AND P1, PT, R0, R7, PT ;  /* 0x000000070000720c */ /* 0x000fe20003f24070 */
[----:B------:R-:W-:Y:S02]  /*3120*/  @!P5 IMAD.IADD R5, R5, 0x1, -R0 ;  /* 0x000000010505d824 */ /* 0x000fe400078e0a00 */
[----:B------:R-:W-:Y:S02]  /*3130*/  IMAD.MOV R44, RZ, RZ, -R6 ;  /* 0x000000ffff2c7224 */ /* 0x000fe400078e0a06 */
[----:B------:R-:W-:Y:S02]  /*3140*/  @!P0 IMAD.IADD R42, R42, 0x1, -R0 ;  /* 0x000000012a2a8824 */ /* 0x000fe400078e0a00 */
[----:B------:R-:W-:-:S02]  /*3150*/  IMAD R44, R0, R44, R9 ;  /* 0x0000002c002c7224 */ /* 0x000fc400078e0209 */
[----:B------:R-:W-:Y:S02]  /*3160*/  IMAD.MOV.U32 R39, RZ, RZ, R5 ;  /* 0x000000ffff277224 */ /* 0x000fe400078e0005 */
[----:B------:R-:W-:Y:S02]  /*3170*/  IMAD.MOV.U32 R40, RZ, RZ, R2 ;  /* 0x000000ffff287224 */ /* 0x000fe400078e0002 */
[----:B------:R-:W-:Y:S01]  /*3180*/  @!P2 IMAD.MOV R38, RZ, RZ, -R38 ;  /* 0x000000ffff26a224 */ /* 0x000fe200078e0a26 */
[----:B------:R-:W-:Y:S01]  /*3190*/  ISETP.GE.AND P2, PT, R43, RZ, PT ;  /* 0x000000ff2b00720c */ /* 0x000fe20003f46270 */
[----:B------:R-:W-:Y:S01]  /*31a0*/  @!P3 IMAD.MOV R39, RZ, RZ, -R39 ;  /* 0x000000ffff27b224 */ /* 0x000fe200078e0a27 */
[C---:B------:R-:W-:Y:S01]  /*31b0*/  ISETP.GT.U32.AND P3, PT, R0.reuse, R42, PT ;  /* 0x0000002a0000720c */ /* 0x040fe20003f64070 */
[----:B------:R-:W-:Y:S01]  /*31c0*/  @!P4 IMAD.MOV R40, RZ, RZ, -R40 ;  /* 0x000000ffff28c224 */ /* 0x000fe200078e0a28 */
[----:B------:R-:W-:Y:S01]  /*31d0*/  ISETP.GT.U32.AND P4, PT, R0, R44, PT ;  /* 0x0000002c0000720c */ /* 0x000fe20003f84070 */
[----:B------:R-:W-:Y:S01]  /*31e0*/  @!P1 IMAD.IADD R7, R7, 0x1, -R0 ;  /* 0x0000000107079824 */ /* 0x000fe200078e0a00 */
[----:B------:R-:W-:-:S02]  /*31f0*/  ISETP.GE.AND P0, PT, R46, RZ, PT ;  /* 0x000000ff2e00720c */ /* 0x000fc40003f06270 */
[----:B------:R-:W-:Y:S02]  /*3200*/  ISETP.GT.U32.AND P5, PT, R0, R8, PT ;  /* 0x000000080000720c */ /* 0x000fe40003fa4070 */
[----:B------:R-:W-:Y:S01]  /*3210*/  IABS R46, R48 ;  /* 0x00000030002e7213 */ /* 0x000fe20000000000 */
[----:B------:R-:W-:Y:S01]  /*3220*/  IMAD.MOV.U32 R41, RZ, RZ, R7 ;  /* 0x000000ffff297224 */ /* 0x000fe200078e0007 */
[----:B------:R-:W-:-:S03]  /*3230*/  IABS R10, R47 ;  /* 0x0000002f000a7213 */ /* 0x000fc60000000000 */
[----:B------:R-:W-:-:S04]  /*3240*/  IMAD.HI.U32 R2, R4, R46, RZ ;  /* 0x0000002e04027227 */ /* 0x000fc800078e00ff */
[----:B------:R-:W-:Y:S01]  /*3250*/  @!P2 IMAD.MOV R41, RZ, RZ, -R41 ;  /* 0x000000ffff29a224 */ /* 0x000fe200078e0a29 */
[----:B------:R-:W-:Y:S01]  /*3260*/  ISETP.GE.AND P2, PT, R47, RZ, PT ;  /* 0x000000ff2f00720c */ /* 0x000fe20003f46270 */
[----:B------:R-:W-:Y:S01]  /*3270*/  IMAD.HI.U32 R6, R4, R10, RZ ;  /* 0x0000000a04067227 */ /* 0x000fe200078e00ff */
[----:B------:R-:W-:-:S03]  /*3280*/  IABS R47, R49 ;  /* 0x00000031002f7213 */ /* 0x000fc60000000000 */
[--C-:B------:R-:W-:Y:S02]  /*3290*/  @!P3 IMAD.IADD R42, R42, 0x1, -R0.reuse ;  /* 0x000000012a2ab824 */ /* 0x100fe400078e0a00 */
[----:B------:R-:W-:Y:S02]  /*32a0*/  @!P4 IMAD.IADD R44, R44, 0x1, -R0 ;  /* 0x000000012c2cc824 */ /* 0x000fe400078e0a00 */
[----:B------:R-:W-:Y:S02]  /*32b0*/  IMAD.MOV R2, RZ, RZ, -R2 ;  /* 0x000000ffff027224 */ /* 0x000fe400078e0a02 */
[----:B------:R-:W-:Y:S02]  /*32c0*/  IMAD.MOV R6, RZ, RZ, -R6 ;  /* 0x000000ffff067224 */ /* 0x000fe400078e0a06 */
[----:B------:R-:W-:Y:S01]  /*32d0*/  @!P6 IMAD.MOV R42, RZ, RZ, -R42 ;  /* 0x000000ffff2ae224 */ /* 0x000fe200078e0a2a */
[----:B------:R-:W-:Y:S01]  /*32e0*/  ISETP.GT.U32.AND P6, PT, R0, R44, PT ;  /* 0x0000002c0000720c */ /* 0x000fe20003fc4070 */
[----:B------:R-:W-:-:S02]  /*32f0*/  @!P5 IMAD.IADD R8, R8, 0x1, -R0 ;  /* 0x000000010808d824 */ /* 0x000fc400078e0a00 */
[----:B------:R-:W-:Y:S01]  /*3300*/  IMAD R46, R0, R2, R46 ;  /* 0x00000002002e7224 */ /* 0x000fe200078e022e */
[----:B------:R-:W-:Y:S01]  /*3310*/  ISETP.GE.AND P1, PT, R45, RZ, PT ;  /* 0x000000ff2d00720c */ /* 0x000fe20003f26270 */
[----:B------:R-:W-:Y:S01]  /*3320*/  IMAD.HI.U32 R2, R4, R47, RZ ;  /* 0x0000002f04027227 */ /* 0x000fe200078e00ff */
[----:B------:R-:W-:-:S03]  /*3330*/  ISETP.GT.U32.AND P5, PT, R0, R8, PT ;  /* 0x000000080000720c */ /* 0x000fc60003fa4070 */
[----:B------:R-:W-:Y:S02]  /*3340*/  IMAD R45, R0, R6, R10 ;  /* 0x00000006002d7224 */ /* 0x000fe400078e020a */
[----:B------:R-:W-:-:S03]  /*3350*/  IMAD.MOV R2, RZ, RZ, -R2 ;  /* 0x000000ffff027224 */ /* 0x000fc600078e0a02 */
[C---:B------:R-:W-:Y:S01]  /*3360*/  ISETP.GT.U32.AND P3, PT, R0.reuse, R45, PT ;  /* 0x0000002d0000720c */ /* 0x040fe20003f64070 */
[----:B------:R-:W-:Y:S02]  /*3370*/  IMAD R47, R0, R2, R47 ;  /* 0x00000002002f7224 */ /* 0x000fe400078e022f */
[----:B------:R-:W-:-:S03]  /*3380*/  @!P6 IMAD.IADD R44, R44, 0x1, -R0 ;  /* 0x000000012c2ce824 */ /* 0x000fc600078e0a00 */
[----:B------:R-:W-:Y:S01]  /*3390*/  ISETP.GT.U32.AND P6, PT, R0, R47, PT ;  /* 0x0000002f0000720c */ /* 0x000fe20003fc4070 */
[----:B------:R-:W-:Y:S01]  /*33a0*/  @!P5 IMAD.IADD R8, R8, 0x1, -R0 ;  /* 0x000000010808d824 */ /* 0x000fe200078e0a00 */
[----:B------:R-:W-:Y:S02]  /*33b0*/  ISETP.GE.AND P5, PT, R48, RZ, PT ;  /* 0x000000ff3000720c */ /* 0x000fe40003fa6270 */
[----:B------:R-:W-:Y:S01]  /*33c0*/  IABS R48, R50 ;  /* 0x0000003200307213 */ /* 0x000fe20000000000 */
[----:B------:R-:W-:Y:S02]  /*33d0*/  IMAD.MOV.U32 R43, RZ, RZ, R8 ;  /* 0x000000ffff2b7224 */ /* 0x000fe400078e0008 */
[----:B------:R-:W-:Y:S01]  /*33e0*/  @!P3 IMAD.IADD R45, R45, 0x1, -R0 ;  /* 0x000000012d2db824 */ /* 0x000fe200078e0a00 */
[----:B------:R-:W-:Y:S01]  /*33f0*/  IABS R5, R51 ;  /* 0x0000003300057213 */ /* 0x000fe20000000000 */
[----:B------:R-:W-:Y:S01]  /*3400*/  @!P1 IMAD.MOV R43, RZ, RZ, -R43 ;  /* 0x000000ffff2b9224 */ /* 0x000fe200078e0a2b */
[----:B------:R-:W-:Y:S01]  /*3410*/  ISETP.GE.AND P1, PT, R49, RZ, PT ;  /* 0x000000ff3100720c */ /* 0x000fe20003f26270 */
[----:B------:R-:W-:Y:S01]  /*3420*/  IMAD.HI.U32 R7, R4, R48, RZ ;  /* 0x0000003004077227 */ /* 0x000fe200078e00ff */
[----:B------:R-:W-:-:S03]  /*3430*/  ISETP.GT.U32.AND P3, PT, R0, R45, PT ;  /* 0x0000002d0000720c */ /* 0x000fc60003f64070 */
[----:B------:R-:W-:Y:S02]  /*3440*/  @!P6 IMAD.IADD R47, R47, 0x1, -R0 ;  /* 0x000000012f2fe824 */ /* 0x000fe400078e0a00 */
[----:B------:R-:W-:Y:S01]  /*3450*/  IMAD.HI.U32 R49, R4, R5, RZ ;  /* 0x0000000504317227 */ /* 0x000fe200078e00ff */
[----:B------:R-:W-:-:S03]  /*3460*/  IABS R2, R53 ;  /* 0x0000003500027213 */ /* 0x000fc60000000000 */
[----:B------:R-:W-:Y:S02]  /*3470*/  IMAD.MOV R7, RZ, RZ, -R7 ;  /* 0x000000ffff077224 */ /* 0x000fe400078e0a07 */
[----:B------:R-:W-:Y:S01]  /*3480*/  @!P0 IMAD.MOV R44, RZ, RZ, -R44 ;  /* 0x000000ffff2c8224 */ /* 0x000fe200078e0a2c */
[C---:B------:R-:W-:Y:S01]  /*3490*/  ISETP.GT.U32.AND P0, PT, R0.reuse, R47, PT ;  /* 0x0000002f0000720c */ /* 0x040fe20003f04070 */
[----:B------:R-:W-:Y:S02]  /*34a0*/  IMAD.MOV R49, RZ, RZ, -R49 ;  /* 0x000000ffff317224 */ /* 0x000fe400078e0a31 */
[C---:B------:R-:W-:Y:S01]  /*34b0*/  IMAD R48, R0.reuse, R7, R48 ;  /* 0x0000000700307224 */ /* 0x040fe200078e0230 */
[C---:B------:R-:W-:Y:S01]  /*34c0*/  ISETP.GT.U32.AND P4, PT, R0.reuse, R46, PT ;  /* 0x0000002e0000720c */ /* 0x040fe20003f84070 */
[----:B------:R-:W-:Y:S02]  /*34d0*/  IMAD R49, R0, R49, R5 ;  /* 0x0000003100317224 */ /* 0x000fe400078e0205 */
[----:B------:R-:W-:Y:S01]  /*34e0*/  IMAD.HI.U32 R5, R4, R2, RZ ;  /* 0x0000000204057227 */ /* 0x000fe200078e00ff */
[----:B------:R-:W-:-:S03]  /*34f0*/  ISETP.GT.U32.AND P6, PT, R0, R48, PT ;  /* 0x000000300000720c */ /* 0x000fc60003fc4070 */
[--C-:B------:R-:W-:Y:S02]  /*3500*/  @!P3 IMAD.IADD R45, R45, 0x1, -R0.reuse ;  /* 0x000000012d2db824 */ /* 0x100fe400078e0a00 */
[----:B------:R-:W-:Y:S02]  /*3510*/  IMAD.MOV R5, RZ, RZ, -R5 ;  /* 0x000000ffff057224 */ /* 0x000fe400078e0a05 */
[----:B------:R-:W-:Y:S01]  /*3520*/  @!P2 IMAD.MOV R45, RZ, RZ, -R45 ;  /* 0x000000ffff2da224 */ /* 0x000fe200078e0a2d */
[----:B------:R-:W-:Y:S01]  /*3530*/  ISETP.GE.AND P2, PT, R51, RZ, PT ;  /* 0x000000ff3300720c */ /* 0x000fe20003f46270 */
[----:B------:R-:W-:Y:S01]  /*3540*/  @!P0 IMAD.IADD R47, R47, 0x1, -R0 ;  /* 0x000000012f2f8824 */ /* 0x000fe200078e0a00 */
[----:B------:R-:W-:Y:S01]  /*3550*/  IABS R6, R52 ;  /* 0x0000003400067213 */ /* 0x000fe20000000000 */
[----:B------:R-:W-:Y:S01]  /*3560*/  IMAD R51, R0, R5, R2 ;  /* 0x0000000500337224 */ /* 0x000fe200078e0202 */
[----:B------:R-:W-:Y:S01]  /*3570*/  ISETP.GE.AND P3, PT, R50, RZ, PT ;  /* 0x000000ff3200720c */ /* 0x000fe20003f66270 */
[----:B------:R-:W-:-:S02]  /*3580*/  @!P4 IMAD.IADD R46, R46, 0x1, -R0 ;  /* 0x000000012e2ec824 */ /* 0x000fc400078e0a00 */
[----:B------:R-:W-:Y:S01]  /*3590*/  @!P1 IMAD.MOV R47, RZ, RZ, -R47 ;  /* 0x000000ffff2f9224 */ /* 0x000fe200078e0a2f */
[----:B------:R-:W-:Y:S01]  /*35a0*/  ISETP.GT.U32.AND P1, PT, R0, R51, PT ;  /* 0x000000330000720c */ /* 0x000fe20003f24070 */
[----:B------:R-:W-:Y:S02]  /*35b0*/  IMAD.MOV.U32 R50, RZ, RZ, R6 ;  /* 0x000000ffff327224 */ /* 0x000fe400078e0006 */
[----:B------:R-:W-:Y:S01]  /*35c0*/  @!P6 IMAD.IADD R48, R48, 0x1, -R0 ;  /* 0x000000013030e824 */ /* 0x000fe200078e0a00 */
[----:B------:R-:W-:Y:S01]  /*35d0*/  ISETP.GT.U32.AND P4, PT, R0, R46, PT ;  /* 0x0000002e0000720c */ /* 0x000fe20003f84070 */
[----:B------:R-:W-:Y:S01]  /*35e0*/  IMAD.HI.U32 R6, R4, R50, RZ ;  /* 0x0000003204067227 */ /* 0x000fe200078e00ff */
[----:B------:R-:W-:Y:S02]  /*35f0*/  IABS R2, R59 ;  /* 0x0000003b00027213 */ /* 0x000fe40000000000 */
[----:B------:R-:W-:Y:S01]  /*3600*/  ISETP.GT.U32.AND P6, PT, R0, R48, PT ;  /* 0x000000300000720c */ /* 0x000fe20003fc4070 */
[----:B------:R-:W-:-:S04]  /*3610*/  IMAD.MOV R6, RZ, RZ, -R6 ;  /* 0x000000ffff067224 */ /* 0x000fc800078e0a06 */
[----:B------:R-:W-:Y:S02]  /*3620*/  IMAD R50, R0, R6, R50 ;  /* 0x0000000600327224 */ /* 0x000fe400078e0232 */
[--C-:B------:R-:W-:Y:S02]  /*3630*/  @!P1 IMAD.IADD R51, R51, 0x1, -R0.reuse ;  /* 0x0000000133339824 */ /* 0x100fe400078e0a00 */
[----:B------:R-:W-:Y:S01]  /*3640*/  IMAD.HI.U32 R6, R4, R2, RZ ;  /* 0x0000000204067227 */ /* 0x000fe200078e00ff */
[----:B------:R-:W-:Y:S02]  /*3650*/  IABS R54, R60 ;  /* 0x0000003c00367213 */ /* 0x000fe40000000000 */
[----:B------:R-:W-:Y:S01]  /*3660*/  ISETP.GT.U32.AND P1, PT, R0, R51, PT ;  /* 0x000000330000720c */ /* 0x000fe20003f24070 */
[----:B------:R-:W-:Y:S01]  /*3670*/  @!P4 IMAD.IADD R46, R46, 0x1, -R0 ;  /* 0x000000012e2ec824 */ /* 0x000fe200078e0a00 */
[----:B------:R-:W-:Y:S01]  /*3680*/  ISETP.GT.U32.AND P4, PT, R0, R49, PT ;  /* 0x000000310000720c */ /* 0x000fe20003f84070 */
[----:B------:R-:W-:-:S02]  /*3690*/  IMAD.MOV R6, RZ, RZ, -R6 ;  /* 0x000000ffff067224 */ /* 0x000fc400078e0a06 */
[----:B------:R-:W-:Y:S01]  /*36a0*/  @!P6 IMAD.IADD R48, R48, 0x1, -R0 ;  /* 0x000000013030e824 */ /* 0x000fe200078e0a00 */
[----:B------:R-:W-:Y:S01]  /*36b0*/  ISETP.GE.AND P6, PT, R53, RZ, PT ;  /* 0x000000ff3500720c */ /* 0x000fe20003fc6270 */
[----:B------:R-:W-:Y:S02]  /*36c0*/  IMAD R53, R0, R6, R2 ;  /* 0x0000000600357224 */ /* 0x000fe400078e0202 */
[----:B------:R-:W-:-:S04]  /*36d0*/  IMAD.HI.U32 R2, R4, R54, RZ ;  /* 0x0000003604027227 */ /* 0x000fc800078e00ff */
[----:B------:R-:W-:Y:S01]  /*36e0*/  IMAD.MOV R2, RZ, RZ, -R2 ;  /* 0x000000ffff027224 */ /* 0x000fe200078e0a02 */
[----:B--2---:R-:W-:Y:S01]  /*36f0*/  IABS R55, R57 ;  /* 0x0000003900377213 */ /* 0x004fe20000000000 */
[----:B------:R-:W-:Y:S02]  /*3700*/  @!P4 IMAD.IADD R49, R49, 0x1, -R0 ;  /* 0x000000013131c824 */ /* 0x000fe400078e0a00 */
[----:B------:R-:W-:Y:S01]  /*3710*/  @!P3 IMAD.MOV R48, RZ, RZ, -R48 ;  /* 0x000000ffff30b224 */ /* 0x000fe200078e0a30 */
[C---:B------:R-:W-:Y:S01]  /*3720*/  ISETP.GT.U32.AND P3, PT, R0.reuse, R53, PT ;  /* 0x000000350000720c */ /* 0x040fe20003f64070 */
[C---:B------:R-:W-:Y:S02]  /*3730*/  IMAD R54, R0.reuse, R2, R54 ;  /* 0x0000000200367224 */ /* 0x040fe400078e0236 */
[----:B------:R-:W-:Y:S01]  /*3740*/  @!P1 IMAD.IADD R51, R51, 0x1, -R0 ;  /* 0x0000000133339824 */ /* 0x000fe200078e0a00 */
[----:B------:R-:W-:Y:S01]  /*3750*/  ISETP.GT.U32.AND P4, PT, R0, R49, PT ;  /* 0x000000310000720c */ /* 0x000fe20003f84070 */
[----:B------:R-:W-:Y:S01]  /*3760*/  IMAD.HI.U32 R7, R4, R55, RZ ;  /* 0x0000003704077227 */ /* 0x000fe200078e00ff */
[----:B------:R-:W-:-:S03]  /*3770*/  ISETP.GT.U32.AND P0, PT, R0, R50, PT ;  /* 0x000000320000720c */ /* 0x000fc60003f04070 */
[----:B------:R-:W-:Y:S01]  /*3780*/  @!P6 IMAD.MOV R51, RZ, RZ, -R51 ;  /* 0x000000ffff33e224 */ /* 0x000fe200078e0a33 */
[----:B------:R-:W-:Y:S01]  /*3790*/  ISETP.GT.U32.AND P6, PT, R0, R54, PT ;  /* 0x000000360000720c */ /* 0x000fe20003fc4070 */
[----:B------:R-:W-:Y:S02]  /*37a0*/  IMAD.MOV R7, RZ, RZ, -R7 ;  /* 0x000000ffff077224 */ /* 0x000fe400078e0a07 */
[----:B------:R-:W-:Y:S01]  /*37b0*/  @!P5 IMAD.MOV R46, RZ, RZ, -R46 ;  /* 0x000000ffff2ed224 */ /* 0x000fe200078e0a2e */
[----:B------:R-:W-:Y:S01]  /*37c0*/  ISETP.GE.AND P5, PT, R52, RZ, PT ;  /* 0x000000ff3400720c */ /* 0x000fe20003fa6270 */
[--C-:B------:R-:W-:Y:S01]  /*37d0*/  @!P3 IMAD.IADD R53, R53, 0x1, -R0.reuse ;  /* 0x000000013535b824 */ /* 0x100fe200078e0a00 */
[----:B------:R-:W-:Y:S01]  /*37e0*/  IABS R52, R58 ;  /* 0x0000003a00347213 */ /* 0x000fe20000000000 */
[C---:B------:R-:W-:Y:S01]  /*37f0*/  IMAD R55, R0.reuse, R7, R55 ;  /* 0x0000000700377224 */ /* 0x040fe200078e0237 */
[----:B----4-:R-:W-:Y:S01]  /*3800*/  IABS R56, R61 ;  /* 0x0000003d00387213 */ /* 0x010fe20000000000 */
[--C-:B------:R-:W-:Y:S01]  /*3810*/  @!P4 IMAD.IADD R49, R49, 0x1, -R0.reuse ;  /* 0x000000013131c824 */ /* 0x100fe200078e0a00 */
[----:B------:R-:W-:Y:S01]  /*3820*/  ISETP.GT.U32.AND P3, PT, R0, R53, PT ;  /* 0x000000350000720c */ /* 0x000fe20003f64070 */
[----:B------:R-:W-:-:S02]  /*3830*/  @!P0 IMAD.IADD R50, R50, 0x1, -R0 ;  /* 0x0000000132328824 */ /* 0x000fc400078e0a00 */
[----:B------:R-:W-:Y:S01]  /*3840*/  @!P6 IMAD.IADD R54, R54, 0x1, -R0 ;  /* 0x000000013636e824 */ /* 0x000fe200078e0a00 */
[----:B------:R-:W-:Y:S01]  /*3850*/  ISETP.GT.U32.AND P6, PT, R0, R55, PT ;  /* 0x000000370000720c */ /* 0x000fe20003fc4070 */
[----:B------:R-:W-:Y:S01]  /*3860*/  IMAD.HI.U32 R5, R4, R52, RZ ;  /* 0x0000003404057227 */ /* 0x000fe200078e00ff */
[----:B------:R-:W-:-:S03]  /*3870*/  ISETP.GE.AND P1, PT, R57, RZ, PT ;  /* 0x000000ff3900720c */ /* 0x000fc60003f26270 */
[----:B------:R-:W-:Y:S01]  /*3880*/  @!P2 IMAD.MOV R49, RZ, RZ, -R49 ;  /* 0x000000ffff31a224 */ /* 0x000fe200078e0a31 */
[----:B------:R-:W-:Y:S01]  /*3890*/  ISETP.GE.AND P2, PT, R59, RZ, PT ;  /* 0x000000ff3b00720c */ /* 0x000fe20003f46270 */
[----:B------:R-:W-:Y:S01]  /*38a0*/  IMAD.MOV R5, RZ, RZ, -R5 ;  /* 0x000000ffff057224 */ /* 0x000fe200078e0a05 */
[----:B------:R-:W-:Y:S01]  /*38b0*/  ISETP.GT.U32.AND P0, PT, R0, R50, PT ;  /* 0x000000320000720c */ /* 0x000fe20003f04070 */
[----:B------:R-:W-:Y:S01]  /*38c0*/  IMAD.HI.U32 R6, R4, R56, RZ ;  /* 0x0000003804067227 */ /* 0x000fe200078e00ff */
[----:B---3--:R-:W-:-:S03]  /*38d0*/  IABS R57, R3 ;  /* 0x0000000300397213 */ /* 0x008fc60000000000 */
[----:B------:R-:W-:Y:S02]  /*38e0*/  IMAD R52, R0, R5, R52 ;  /* 0x0000000500347224 */ /* 0x000fe400078e0234 */
[----:B------:R-:W-:Y:S02]  /*38f0*/  IMAD.MOV R6, RZ, RZ, -R6 ;  /* 0x000000ffff067224 */ /* 0x000fe400078e0a06 */
[----:B------:R-:W-:Y:S01]  /*3900*/  IMAD.HI.U32 R5, R4, R57, RZ ;  /* 0x0000003904057227 */ /* 0x000fe200078e00ff */
[----:B-----5:R-:W-:-:S03]  /*3910*/  IABS R59, R25 ;  /* 0x00000019003b7213 */ /* 0x020fc60000000000 */
[----:B------:R-:W-:Y:S02]  /*3920*/  @!P3 IMAD.IADD R53, R53, 0x1, -R0 ;  /* 0x000000013535b824 */ /* 0x000fe400078e0a00 */
[C---:B------:R-:W-:Y:S02]  /*3930*/  IMAD R56, R0.reuse, R6, R56 ;  /* 0x0000000600387224 */ /* 0x040fe400078e0238 */
[--C-:B------:R-:W-:Y:S01]  /*3940*/  @!P6 IMAD.IADD R55, R55, 0x1, -R0.reuse ;  /* 0x000000013737e824 */ /* 0x100fe200078e0a00 */
[C---:B------:R-:W-:Y:S01]  /*3950*/  ISETP.GT.U32.AND P6, PT, R0.reuse, R54, PT ;  /* 0x000000360000720c */ /* 0x040fe20003fc4070 */
[----:B------:R-:W-:Y:S02]  /*3960*/  IMAD.MOV R5, RZ, RZ, -R5 ;  /* 0x000000ffff057224 */ /* 0x000fe400078e0a05 */
[----:B------:R-:W-:Y:S01]  /*3970*/  @!P2 IMAD.MOV R53, RZ, RZ, -R53 ;  /* 0x000000ffff35a224 */ /* 0x000fe200078e0a35 */
[----:B------:R-:W-:Y:S01]  /*3980*/  ISETP.GT.U32.AND P2, PT, R0, R56, PT ;  /* 0x000000380000720c */ /* 0x000fe20003f44070 */
[----:B------:R-:W-:Y:S01]  /*3990*/  @!P0 IMAD.IADD R50, R50, 0x1, -R0 ;  /* 0x0000000132328824 */ /* 0x000fe200078e0a00 */
[C---:B------:R-:W-:Y:S01]  /*39a0*/  ISETP.GT.U32.AND P0, PT, R0.reuse, R52, PT ;  /* 0x000000340000720c */ /* 0x040fe20003f04070 */
[----:B------:R-:W-:-:S02]  /*39b0*/  IMAD R57, R0, R5, R57 ;  /* 0x0000000500397224 */ /* 0x000fc400078e0239 */
[----:B------:R-:W-:-:S04]  /*39c0*/  IMAD.HI.U32 R5, R4, R59, RZ ;  /* 0x0000003b04057227 */ /* 0x000fc800078e00ff */
[----:B------:R-:W-:Y:S02]  /*39d0*/  IMAD.MOV R5, RZ, RZ, -R5 ;  /* 0x000000ffff057224 */ /* 0x000fe400078e0a05 */
[--C-:B------:R-:W-:Y:S01]  /*39e0*/  @!P6 IMAD.IADD R54, R54, 0x1, -R0.reuse ;  /* 0x000000013636e824 */ /* 0x100fe200078e0a00 */
[C---:B------:R-:W-:Y:S01]  /*39f0*/  ISETP.GT.U32.AND P6, PT, R0.reuse, R57, PT ;  /* 0x000000390000720c */ /* 0x040fe20003fc4070 */
[----:B------:R-:W-:Y:S02]  /*3a00*/  IMAD R59, R0, R5, R59 ;  /* 0x00000005003b7224 */ /* 0x000fe400078e023b */
[--C-:B------:R-:W-:Y:S02]  /*3a10*/  @!P2 IMAD.IADD R56, R56, 0x1, -R0.reuse ;  /* 0x000000013838a824 */ /* 0x100fe400078e0a00 */
[----:B------:R-:W-:Y:S01]  /*3a20*/  @!P0 IMAD.IADD R52, R52, 0x1, -R0 ;  /* 0x0000000134348824 */ /* 0x000fe200078e0a00 */
[----:B------:R-:W-:-:S04]  /*3a30*/  ISETP.GT.U32.AND P2, PT, R0, R59, PT ;  /* 0x0000003b0000720c */ /* 0x000fc80003f44070 */
[----:B------:R-:W-:Y:S02]  /*3a40*/  ISETP.GT.U32.AND P0, PT, R0, R52, PT ;  /* 0x000000340000720c */ /* 0x000fe40003f04070 */
[----:B------:R-:W-:Y:S01]  /*3a50*/  IABS R13, R24 ;  /* 0x00000018000d7213 */ /* 0x000fe20000000000 */
[----:B------:R-:W-:-:S04]  /*3a60*/  @!P6 IMAD.IADD R57, R57, 0x1, -R0 ;  /* 0x000000013939e824 */ /* 0x000fc800078e0a00 */
[----:B------:R-:W-:-:S04]  /*3a70*/  IMAD.HI.U32 R5, R4, R13, RZ ;  /* 0x0000000d04057227 */ /* 0x000fc800078e00ff */
[--C-:B------:R-:W-:Y:S01]  /*3a80*/  @!P2 IMAD.IADD R59, R59, 0x1, -R0.reuse ;  /* 0x000000013b3ba824 */ /* 0x100fe200078e0a00 */
[----:B------:R-:W-:Y:S01]  /*3a90*/  ISETP.GT.U32.AND P2, PT, R0, R57, PT ;  /* 0x000000390000720c */ /* 0x000fe20003f44070 */
[----:B------:R-:W-:Y:S01]  /*3aa0*/  @!P0 IMAD.IADD R52, R52, 0x1, -R0 ;  /* 0x0000000134348824 */ /* 0x000fe200078e0a00 */
[----:B------:R-:W-:Y:S01]  /*3ab0*/  ISETP.GE.AND P0, PT, R61, RZ, PT ;  /* 0x000000ff3d00720c */ /* 0x000fe20003f06270 */
[----:B------:R-:W-:Y:S01]  /*3ac0*/  IMAD.MOV R5, RZ, RZ, -R5 ;  /* 0x000000ffff057224 */ /* 0x000fe200078e0a05 */
[----:B------:R-:W2:Y:S03]  /*3ad0*/  LDL.LU R61, [R1+0x48] ;  /* 0x00004800013d7983 */ /* 0x000ea60000300800 */
[----:B------:R-:W-:Y:S01]  /*3ae0*/  IMAD R13, R0, R5, R13 ;  /* 0x00000005000d7224 */ /* 0x000fe200078e020d */
[----:B------:R-:W3:Y:S01]  /*3af0*/  LDL.LU R23, [R1+0x4c] ;  /* 0x00004c0001177983 */ /* 0x000ee20000300800 */
[----:B------:R-:W-:-:S03]  /*3b00*/  ISETP.GE.AND P3, PT, R3, RZ, PT ;  /* 0x000000ff0300720c */ /* 0x000fc60003f66270 */
[----:B------:R-:W4:Y:S01]  /*3b10*/  LDL.LU R22, [R1+0x50] ;  /* 0x0000500001167983 */ /* 0x000f220000300800 */
[----:B------:R-:W-:Y:S01]  /*3b20*/  @!P2 IMAD.IADD R57, R57, 0x1, -R0 ;  /* 0x000000013939a824 */ /* 0x000fe200078e0a00 */
[----:B------:R-:W-:Y:S02]  /*3b30*/  ISETP.GT.U32.AND P2, PT, R0, R13, PT ;  /* 0x0000000d0000720c */ /* 0x000fe40003f44070 */
[----:B------:R-:W5:Y:S01]  /*3b40*/  LDL.LU R3, [R1+0x54] ;  /* 0x0000540001037983 */ /* 0x000f620000300800 */
[----:B------:R-:W-:Y:S01]  /*3b50*/  @!P5 IMAD.MOV R50, RZ, RZ, -R50 ;  /* 0x000000ffff32d224 */ /* 0x000fe200078e0a32 */
[----:B------:R-:W-:Y:S02]  /*3b60*/  ISETP.GE.AND P5, PT, R60, RZ, PT ;  /* 0x000000ff3c00720c */ /* 0x000fe40003fa6270 */
[----:B------:R-:W-:-:S07]  /*3b70*/  IABS R60, R20 ;  /* 0x00000014003c7213 */ /* 0x000fce0000000000 */
[----:B------:R-:W-:Y:S01]  /*3b80*/  @!P2 IMAD.IADD R13, R13, 0x1, -R0 ;  /* 0x000000010d0da824 */ /* 0x000fe200078e0a00 */
[----:B------:R-:W-:Y:S02]  /*3b90*/  ISETP.GE.AND P2, PT, R20, RZ, PT ;  /* 0x000000ff1400720c */ /* 0x000fe40003f46270 */
[----:B------:R-:W5:Y:S01]  /*3ba0*/  LDL R20, [R1+0x5e4] ;  /* 0x0005e40001147983 */ /* 0x000f620000100800 */
[----:B------:R-:W-:Y:S02]  /*3bb0*/  ISETP.GE.AND P4, PT, R58, RZ, PT ;  /* 0x000000ff3a00720c */ /* 0x000fe40003f86270 */
[----:B------:R-:W-:-:S05]  /*3bc0*/  IABS R58, R26 ;  /* 0x0000001a003a7213 */ /* 0x000fca0000000000 */
[----:B------:R-:W-:-:S06]  /*3bd0*/  IMAD.HI.U32 R2, R4, R58, RZ ;  /* 0x0000003a04027227 */ /* 0x000fcc00078e00ff */
[----:B------:R-:W-:Y:S01]  /*3be0*/  @!P4 IMAD.MOV R52, RZ, RZ, -R52 ;  /* 0x000000ffff34c224 */ /* 0x000fe200078e0a34 */
[----:B------:R-:W-:Y:S01]  /*3bf0*/  ISETP.GT.U32.AND P4, PT, R0, R55, PT ;  /* 0x000000370000720c */ /* 0x000fe20003f84070 */
[----:B------:R-:W-:-:S04]  /*3c00*/  IMAD.MOV R2, RZ, RZ, -R2 ;  /* 0x000000ffff027224 */ /* 0x000fc800078e0a02 */
[----:B------:R-:W-:Y:S02]  /*3c10*/  IMAD R58, R0, R2, R58 ;  /* 0x00000002003a7224 */ /* 0x000fe400078e023a */
[----:B------:R-:W-:-:S06]  /*3c20*/  IMAD.HI.U32 R2, R4, R60, RZ ;  /* 0x0000003c04027227 */ /* 0x000fcc00078e00ff */
[----:B------:R-:W-:Y:S01]  /*3c30*/  @!P4 IMAD.IADD R55, R55, 0x1, -R0 ;  /* 0x000000013737c824 */ /* 0x000fe200078e0a00 */
[----:B------:R-:W-:Y:S01]  /*3c40*/  ISETP.GT.U32.AND P4, PT, R0, R58, PT ;  /* 0x0000003a0000720c */ /* 0x000fe20003f84070 */
[----:B------:R-:W-:Y:S01]  /*3c50*/  IMAD.MOV R2, RZ, RZ, -R2 ;  /* 0x000000ffff027224 */ /* 0x000fe200078e0a02 */
[----:B------:R-:W-:-:S03]  /*3c60*/  IABS R14, R18 ;  /* 0x00000012000e7213 */ /* 0x000fc60000000000 */
[----:B------:R-:W-:Y:S02]  /*3c70*/  IMAD R60, R0, R2, R60 ;  /* 0x00000002003c7224 */ /* 0x000fe400078e023c */
[----:B------:R-:W-:Y:S01]  /*3c80*/  IMAD.HI.U32 R2, R4, R14, RZ ;  /* 0x0000000e04027227 */ /* 0x000fe200078e00ff */
[----:B------:R-:W-:-:S03]  /*3c90*/  IABS R12, R21 ;  /* 0x00000015000c7213 */ /* 0x000fc60000000000 */
[----:B------:R-:W-:Y:S02]  /*3ca0*/  IMAD.MOV R2, RZ, RZ, -R2 ;  /* 0x000000ffff027224 */ /* 0x000fe400078e0a02 */
[----:B------:R-:W-:Y:S01]  /*3cb0*/  @!P4 IMAD.IADD R58, R58, 0x1, -R0 ;  /* 0x000000013a3ac824 */ /* 0x000fe200078e0a00 */
[C---:B------:R-:W-:Y:S01]  /*3cc0*/  ISETP.GT.U32.AND P4, PT, R0.reuse, R56, PT ;  /* 0x000000380000720c */ /* 0x040fe20003f84070 */
[----:B------:R-:W-:Y:S02]  /*3cd0*/  IMAD R14, R0, R2, R14 ;  /* 0x00000002000e7224 */ /* 0x000fe400078e020e */
[----:B------:R-:W-:Y:S01]  /*3ce0*/  IMAD.HI.U32 R2, R4, R12, RZ ;  /* 0x0000000c04027227 */ /* 0x000fe200078e00ff */
[----:B------:R-:W-:-:S03]  /*3cf0*/  IABS R11, R19 ;  /* 0x00000013000b7213 */ /* 0x000fc60000000000 */
[----:B------:R-:W-:-:S04]  /*3d00*/  IMAD.MOV R2, RZ, RZ, -R2 ;  /* 0x000000ffff027224 */ /* 0x000fc800078e0a02 */
[----:B------:R-:W-:Y:S02]  /*3d10*/  IMAD R12, R0, R2, R12 ;  /* 0x00000002000c7224 */ /* 0x000fe400078e020c */
[----:B------:R-:W-:Y:S01]  /*3d20*/  @!P4 IMAD.IADD R56, R56, 0x1, -R0 ;  /* 0x000000013838c824 */ /* 0x000fe200078e0a00 */
[----:B------:R-:W-:Y:S01]  /*3d30*/  ISETP.GT.U32.AND P4, PT, R0, R14, PT ;  /* 0x0000000e0000720c */ /* 0x000fe20003f84070 */
[----:B------:R-:W-:-:S04]  /*3d40*/  IMAD.HI.U32 R2, R4, R11, RZ ;  /* 0x0000000b04027227 */ /* 0x000fc800078e00ff */
[----:B------:R-:W-:Y:S01]  /*3d50*/  IMAD.MOV R2, RZ, RZ, -R2 ;  /* 0x000000ffff027224 */ /* 0x000fe200078e0a02 */
[----:B------:R-:W-:-:S03]  /*3d60*/  IABS R10, R17 ;  /* 0x00000011000a7213 */ /* 0x000fc60000000000 */
[----:B------:R-:W-:Y:S02]  /*3d70*/  IMAD R11, R0, R2, R11 ;  /* 0x00000002000b7224 */ /* 0x000fe400078e020b */
[----:B------:R-:W-:-:S04]  /*3d80*/  IMAD.HI.U32 R2, R4, R10, RZ ;  /* 0x0000000a04027227 */ /* 0x000fc800078e00ff */
[----:B------:R-:W-:Y:S01]  /*3d90*/  @!P4 IMAD.IADD R14, R14, 0x1, -R0 ;  /* 0x000000010e0ec824 */ /* 0x000fe200078e0a00 */
[C---:B------:R-:W-:Y:S02]  /*3da0*/  ISETP.GT.U32.AND P4, PT, R0.reuse, R11, PT ;  /* 0x0000000b0000720c */ /* 0x040fe40003f84070 */
[C---:B------:R-:W-:Y:S01]  /*3db0*/  ISETP.GT.U32.AND P6, PT, R0.reuse, R60, PT ;  /* 0x0000003c0000720c */ /* 0x040fe20003fc4070 */
[----:B------:R-:W-:Y:S01]  /*3dc0*/  IMAD.MOV R2, RZ, RZ, -R2 ;  /* 0x000000ffff027224 */ /* 0x000fe200078e0a02 */
[----:B------:R-:W-:Y:S01]  /*3dd0*/  IABS R9, R16 ;  /* 0x0000001000097213 */ /* 0x000fe20000000000 */
[----:B------:R-:W-:Y:S02]  /*3de0*/  @!P5 IMAD.MOV R54, RZ, RZ, -R54 ;  /* 0x000000ffff36d224 */ /* 0x000fe400078e0a36 */
[C---:B------:R-:W-:Y:S01]  /*3df0*/  IMAD R10, R0.reuse, R2, R10 ;  /* 0x00000002000a7224 */ /* 0x040fe200078e020a */
[C---:B------:R-:W-:Y:S01]  /*3e00*/  ISETP.GT.U32.AND P5, PT, R0.reuse, R58, PT ;  /* 0x0000003a0000720c */ /* 0x040fe20003fa4070 */
[----:B------:R-:W-:Y:S01]  /*3e10*/  @!P1 IMAD.MOV R55, RZ, RZ, -R55 ;  /* 0x000000ffff379224 */ /* 0x000fe200078e0a37 */
[----:B------:R-:W-:Y:S01]  /*3e20*/  ISETP.GT.U32.AND P1, PT, R0, R59, PT ;  /* 0x0000003b0000720c */ /* 0x000fe20003f24070 */
[----:B------:R-:W-:-:S04]  /*3e30*/  IMAD.HI.U32 R5, R4, R9, RZ ;  /* 0x0000000904057227 */ /* 0x000fc800078e00ff */
[--C-:B------:R-:W-:Y:S01]  /*3e40*/  @!P4 IMAD.IADD R11, R11, 0x1, -R0.reuse ;  /* 0x000000010b0bc824 */ /* 0x100fe200078e0a00 */
[----:B------:R-:W-:Y:S01]  /*3e50*/  ISETP.GT.U32.AND P4, PT, R0, R10, PT ;  /* 0x0000000a0000720c */ /* 0x000fe20003f84070 */
[----:B------:R-:W-:Y:S02]  /*3e60*/  @!P6 IMAD.IADD R60, R60, 0x1, -R0 ;  /* 0x000000013c3ce824 */ /* 0x000fe400078e0a00 */
[----:B------:R-:W-:-:S03]  /*3e70*/  IMAD.MOV R2, RZ, RZ, -R5 ;  /* 0x000000ffff027224 */ /* 0x000fc600078e0a05 */
[C---:B------:R-:W-:Y:S01]  /*3e80*/  ISETP.GT.U32.AND P6, PT, R0.reuse, R60, PT ;  /* 0x0000003c0000720c */ /* 0x040fe20003fc4070 */
[----:B------:R-:W-:Y:S02]  /*3e90*/  IMAD R9, R0, R2, R9 ;  /* 0x0000000200097224 */ /* 0x000fe400078e0209 */
[--C-:B------:R-:W-:Y:S01]  /*3ea0*/  @!P5 IMAD.IADD R58, R58, 0x1, -R0.reuse ;  /* 0x000000013a3ad824 */ /* 0x100fe200078e0a00 */
[----:B------:R-:W-:Y:S01]  /*3eb0*/  ISETP.GT.U32.AND P5, PT, R0, R12, PT ;  /* 0x0000000c0000720c */ /* 0x000fe20003fa4070 */
[--C-:B------:R-:W-:Y:S02]  /*3ec0*/  @!P1 IMAD.IADD R59, R59, 0x1, -R0.reuse ;  /* 0x000000013b3b9824 */ /* 0x100fe400078e0a00 */
[----:B------:R-:W-:Y:S01]  /*3ed0*/  @!P4 IMAD.IADD R10, R10, 0x1, -R0 ;  /* 0x000000010a0ac824 */ /* 0x000fe200078e0a00 */
[----:B------:R-:W-:Y:S02]  /*3ee0*/  ISETP.GT.U32.AND P4, PT, R0, R9, PT ;  /* 0x000000090000720c */ /* 0x000fe40003f84070 */
[----:B------:R-:W-:-:S02]  /*3ef0*/  ISETP.GE.AND P1, PT, R26, RZ, PT ;  /* 0x000000ff1a00720c */ /* 0x000fc40003f26270 */
[----:B------:R-:W-:Y:S01]  /*3f00*/  IABS R8, R15 ;  /* 0x0000000f00087213 */ /* 0x000fe20000000000 */
[----:B------:R-:W-:Y:S01]  /*3f10*/  @!P0 IMAD.MOV R56, RZ, RZ, -R56 ;  /* 0x000000ffff388224 */ /* 0x000fe200078e0a38 */
[----:B------:R-:W-:Y:S01]  /*3f20*/  ISETP.GT.U32.AND P0, PT, R0, R14, PT ;  /* 0x0000000e0000720c */ /* 0x000fe20003f04070 */
[----:B------:R-:W-:Y:S01]  /*3f30*/  @!P6 IMAD.IADD R60, R60, 0x1, -R0 ;  /* 0x000000013c3ce824 */ /* 0x000fe200078e0a00 */
[----:B------:R-:W-:Y:S01]  /*3f40*/  ISETP.GE.AND P6, PT, R25, RZ, PT ;  /* 0x000000ff1900720c */ /* 0x000fe20003fc6270 */
[----:B0-----:R-:W-:-:S04]  /*3f50*/  IMAD.HI.U32 R27, R4, R8, RZ ;  /* 0x00000008041b7227 */ /* 0x001fc800078e00ff */
[----:B------:R-:W-:Y:S01]  /*3f60*/  @!P3 IMAD.MOV R57, RZ, RZ, -R57 ;  /* 0x000000ffff39b224 */ /* 0x000fe200078e0a39 */
[----:B------:R-:W-:Y:S01]  /*3f70*/  ISETP.GT.U32.AND P3, PT, R0, R13, PT ;  /* 0x0000000d0000720c */ /* 0x000fe20003f64070 */
[--C-:B------:R-:W-:Y:S02]  /*3f80*/  @!P5 IMAD.IADD R12, R12, 0x1, -R0.reuse ;  /* 0x000000010c0cd824 */ /* 0x100fe400078e0a00 */
[----:B------:R-:W-:Y:S02]  /*3f90*/  IMAD.MOV R27, RZ, RZ, -R27 ;  /* 0x000000ffff1b7224 */ /* 0x000fe400078e0a1b */
[----:B------:R-:W-:Y:S02]  /*3fa0*/  @!P4 IMAD.IADD R9, R9, 0x1, -R0 ;  /* 0x000000010909c824 */ /* 0x000fe400078e0a00 */
[C---:B------:R-:W-:Y:S02]  /*3fb0*/  IMAD R8, R0.reuse, R27, R8 ;  /* 0x0000001b00087224 */ /* 0x040fe400078e0208 */
[----:B------:R-:W-:Y:S01]  /*3fc0*/  @!P1 IMAD.MOV R58, RZ, RZ, -R58 ;  /* 0x000000ffff3a9224 */ /* 0x000fe200078e0a3a */
[----:B------:R-:W-:Y:S01]  /*3fd0*/  ISETP.GT.U32.AND P1, PT, R0, R12, PT ;  /* 0x0000000c0000720c */ /* 0x000fe20003f24070 */
[----:B------:R-:W-:Y:S01]  /*3fe0*/  @!P2 IMAD.MOV R60, RZ, RZ, -R60 ;  /* 0x000000ffff3ca224 */ /* 0x000fe200078e0a3c */
[----:B------:R-:W-:Y:S01]  /*3ff0*/  ISETP.GE.AND P5, PT, R18, RZ, PT ;  /* 0x000000ff1200720c */ /* 0x000fe20003fa6270 */
[--C-:B------:R-:W-:Y:S01]  /*4000*/  @!P0 IMAD.IADD R14, R14, 0x1, -R0.reuse ;  /* 0x000000010e0e8824 */ /* 0x100fe200078e0a00 */
[C---:B------:R-:W-:Y:S01]  /*4010*/  ISETP.GT.U32.AND P4, PT, R0.reuse, R11, PT ;  /* 0x0000000b0000720c */ /* 0x040fe20003f84070 */
[----:B------:R-:W-:Y:S01]  /*4020*/  @!P6 IMAD.MOV R59, RZ, RZ, -R59 ;  /* 0x000000ffff3be224 */ /* 0x000fe200078e0a3b */
[C---:B------:R-:W-:Y:S01]  /*4030*/  ISETP.GT.U32.AND P2, PT, R0.reuse, R9, PT ;  /* 0x000000090000720c */ /* 0x040fe20003f44070 */
[----:B------:R-:W-:Y:S01]  /*4040*/  @!P3 IMAD.IADD R13, R13, 0x1, -R0 ;  /* 0x000000010d0db824 */ /* 0x000fe200078e0a00 */
[C---:B------:R-:W-:Y:S01]  /*4050*/  ISETP.GT.U32.AND P0, PT, R0.reuse, R8, PT ;  /* 0x000000080000720c */ /* 0x040fe20003f04070 */
[----:B------:R-:W5:Y:S01]  /*4060*/  LDL.LU R27, [R1+0x19d0] ;  /* 0x0019d000011b7983 */ /* 0x000f620000300800 */
[----:B------:R-:W-:-:S03]  /*4070*/  ISETP.GT.U32.AND P6, PT, R0, R10, PT ;  /* 0x0000000a0000720c */ /* 0x000fc60003fc4070 */
[----:B------:R-:W-:-:S04]  /*4080*/  @!P1 IMAD.IADD R12, R12, 0x1, -R0 ;  /* 0x000000010c0c9824 */ /* 0x000fc800078e0a00 */
[--C-:B------:R-:W-:Y:S02]  /*4090*/  @!P4 IMAD.IADD R11, R11, 0x1, -R0.reuse ;  /* 0x000000010b0bc824 */ /* 0x100fe400078e0a00 */
[--C-:B------:R-:W-:Y:S02]  /*40a0*/  @!P2 IMAD.IADD R9, R9, 0x1, -R0.reuse ;  /* 0x000000010909a824 */ /* 0x100fe400078e0a00 */
[--C-:B------:R-:W-:Y:S01]  /*40b0*/  @!P0 IMAD.IADD R8, R8, 0x1, -R0.reuse ;  /* 0x0000000108088824 */ /* 0x100fe200078e0a00 */
[----:B------:R-:W-:Y:S01]  /*40c0*/  ISETP.GE.AND P0, PT, R21, RZ, PT ;  /* 0x000000ff1500720c */ /* 0x000fe20003f06270 */
[----:B------:R-:W-:Y:S01]  /*40d0*/  @!P6 IMAD.IADD R10, R10, 0x1, -R0 ;  /* 0x000000010a0ae824 */ /* 0x000fe200078e0a00 */
[----:B------:R-:W-:Y:S01]  /*40e0*/  ISETP.GE.AND P6, PT, R24, RZ, PT ;  /* 0x000000ff1800720c */ /* 0x000fe20003fc6270 */
[----:B------:R-:W-:-:S10]  /*40f0*/  @!P5 IMAD.MOV R14, RZ, RZ, -R14 ;  /* 0x000000ffff0ed224 */ /* 0x000fd400078e0a0e */
[----:B------:R-:W-:Y:S02]  /*4100*/  @!P0 IMAD.MOV R12, RZ, RZ, -R12 ;  /* 0x000000ffff0c8224 */ /* 0x000fe400078e0a0c */
[----:B------:R-:W-:Y:S01]  /*4110*/  @!P6 IMAD.MOV R13, RZ, RZ, -R13 ;  /* 0x000000ffff0de224 */ /* 0x000fe200078e0a0d */
[----:B--2---:R-:W-:-:S05]  /*4120*/  IABS R7, R61 ;  /* 0x0000003d00077213 */ /* 0x004fca0000000000 */
[C---:B------:R-:W-:Y:S01]  /*4130*/  IMAD.HI.U32 R25, R4.reuse, R7, RZ ;  /* 0x0000000704197227 */ /* 0x040fe200078e00ff */
[----:B---3--:R-:W-:Y:S02]  /*4140*/  IABS R6, R23 ;  /* 0x0000001700067213 */ /* 0x008fe40000000000 */
[----:B----4-:R-:W-:Y:S01]  /*4150*/  IABS R5, R22 ;  /* 0x0000001600057213 */ /* 0x010fe20000000000 */
[----:B------:R-:W-:Y:S01]  /*4160*/  IMAD.MOV R25, RZ, RZ, -R25 ;  /* 0x000000ffff197224 */ /* 0x000fe200078e0a19 */
[----:B-----5:R-:W-:Y:S01]  /*4170*/  IABS R2, R3 ;  /* 0x0000000300027213 */ /* 0x020fe20000000000 */
[----:B------:R-:W-:-:S04]  /*4180*/  IMAD.HI.U32 R26, R4, R6, RZ ;  /* 0x00000006041a7227 */ /* 0x000fc800078e00ff */
[----:B------:R-:W-:Y:S02]  /*4190*/  IMAD R7, R0, R25, R7 ;  /* 0x0000001900077224 */ /* 0x000fe400078e0207 */
[----:B------:R-:W-:-:S04]  /*41a0*/  IMAD.HI.U32 R18, R4, R5, RZ ;  /* 0x0000000504127227 */ /* 0x000fc800078e00ff */
[----:B------:R-:W-:Y:S01]  /*41b0*/  IMAD.HI.U32 R25, R4, R2, RZ ;  /* 0x0000000204197227 */ /* 0x000fe200078e00ff */
[----:B------:R-:W-:-:S03]  /*41c0*/  ISETP.GT.U32.AND P3, PT, R0, R7, PT ;  /* 0x000000070000720c */ /* 0x000fc60003f64070 */
[----:B------:R-:W-:Y:S02]  /*41d0*/  IMAD.MOV R26, RZ, RZ, -R26 ;  /* 0x000000ffff1a7224 */ /* 0x000fe400078e0a1a */
[----:B------:R-:W-:Y:S02]  /*41e0*/  IMAD.MOV R18, RZ, RZ, -R18 ;  /* 0x000000ffff127224 */ /* 0x000fe400078e0a12 */
[----:B------:R-:W-:Y:S02]  /*41f0*/  IMAD.MOV R25, RZ, RZ, -R25 ;  /* 0x000000ffff197224 */ /* 0x000fe400078e0a19 */
[C---:B------:R-:W-:Y:S02]  /*4200*/  IMAD R6, R0.reuse, R26, R6 ;  /* 0x0000001a00067224 */ /* 0x040fe400078e0206 */
[C---:B------:R-:W-:Y:S01]  /*4210*/  IMAD R5, R0.reuse, R18, R5 ;  /* 0x0000001200057224 */ /* 0x040fe200078e0205 */
[----:B------:R-:W-:Y:S01]  /*4220*/  IABS R18, R20 ;  /* 0x0000001400127213 */ /* 0x000fe20000000000 */
[C---:B------:R-:W-:Y:S01]  /*4230*/  IMAD R2, R0.reuse, R25, R2 ;  /* 0x0000001900027224 */ /* 0x040fe200078e0202 */
[C---:B------:R-:W-:Y:S01]  /*4240*/  ISETP.GT.U32.AND P1, PT, R0.reuse, R6, PT ;  /* 0x000000060000720c */ /* 0x040fe20003f24070 */
[----:B------:R-:W-:Y:S01]  /*4250*/  @!P3 IMAD.IADD R7, R7, 0x1, -R0 ;  /* 0x000000010707b824 */ /* 0x000fe200078e0a00 */
[----:B------:R-:W-:Y:S01]  /*4260*/  ISETP.GT.U32.AND P4, PT, R0, R5, PT ;  /* 0x000000050000720c */ /* 0x000fe20003f84070 */
[----:B------:R-:W-:Y:S01]  /*4270*/  IMAD.HI.U32 R4, R4, R18, RZ ;  /* 0x0000001204047227 */ /* 0x000fe200078e00ff */
[C---:B------:R-:W-:Y:S01]  /*4280*/  ISETP.GT.U32.AND P2, PT, R0.reuse, R2, PT ;  /* 0x000000020000720c */ /* 0x040fe20003f44070 */
[----:B------:R-:W2:Y:S01]  /*4290*/  LDL.LU R26, [R1+0x19cc] ;  /* 0x0019cc00011a7983 */ /* 0x000ea20000300800 */
[----:B------:R-:W-:Y:S01]  /*42a0*/  ISETP.GE.AND P3, PT, R19, RZ, PT ;  /* 0x000000ff1300720c */ /* 0x000fe20003f66270 */
[----:B------:R-:W-:Y:S01]  /*42b0*/  IMAD.MOV R4, RZ, RZ, -R4 ;  /* 0x000000ffff047224 */ /* 0x000fe200078e0a04 */
[C---:B------:R-:W-:Y:S01]  /*42c0*/  ISETP.GT.U32.AND P5, PT, R0.reuse, R7, PT ;  /* 0x000000070000720c */ /* 0x040fe20003fa4070 */
[----:B------:R-:W3:Y:S01]  /*42d0*/  LDL.LU R25, [R1+0x19c8] ;  /* 0x0019c80001197983 */ /* 0x000ee20000300800 */
[----:B------:R-:W0:Y:S01]  /*42e0*/  LDC R19, c[0x0][0x23c] ;  /* 0x00008f00ff137b82 */ /* 0x000e220000000800 */
[----:B------:R-:W-:-:S02]  /*42f0*/  IMAD R4, R0, R4, R18 ;  /* 0x0000000400047224 */ /* 0x000fc400078e0212 */
[--C-:B------:R-:W-:Y:S01]  /*4300*/  @!P1 IMAD.IADD R6, R6, 0x1, -R0.reuse ;  /* 0x0000000106069824 */ /* 0x100fe200078e0a00 */
[----:B------:R-:W4:Y:S01]  /*4310*/  LDL.LU R24, [R1+0x19c4] ;  /* 0x0019c40001187983 */ /* 0x000f220000300800 */
[--C-:B------:R-:W-:Y:S01]  /*4320*/  @!P4 IMAD.IADD R5, R5, 0x1, -R0.reuse ;  /* 0x000000010505c824 */ /* 0x100fe200078e0a00 */
[----:B------:R-:W-:Y:S01]  /*4330*/  ISETP.GT.U32.AND P4, PT, R0, R4, PT ;  /* 0x000000040000720c */ /* 0x000fe20003f84070 */
[----:B------:R-:W-:Y:S01]  /*4340*/  @!P2 IMAD.IADD R2, R2, 0x1, -R0 ;  /* 0x000000010202a824 */ /* 0x000fe200078e0a00 */
[C---:B------:R-:W-:Y:S01]  /*4350*/  ISETP.GT.U32.AND P2, PT, R0.reuse, R8, PT ;  /* 0x000000080000720c */ /* 0x040fe20003f44070 */
[----:B------:R-:W-:Y:S01]  /*4360*/  @!P3 IMAD.MOV R11, RZ, RZ, -R11 ;  /* 0x000000ffff0bb224 */ /* 0x000fe200078e0a0b */
[C---:B------:R-:W-:Y:S01]  /*4370*/  ISETP.GT.U32.AND P0, PT, R0.reuse, R6, PT ;  /* 0x000000060000720c */ /* 0x040fe20003f04070 */
[----:B------:R-:W5:Y:S01]  /*4380*/  LDL.LU R18, [R1+0x14] ;  /* 0x0000140001127983 */ /* 0x000f620000300800 */
[C---:B------:R-:W-:Y:S02]  /*4390*/  ISETP.GT.U32.AND P6, PT, R0.reuse, R5, PT ;  /* 0x000000050000720c */ /* 0x040fe40003fc4070 */
[----:B------:R-:W-:-:S02]  /*43a0*/  ISETP.GT.U32.AND P3, PT, R0, R2, PT ;  /* 0x000000020000720c */ /* 0x000fc40003f64070 */
[----:B------:R-:W-:Y:S01]  /*43b0*/  ISETP.GE.AND P1, PT, R17, RZ, PT ;  /* 0x000000ff1100720c */ /* 0x000fe20003f26270 */
[--C-:B------:R-:W-:Y:S01]  /*43c0*/  @!P5 IMAD.IADD R7, R7, 0x1, -R0.reuse ;  /* 0x000000010707d824 */ /* 0x100fe200078e0a00 */
[----:B------:R-:W2:Y:S01]  /*43d0*/  LDL.LU R17, [R1+0x10] ;  /* 0x0000100001117983 */ /* 0x000ea20000300800 */
[--C-:B------:R-:W-:Y:S01]  /*43e0*/  @!P4 IMAD.IADD R4, R4, 0x1, -R0.reuse ;  /* 0x000000010404c824 */ /* 0x100fe200078e0a00 */
[----:B------:R-:W-:Y:S01]  /*43f0*/  ISETP.GE.AND P4, PT, R16, RZ, PT ;  /* 0x000000ff1000720c */ /* 0x000fe20003f86270 */
[--C-:B------:R-:W-:Y:S01]  /*4400*/  @!P2 IMAD.IADD R8, R8, 0x1, -R0.reuse ;  /* 0x000000010808a824 */ /* 0x100fe200078e0a00 */
[----:B------:R-:W-:Y:S01]  /*4410*/  ISETP.GE.AND P2, PT, R15, RZ, PT ;  /* 0x000000ff0f00720c */ /* 0x000fe20003f46270 */
[----:B------:R-:W3:Y:S01]  /*4420*/  LDL.LU R16, [R1+0xc] ;  /* 0x00000c0001107983 */ /* 0x000ee20000300800 */
[----:B------:R-:W-:Y:S01]  /*4430*/  ISETP.GE.AND P5, PT, R61, RZ, PT ;  /* 0x000000ff3d00720c */ /* 0x000fe20003fa6270 */
[--C-:B------:R-:W-:Y:S01]  /*4440*/  @!P0 IMAD.IADD R6, R6, 0x1, -R0.reuse ;  /* 0x0000000106068824 */ /* 0x100fe200078e0a00 */
[----:B------:R-:W-:Y:S01]  /*4450*/  ISETP.GE.AND P0, PT, R23, RZ, PT ;  /* 0x000000ff1700720c */ /* 0x000fe20003f06270 */
[----:B------:R-:W4:Y:S01]  /*4460*/  LDL.LU R15, [R1+0x4] ;  /* 0x00000400010f7983 */ /* 0x000f220000300800 */
[--C-:B------:R-:W-:Y:S01]  /*4470*/  @!P6 IMAD.IADD R5, R5, 0x1, -R0.reuse ;  /* 0x000000010505e824 */ /* 0x100fe200078e0a00 */
[----:B------:R-:W-:Y:S01]  /*4480*/  ISETP.GE.AND P6, PT, R22, RZ, PT ;  /* 0x000000ff1600720c */ /* 0x000fe20003fc6270 */
[----:B------:R-:W-:Y:S01]  /*4490*/  @!P3 IMAD.IADD R2, R2, 0x1, -R0 ;  /* 0x000000010202b824 */ /* 0x000fe200078e0a00 */
[----:B------:R-:W4:Y:S01]  /*44a0*/  LDL.LU R61, [R1] ;  /* 0x00000000013d7983 */ /* 0x000f220000300800 */
[----:B------:R-:W-:-:S03]  /*44b0*/  ISETP.GE.AND P3, PT, R3, RZ, PT ;  /* 0x000000ff0300720c */ /* 0x000fc60003f66270 */
[----:B------:R-:W4:Y:S04]  /*44c0*/  LDL.LU R23, [R1+0x19c0] ;  /* 0x0019c00001177983 */ /* 0x000f280000300800 */
[----:B------:R-:W4:Y:S04]  /*44d0*/  LDL.LU R22, [R1+0x19bc] ;  /* 0x0019bc0001167983 */ /* 0x000f280000300800 */
[----:B------:R-:W5:Y:S01]  /*44e0*/  LDL.LU R3, [R1+0x19b8] ;  /* 0x0019b80001037983 */ /* 0x000f620000300800 */
[----:B------:R-:W1:Y:S01]  /*44f0*/  S2R R21, SR_TID.X ;  /* 0x0000000000157919 */ /* 0x000e620000002100 */
[----:B------:R-:W-:Y:S01]  /*4500*/  @!P1 IMAD.MOV R10, RZ, RZ, -R10 ;  /* 0x000000ffff0a9224 */ /* 0x000fe200078e0a0a */
[----:B------:R-:W-:Y:S01]  /*4510*/  ISETP.GT.U32.AND P1, PT, R0, R4, PT ;  /* 0x000000040000720c */ /* 0x000fe20003f24070 */
[----:B------:R-:W-:Y:S01]  /*4520*/  @!P4 IMAD.MOV R9, RZ, RZ, -R9 ;  /* 0x000000ffff09c224 */ /* 0x000fe200078e0a09 */
[----:B------:R-:W-:-:S11]  /*4530*/  ISETP.GE.AND P4, PT, R20, RZ, PT ;  /* 0x000000ff1400720c */ /* 0x000fd60003f86270 */
[----:B------:R-:W-:Y:S01]  /*4540*/  @!P1 IMAD.IADD R4, R4, 0x1, -R0 ;  /* 0x0000000104049824 */ /* 0x000fe200078e0a00 */
[----:B-1----:R-:W-:-:S05]  /*4550*/  LOP3.LUT R21, R21, 0x1f, RZ, 0xc0, !PT ;  /* 0x0000001f15157812 */ /* 0x002fca00078ec0ff */
[----:B0-----:R-:W-:-:S04]  /*4560*/  IMAD R21, R21, R19, RZ ;  /* 0x0000001315157224 */ /* 0x001fc800078e02ff */
[C---:B------:R-:W-:Y:S02]  /*4570*/  IMAD R0, R19.reuse, 0x20, R21 ;  /* 0x0000002013007824 */ /* 0x040fe400078e0215 */
[----:B------:R-:W4:Y:S02]  /*4580*/  LDL.LU R21, [R1+0x19b4] ;  /* 0x0019b40001157983 */ /* 0x000f240000300800 */
[----:B------:R-:W-:Y:S02]  /*4590*/  IMAD R19, R19, 0x20, R0 ;  /* 0x0000002013137824 */ /* 0x000fe400078e0200 */
[----:B------:R-:W4:Y:S04]  /*45a0*/  LDL.LU R20, [R1+0x19b0] ;  /* 0x0019b00001147983 */ /* 0x000f280000300800 */
[----:B------:R-:W4:Y:S01]  /*45b0*/  LDL.LU R19, [R1+0x19ac] ;  /* 0x0019ac0001137983 */ /* 0x000f220000300800 */
[----:B-----5:R-:W-:-:S02]  /*45c0*/  ISETP.NE.AND P1, PT, R3, RZ, PT ;  /* 0x000000ff0300720c */ /* 0x020fc40003f25270 */
[----:B------:R-:W-:-:S04]  /*45d0*/  LOP3.LUT R3, RZ, R3, RZ, 0x33, !PT ;  /* 0x00000003ff037212 */ /* 0x000fc800078e33ff */
[C---:B------:R-:W-:Y:S02]  /*45e0*/  SEL R18, R3.reuse, R18, !P1 ;  /* 0x0000001203127207 */ /* 0x040fe40004800000 */
[C---:B--2---:R-:W-:Y:S02]  /*45f0*/  SEL R17, R3.reuse, R17, !P1 ;  /* 0x0000001103117207 */ /* 0x044fe40004800000 */
[C---:B---3--:R-:W-:Y:S01]  /*4600*/  SEL R16, R3.reuse, R16, !P1 ;  /* 0x0000001003107207 */ /* 0x048fe20004800000 */
[----:B------:R0:W-:Y:S01]  /*4610*/  STL [R1+0x30], R18 ;  /* 0x0000301201007387 */ /* 0x0001e20000100800 */
[C---:B----4-:R-:W-:Y:S02]  /*4620*/  SEL R15, R3.reuse, R15, !P1 ;  /* 0x0000000f030f7207 */ /* 0x050fe40004800000 */
[----:B------:R-:W-:Y:S01]  /*4630*/  SEL R61, R3, R61, !P1 ;  /* 0x0000003d033d7207 */ /* 0x000fe20004800000 */
[----:B0-----:R-:W2:Y:S04]  /*4640*/  LDL.LU R18, [R1+0x19a8] ;  /* 0x0019a80001127983 */ /* 0x001ea80000300800 */
[----:B------:R0:W-:Y:S04]  /*4650*/  STL [R1+0x2c], R17 ;  /* 0x00002c1101007387 */ /* 0x0001e80000100800 */
[----:B0-----:R-:W3:Y:S04]  /*4660*/  LDL.LU R17, [R1+0x19a4] ;  /* 0x0019a40001117983 */ /* 0x001ee80000300800 */
[----:B------:R0:W-:Y:S04]  /*4670*/  STL [R1+0x28], R16 ;  /* 0x0000281001007387 */ /* 0x0001e80000100800 */
[----:B0-----:R-:W4:Y:S04]  /*4680*/  LDL.LU R16, [R1+0x19a0] ;  /* 0x0019a00001107983 */ /* 0x001f280000300800 */
[----:B------:R0:W-:Y:S04]  /*4690*/  STL [R1+0x24], R15 ;  /* 0x0000240f01007387 */ /* 0x0001e80000100800 */
[----:B0-----:R-:W5:Y:S04]  /*46a0*/  LDL.LU R15, [R1+0x199c] ;  /* 0x00199c00010f7983 */ /* 0x001f680000300800 */
[----:B------:R0:W-:Y:S04]  /*46b0*/  STL [R1+0x20], R61 ;  /* 0x0000203d01007387 */ /* 0x0001e80000100800 */
[----:B0-----:R-:W2:Y:S01]  /*46c0*/  LDL.LU R61, [R1+0x1998] ;  /* 0x00199800013d7983 */ /* 0x001ea20000300800 */
[----:B------:R-:W-:-:S02]  /*46d0*/  @!P0 IMAD.MOV R6, RZ, RZ, -R6 ;  /* 0x000000ffff068224 */ /* 0x000fc400078e0a06 */
[----:B------:R-:W-:Y:S02]  /*46e0*/  @!P2 IMAD.MOV R8, RZ, RZ, -R8 ;  /* 0x000000ffff08a224 */ /* 0x000fe400078e0a08 */
[----:B------:R-:W-:Y:S02]  /*46f0*/  @!P5 IMAD.MOV R7, RZ, RZ, -R7 ;  /* 0x000000ffff07d224 */ /* 0x000fe400078e0a07 */
[----:B------:R-:W-:Y:S02]  /*4700*/  @!P6 IMAD.MOV R5, RZ, RZ, -R5 ;  /* 0x000000ffff05e224 */ /* 0x000fe400078e0a05 */
[----:B------:R-:W-:Y:S02]  /*4710*/  @!P3 IMAD.MOV R2, RZ, RZ, -R2 ;  /* 0x000000ffff02b224 */ /* 0x000fe400078e0a02 */
[----:B------:R-:W-:Y:S01]  /*4720*/  @!P4 IMAD.MOV R4, RZ, RZ, -R4 ;  /* 0x000000ffff04c224 */ /* 0x000fe200078e0a04 */
[C---:B------:R-:W-:Y:S02]  /*4730*/  SEL R22, R3.reuse, R22, !P1 ;  /* 0x0000001603167207 */ /* 0x040fe40004800000 */
[----:B------:R-:W-:-:S02]  /*4740*/  SEL R23, R3, R23, !P1 ;  /* 0x0000001703177207 */ /* 0x000fc40004800000 */
[C---:B------:R-:W-:Y:S02]  /*4750*/  SEL R24, R3.reuse, R24, !P1 ;  /* 0x0000001803187207 */ /* 0x040fe40004800000 */
[C---:B------:R-:W-:Y:S02]  /*4760*/  SEL R25, R3.reuse, R25, !P1 ;  /* 0x0000001903197207 */ /* 0x040fe40004800000 */
[C---:B------:R-:W-:Y:S02]  /*4770*/  SEL R26, R3.reuse, R26, !P1 ;  /* 0x0000001a031a7207 */ /* 0x040fe40004800000 */
[C---:B------:R-:W-:Y:S02]  /*4780*/  SEL R27, R3.reuse, R27, !P1 ;  /* 0x0000001b031b7207 */ /* 0x040fe40004800000 */
        /* <DEDUP_REMOVED lines=41> */
[C---:B----4-:R-:W-:Y:S02]  /*4a20*/  SEL R16, R3.reuse, R16, !P1 ;  /* 0x0000001003107207 */ /* 0x050fe40004800000 */
[----:B--2---:R-:W-:-:S05]  /*4a30*/  SEL R61, R3, R61, !P1 ;  /* 0x0000003d033d7207 */ /* 0x004fca0004800000 */
[----:B------:R5:W-:Y:S02]  /*4a40*/  STL [R1+0x1c], R61 ;  /* 0x00001c3d01007387 */ /* 0x000be40000100800 */
[C---:B-----5:R-:W-:Y:S02]  /*4a50*/  SEL R61, R3.reuse, R15, !P1 ;  /* 0x0000000f033d7207 */ /* 0x060fe40004800000 */
[C---:B---3--:R-:W-:Y:S02]  /*4a60*/  SEL R15, R3.reuse, R17, !P1 ;  /* 0x00000011030f7207 */ /* 0x048fe40004800000 */
[C---:B------:R-:W-:Y:S01]  /*4a70*/  SEL R17, R3.reuse, R18, !P1 ;  /* 0x0000001203117207 */ /* 0x040fe20004800000 */
[----:B------:R0:W-:Y:S04]  /*4a80*/  STL [R1+0x18], R61 ;  /* 0x0000183d01007387 */ /* 0x0001e80000100800 */
[----:B------:R1:W-:Y:S04]  /*4a90*/  STL [R1+0x14], R16 ;  /* 0x0000141001007387 */ /* 0x0003e80000100800 */
[----:B------:R2:W-:Y:S01]  /*4aa0*/  STL [R1+0x10], R15 ;  /* 0x0000100f01007387 */ /* 0x0005e20000100800 */
[----:B0-----:R-:W-:-:S02]  /*4ab0*/  SEL R61, R3, R21, !P1 ;  /* 0x00000015033d7207 */ /* 0x001fc40004800000 */
[C---:B-1----:R-:W-:Y:S01]  /*4ac0*/  SEL R16, R3.reuse, R19, !P1 ;  /* 0x0000001303107207 */ /* 0x042fe20004800000 */
[----:B------:R0:W-:Y:S01]  /*4ad0*/  STL [R1+0xc], R17 ;  /* 0x00000c1101007387 */ /* 0x0001e20000100800 */
[----:B--2---:R-:W-:-:S03]  /*4ae0*/  SEL R15, R3, R20, !P1 ;  /* 0x00000014030f7207 */ /* 0x004fc60004800000 */
[----:B------:R-:W-:Y:S04]  /*4af0*/  STL [R1+0x4], R16 ;  /* 0x0000041001007387 */ /* 0x000fe80000100800 */
[----:B------:R-:W-:Y:S01]  /*4b00*/  STL [R1+0x198c], R61 ;  /* 0x00198c3d01007387 */ /* 0x000fe20000100800 */
[----:B0-----:R-:W0:Y:S03]  /*4b10*/  LDC R17, c[0x0][0x23c] ;  /* 0x00008f00ff117b82 */ /* 0x001e260000000800 */
[----:B------:R1:W-:Y:S02]  /*4b20*/  STL [R1], R15 ;  /* 0x0000000f01007387 */ /* 0x0003e40000100800 */
[----:B-1----:R-:W1:Y:S01]  /*4b30*/  S2R R15, SR_TID.X ;  /* 0x00000000000f7919 */ /* 0x002e620000002100 */
[----:B------:R-:W-:-:S02]  /*4b40*/  SEL R18, R3, R6, !P1 ;  /* 0x0000000603127207 */ /* 0x000fc40004800000 */
[C---:B------:R-:W-:Y:S02]  /*4b50*/  SEL R19, R3.reuse, R5, !P1 ;  /* 0x0000000503137207 */ /* 0x040fe40004800000 */
[----:B------:R-:W-:Y:S01]  /*4b60*/  SEL R20, R3, R2, !P1 ;  /* 0x0000000203147207 */ /* 0x000fe20004800000 */
[----:B0-----:R-:W-:Y:S01]  /*4b70*/  IMAD R16, R17, 0x20, R0 ;  /* 0x0000002011107824 */ /* 0x001fe200078e0200 */
[----:B------:R-:W-:Y:S02]  /*4b80*/  SEL R21, R3, R4, !P1 ;  /* 0x0000000403157207 */ /* 0x000fe40004800000 */
[----:B------:R-:W-:Y:S01]  /*4b90*/  IADD3 R5, P1, R0, UR6, RZ ;  /* 0x0000000600057c10 */ /* 0x000fe2000ff3e0ff */
[----:B------:R-:W-:Y:S01]  /*4ba0*/  STL [R1+0x1990], R22 ;  /* 0x0019901601007387 */ /* 0x000fe20000100800 */
[----:B------:R-:W-:Y:S02]  /*4bb0*/  IADD3 R3, P2, R16, UR6, RZ ;  /* 0x0000000610037c10 */ /* 0x000fe4000ff5e0ff */
[----:B-1----:R-:W-:-:S05]  /*4bc0*/  LOP3.LUT R15, R15, 0x1f, RZ, 0xc0, !PT ;  /* 0x0000001f0f0f7812 */ /* 0x002fca00078ec0ff */
[----:B------:R-:W-:Y:S02]  /*4bd0*/  IMAD R15, R15, R17, RZ ;  /* 0x000000110f0f7224 */ /* 0x000fe400078e02ff */
[----:B------:R-:W-:-:S03]  /*4be0*/  IMAD R17, R17, 0x20, R16 ;  /* 0x0000002011117824 */ /* 0x000fc600078e0210 */
[----:B------:R-:W-:Y:S01]  /*4bf0*/  IADD3 R6, P0, R15, UR6, RZ ;  /* 0x000000060f067c10 */ /* 0x000fe2000ff1e0ff */
[----:B------:R-:W-:Y:S01]  /*4c00*/  STL [R1+0x1994], R23 ;  /* 0x0019941701007387 */ /* 0x000fe20000100800 */
[----:B------:R-:W-:Y:S01]  /*4c10*/  IADD3 R2, P3, R17, UR6, RZ ;  /* 0x0000000611027c10 */ /* 0x000fe2000ff7e0ff */
[----:B------:R-:W-:Y:S01]  /*4c20*/  IMAD R34, R34, UR35, RZ ;  /* 0x0000002322227c24 */ /* 0x000fe2000f8e02ff */
[----:B------:R-:W-:Y:S01]  /*4c30*/  LEA.HI.X.SX32 R4, R15, UR7, 0x1, P0 ;  /* 0x000000070f047c11 */ /* 0x000fe200080f0eff */
[----:B------:R-:W-:Y:S01]  /*4c40*/  STL [R1+0x1960], R6 ;  /* 0x0019600601007387 */ /* 0x000fe20000100800 */
[----:B------:R-:W-:Y:S01]  /*4c50*/  LEA.HI.X.SX32 R15, R0, UR7, 0x1, P1 ;  /* 0x00000007000f7c11 */ /* 0x000fe200088f0eff */
[----:B------:R-:W-:Y:S01]  /*4c60*/  IMAD R39, R39, UR35, RZ ;  /* 0x0000002327277c24 */ /* 0x000fe2000f8e02ff */
[----:B------:R-:W-:Y:S01]  /*4c70*/  LEA.HI.X.SX32 R16, R16, UR7, 0x1, P2 ;  /* 0x0000000710107c11 */ /* 0x000fe200090f0eff */
[----:B------:R-:W-:Y:S01]  /*4c80*/  STL [R1+0x1964], R5 ;  /* 0x0019640501007387 */ /* 0x000fe20000100800 */
[----:B------:R-:W-:Y:S01]  /*4c90*/  IMAD R45, R45, UR35, RZ ;  /* 0x000000232d2d7c24 */ /* 0x000fe2000f8e02ff */
[----:B------:R-:W-:-:S02]  /*4ca0*/  UIMAD UR61, UR45, 0x7f, URZ ;  /* 0x0000007f2d3d78a4 */ /* 0x000fc4000f8e023f */
[----:B------:R-:W-:Y:S01]  /*4cb0*/  STL [R1+0x1968], R3 ;  /* 0x0019680301007387 */ /* 0x000fe20000100800 */
[----:B------:R-:W-:Y:S01]  /*4cc0*/  IMAD R50, R50, UR35, RZ ;  /* 0x0000002332327c24 */ /* 0x000fe2000f8e02ff */
[----:B------:R-:W-:Y:S02]  /*4cd0*/  UIMAD UR26, UR26, 0x3a, URZ ;  /* 0x0000003a1a1a78a4 */ /* 0x000fe4000f8e023f */
[----:B------:R-:W-:Y:S01]  /*4ce0*/  STL [R1+0x196c], R2 ;  /* 0x00196c0201007387 */ /* 0x000fe20000100800 */
[----:B------:R-:W-:Y:S01]  /*4cf0*/  IMAD R56, R56, UR35, RZ ;  /* 0x0000002338387c24 */ /* 0x000fe2000f8e02ff */
[----:B------:R-:W-:Y:S02]  /*4d00*/  UIMAD UR22, UR22, 0x39, URZ ;  /* 0x00000039161678a4 */ /* 0x000fe4000f8e023f */
[----:B------:R0:W-:Y:S01]  /*4d10*/  STL [R1+0x1954], R4 ;  /* 0x0019540401007387 */ /* 0x0001e20000100800 */
[----:B------:R-:W-:Y:S02]  /*4d20*/  UIMAD UR20, UR20, 0x38, URZ ;  /* 0x00000038141478a4 */ /* 0x000fe4000f8e023f */
[----:B------:R-:W-:Y:S01]  /*4d30*/  UIMAD UR16, UR16, 0x37, URZ ;  /* 0x00000037101078a4 */ /* 0x000fe2000f8e023f */
[----:B------:R1:W-:Y:S01]  /*4d40*/  STL [R1+0x1958], R15 ;  /* 0x0019580f01007387 */ /* 0x0003e20000100800 */
[----:B------:R-:W-:-:S02]  /*4d50*/  UIMAD UR24, UR24, 0x36, URZ ;  /* 0x00000036181878a4 */ /* 0x000fc4000f8e023f */
[----:B------:R-:W-:Y:S02]  /*4d60*/  UIMAD UR12, UR12, 0x35, URZ ;  /* 0x000000350c0c78a4 */ /* 0x000fe4000f8e023f */
[----:B------:R-:W-:Y:S01]  /*4d70*/  UIMAD UR11, UR11, 0x34, URZ ;  /* 0x000000340b0b78a4 */ /* 0x000fe2000f8e023f */
[----:B0-----:R-:W2:Y:S01]  /*4d80*/  LDL.LU R4, [R1+0x30] ;  /* 0x0000300001047983 */ /* 0x001ea20000300800 */
[----:B------:R-:W-:Y:S02]  /*4d90*/  UIMAD UR18, UR18, 0x33, URZ ;  /* 0x00000033121278a4 */ /* 0x000fe4000f8e023f */
[----:B------:R-:W-:Y:S01]  /*4da0*/  UIMAD UR5, UR5, 0x32, URZ ;  /* 0x00000032050578a4 */ /* 0x000fe2000f8e023f */
[----:B------:R-:W3:Y:S01]  /*4db0*/  LDL.LU R23, [R1+0x2c] ;  /* 0x00002c0001177983 */ /* 0x000ee20000300800 */
[----:B------:R-:W-:Y:S02]  /*4dc0*/  UIMAD UR10, UR10, 0x31, URZ ;  /* 0x000000310a0a78a4 */ /* 0x000fe4000f8e023f */
[----:B------:R-:W-:Y:S01]  /*4dd0*/  UIMAD UR27, UR27, 0x30, URZ ;  /* 0x000000301b1b78a4 */ /* 0x000fe2000f8e023f */
[----:B------:R-:W4:Y:S01]  /*4de0*/  LDL.LU R22, [R1+0x28] ;  /* 0x0000280001167983 */ /* 0x000f220000300800 */
[----:B------:R-:W-:-:S02]  /*4df0*/  UIMAD UR53, UR53, 0x2f, URZ ;  /* 0x0000002f353578a4 */ /* 0x000fc4000f8e023f */
[----:B------:R-:W-:Y:S01]  /*4e00*/  UIMAD UR37, UR37, 0x2e, URZ ;  /* 0x0000002e252578a4 */ /* 0x000fe2000f8e023f */
[----:B------:R-:W5:Y:S01]  /*4e10*/  LDL.LU R61, [R1+0x24] ;  /* 0x00002400013d7983 */ /* 0x000f620000300800 */
[----:B------:R-:W-:Y:S01]  /*4e20*/  LEA.HI.X.SX32 R17, R17, UR7, 0x1, P3 ;  /* 0x0000000711117c11 */ /* 0x000fe200098f0eff */
[----:B------:R-:W-:Y:S01]  /*4e30*/  ULDC UR7, c[0x0][0x238] ;  /* 0x00008e0000077ab9 */ /* 0x000fe20000000800 */
[----:B------:R-:W-:Y:S01]  /*4e40*/  UIMAD UR19, UR19, 0x2d, URZ ;  /* 0x0000002d131378a4 */ /* 0x000fe2000f8e023f */
[----:B-1----:R-:W2:Y:S01]  /*4e50*/  LDL.LU R15, [R1+0x18] ;  /* 0x00001800010f7983 */ /* 0x002ea20000300800 */
[----:B------:R-:W-:Y:S02]  /*4e60*/  UIMAD UR57, UR57, 0x2c, URZ ;  /* 0x0000002c393978a4 */ /* 0x000fe4000f8e023f */
[----:B------:R-:W-:Y:S01]  /*4e70*/  UIMAD UR49, UR49, 0x2b, URZ ;  /* 0x0000002b313178a4 */ /* 0x000fe2000f8e023f */
[----:B------:R-:W2:Y:S01]  /*4e80*/  LDL.LU R0, [R1+0x14] ;  /* 0x0000140001007983 */ /* 0x000ea20000300800 */
[----:B------:R-:W-:-:S02]  /*4e90*/  UIMAD UR41, UR41, 0x2a, URZ ;  /* 0x0000002a292978a4 */ /* 0x000fc4000f8e023f */
[----:B------:R-:W-:Y:S01]  /*4ea0*/  UIMAD UR29, UR29, 0x29, URZ ;  /* 0x000000291d1d78a4 */ /* 0x000fe2000f8e023f */
[----:B------:R-:W2:Y:S01]  /*4eb0*/  LDL.LU R2, [R1+0x10] ;  /* 0x0000100001027983 */ /* 0x000ea20000300800 */
[----:B------:R-:W-:Y:S02]  /*4ec0*/  UIMAD UR23, UR23, 0x28, URZ ;  /* 0x00000028171778a4 */ /* 0x000fe4000f8e023f */
[----:B------:R-:W-:Y:S01]  /*4ed0*/  UIMAD UR15, UR15, 0x27, URZ ;  /* 0x000000270f0f78a4 */ /* 0x000fe2000f8e023f */
[----:B------:R-:W2:Y:S01]  /*4ee0*/  LDL.LU R3, [R1+0xc] ;  /* 0x00000c0001037983 */ /* 0x000ea20000300800 */
[----:B------:R-:W-:Y:S02]  /*4ef0*/  UIMAD UR59, UR59, 0x26, URZ ;  /* 0x000000263b3b78a4 */ /* 0x000fe4000f8e023f */
[----:B------:R-:W-:Y:S01]  /*4f00*/  UIMAD UR55, UR55, 0x25, URZ ;  /* 0x00000025373778a4 */ /* 0x000fe2000f8e023f */
[----:B------:R-:W2:Y:S01]  /*4f10*/  LDL.LU R5, [R1+0x4] ;  /* 0x0000040001057983 */ /* 0x000ea20000300800 */
[----:B------:R-:W-:-:S02]  /*4f20*/  UIMAD UR51, UR51, 0x24, URZ ;  /* 0x00000024333378a4 */ /* 0x000fc4000f8e023f */
[----:B------:R-:W-:Y:S01]  /*4f30*/  UIMAD UR47, UR47, 0x23, URZ ;  /* 0x000000232f2f78a4 */ /* 0x000fe2000f8e023f */
[----:B------:R-:W2:Y:S01]  /*4f40*/  LDL.LU R6, [R1] ;  /* 0x0000000001067983 */ /* 0x000ea20000300800 */
[----:B------:R-:W-:Y:S02]  /*4f50*/  UIMAD UR43, UR43, 0x22, URZ ;  /* 0x000000222b2b78a4 */ /* 0x000fe4000f8e023f */
[----:B------:R-:W-:Y:S01]  /*4f60*/  UIMAD UR39, UR39, 0x21, URZ ;  /* 0x00000021272778a4 */ /* 0x000fe2000f8e023f */
[----:B------:R0:W-:Y:S01]  /*4f70*/  STL [R1+0x195c], R16 ;  /* 0x00195c1001007387 */ /* 0x0001e20000100800 */
[----:B------:R-:W-:Y:S02]  /*4f80*/  USHF.L.U32 UR31, UR31, 0x5, URZ ;  /* 0x000000051f1f7899 */ /* 0x000fe4000800063f */
[----:B------:R-:W-:Y:S02]  /*4f90*/  UIMAD UR28, UR28, 0x1f, URZ ;  /* 0x0000001f1c1c78a4 */ /* 0x000fe4000f8e023f */
[----:B------:R-:W-:-:S02]  /*4fa0*/  UIMAD UR25, UR25, 0x1e, URZ ;  /* 0x0000001e191978a4 */ /* 0x000fc4000f8e023f */
[----:B------:R-:W-:Y:S02]  /*4fb0*/  UIMAD UR21, UR21, 0x1d, URZ ;  /* 0x0000001d151578a4 */ /* 0x000fe4000f8e023f */
[----:B------:R-:W-:Y:S01]  /*4fc0*/  UIMAD UR17, UR17, 0x1c, URZ ;  /* 0x0000001c111178a4 */ /* 0x000fe2000f8e023f */
[----:B0-----:R-:W2:Y:S01]  /*4fd0*/  LDL.LU R16, [R1+0x1c] ;  /* 0x00001c0001107983 */ /* 0x001ea20000300800 */
[----:B------:R-:W-:Y:S02]  /*4fe0*/  UIMAD UR13, UR13, 0x1b, URZ ;  /* 0x0000001b0d0d78a4 */ /* 0x000fe4000f8e023f */
[----:B------:R-:W-:Y:S01]  /*4ff0*/  UIMAD UR9, UR9, 0x1a, URZ ;  /* 0x0000001a090978a4 */ /* 0x000fe2000f8e023f */
[----:B------:R0:W-:Y:S01]  /*5000*/  STL [R1+0x1970], R17 ;  /* 0x0019701101007387 */ /* 0x0001e20000100800 */
[----:B------:R-:W-:Y:S01]  /*5010*/  UIMAD UR8, UR8, 0x19, URZ ;  /* 0x00000019080878a4 */ /* 0x000fe2000f8e023f */
[----:B------:R-:W-:Y:S02]  /*5020*/  ULDC UR6, c[0x0][0x238] ;  /* 0x00008e0000067ab9 */ /* 0x000fe40000000800 */
[----:B0-----:R-:W2:Y:S01]  /*5030*/  LDL.LU R17, [R1+0x20] ;  /* 0x0000200001117983 */ /* 0x001ea20000300800 */
[----:B---3--:R-:W-:-:S02]  /*5040*/  IMAD R23, R23, UR35, RZ ;  /* 0x0000002317177c24 */ /* 0x008fc4000f8e02ff */
[----:B----4-:R-:W-:-:S03]  /*5050*/  IMAD R22, R22, UR35, RZ ;  /* 0x0000002316167c24 */ /* 0x010fc6000f8e02ff */
[----:B------:R0:W-:Y:S04]  /*5060*/  STL [R1+0x2c], R23 ;  /* 0x00002c1701007387 */ /* 0x0001e80000100800 */
[----:B0-----:R-:W3:Y:S04]  /*5070*/  LDL.LU R23, [R1+0x1994] ;  /* 0x0019940001177983 */ /* 0x001ee80000300800 */
[----:B------:R0:W-:Y:S04]  /*5080*/  STL [R1+0x28], R22 ;  /* 0x0000281601007387 */ /* 0x0001e80000100800 */
[----:B0-----:R-:W4:Y:S01]  /*5090*/  LDL.LU R22, [R1+0x1990] ;  /* 0x0019900001167983 */ /* 0x001f220000300800 */
[----:B-----5:R-:W-:-:S05]  /*50a0*/  IMAD R61, R61, UR35, RZ ;  /* 0x000000233d3d7c24 */ /* 0x020fca000f8e02ff */
[----:B------:R0:W-:Y:S01]  /*50b0*/  STL [R1+0x24], R61 ;  /* 0x0000243d01007387 */ /* 0x0001e20000100800 */
[----:B--2---:R-:W-:-:S03]  /*50c0*/  IMAD R3, R3, UR35, RZ ;  /* 0x0000002303037c24 */ /* 0x004fc6000f8e02ff */
[----:B0-----:R-:W2:Y:S01]  /*50d0*/  LDL.LU R61, [R1+0x198c] ;  /* 0x00198c00013d7983 */ /* 0x001ea20000300800 */
[----:B------:R-:W-:-:S05]  /*50e0*/  IMAD R17, R17, UR35, RZ ;  /* 0x0000002311117c24 */ /* 0x000fca000f8e02ff */
[----:B------:R0:W-:Y:S02]  /*50f0*/  STL [R1+0x20], R17 ;  /* 0x0000201101007387 */ /* 0x0001e40000100800 */
[----:B0-----:R-:W-:Y:S02]  /*5100*/  IMAD R17, R16, UR35, RZ ;  /* 0x0000002310117c24 */ /* 0x001fe4000f8e02ff */
[----:B------:R-:W-:Y:S02]  /*5110*/  IMAD R16, R15, UR35, RZ ;  /* 0x000000230f107c24 */ /* 0x000fe4000f8e02ff */
[----:B------:R-:W-:Y:S02]  /*5120*/  IMAD R15, R0, UR35, RZ ;  /* 0x00000023000f7c24 */ /* 0x000fe4000f8e02ff */
[----:B------:R-:W-:Y:S01]  /*5130*/  IMAD R0, R2, UR35, RZ ;  /* 0x0000002302007c24 */ /* 0x000fe2000f8e02ff */
[----:B------:R-:W-:Y:S01]  /*5140*/  STL [R1+0x1c], R17 ;  /* 0x00001c1101007387 */ /* 0x000fe20000100800 */
[----:B------:R-:W-:-:S03]  /*5150*/  IMAD R2, R5, UR35, RZ ;  /* 0x0000002305027c24 */ /* 0x000fc6000f8e02ff */
[----:B------:R-:W-:Y:S04]  /*5160*/  STL [R1+0x18], R16 ;  /* 0x0000181001007387 */ /* 0x000fe80000100800 */
[----:B------:R-:W-:Y:S04]  /*5170*/  STL [R1+0x14], R15 ;  /* 0x0000140f01007387 */ /* 0x000fe80000100800 */
[----:B------:R0:W-:Y:S04]  /*5180*/  STL [R1+0x10], R0 ;  /* 0x0000100001007387 */ /* 0x0001e80000100800 */
[----:B------:R-:W-:Y:S01]  /*5190*/  STL [R1+0xc], R3 ;  /* 0x00000c0301007387 */ /* 0x000fe20000100800 */
[----:B0-----:R-:W-:-:S03]  /*51a0*/  IMAD R0, R6, UR35, RZ ;  /* 0x0000002306007c24 */ /* 0x001fc6000f8e02ff */
[----:B------:R-:W-:Y:S04]  /*51b0*/  STL [R1+0x4], R2 ;  /* 0x0000040201007387 */ /* 0x000fe80000100800 */
[----:B------:R0:W-:Y:S02]  /*51c0*/  STL [R1], R0 ;  /* 0x0000000001007387 */ /* 0x0001e40000100800 */
[----:B0-----:R-:W-:Y:S02]  /*51d0*/  IMAD R0, R24, UR35, RZ ;  /* 0x0000002318007c24 */ /* 0x001fe4000f8e02ff */
[----:B---3--:R-:W-:Y:S02]  /*51e0*/  IMAD R2, R23, UR35, RZ ;  /* 0x0000002317027c24 */ /* 0x008fe4000f8e02ff */
[----:B----4-:R-:W-:-:S05]  /*51f0*/  IMAD R3, R22, UR35, RZ ;  /* 0x0000002316037c24 */ /* 0x010fca000f8e02ff */
[----:B------:R0:W-:Y:S04]  /*5200*/  STL [R1+0x30], R3 ;  /* 0x0000300301007387 */ /* 0x0001e80000100800 */
[----:B------:R1:W-:Y:S04]  /*5210*/  STL [R1+0x34], R2 ;  /* 0x0000340201007387 */ /* 0x0003e80000100800 */
[----:B------:R3:W-:Y:S01]  /*5220*/  STL [R1+0x38], R0 ;  /* 0x0000380001007387 */ /* 0x0007e20000100800 */
[----:B0-----:R-:W-:Y:S02]  /*5230*/  IMAD R3, R25, UR35, RZ ;  /* 0x0000002319037c24 */ /* 0x001fe4000f8e02ff */
[----:B-1----:R-:W-:-:S03]  /*5240*/  IMAD R2, R26, UR35, RZ ;  /* 0x000000231a027c24 */ /* 0x002fc6000f8e02ff */
[----:B------:R0:W-:Y:S01]  /*5250*/  STL [R1+0x3c], R3 ;  /* 0x00003c0301007387 */ /* 0x0001e20000100800 */
[----:B---3--:R-:W-:-:S03]  /*5260*/  IMAD R0, R27, UR35, RZ ;  /* 0x000000231b007c24 */ /* 0x008fc6000f8e02ff */
        /* <DEDUP_REMOVED lines=15> */
[----:B-1----:R-:W-:Y:S02]  /*5360*/  IMAD R2, R35, UR35, RZ ;  /* 0x0000002323027c24 */ /* 0x002fe4000f8e02ff */
[----:B---3--:R-:W-:-:S03]  /*5370*/  IMAD R0, R37, UR35, RZ ;  /* 0x0000002325007c24 */ /* 0x008fc6000f8e02ff */
[----:B------:R0:W-:Y:S04]  /*5380*/  STL [R1+0x60], R2 ;  /* 0x0000600201007387 */ /* 0x0001e80000100800 */
[----:B------:R-:W-:Y:S04]  /*5390*/  STL [R1+0x64], R3 ;  /* 0x0000640301007387 */ /* 0x000fe80000100800 */
[----:B------:R1:W-:Y:S01]  /*53a0*/  STL [R1+0x68], R0 ;  /* 0x0000680001007387 */ /* 0x0003e20000100800 */
[----:B0-----:R-:W-:-:S05]  /*53b0*/  IMAD R2, R38, UR35, RZ ;  /* 0x0000002326027c24 */ /* 0x001fca000f8e02ff */
[----:B------:R0:W-:Y:S01]  /*53c0*/  STL [R1+0x6c], R2 ;  /* 0x00006c0201007387 */ /* 0x0001e20000100800 */
[----:B-1----:R-:W-:Y:S02]  /*53d0*/  IMAD R0, R40, UR35, RZ ;  /* 0x0000002328007c24 */ /* 0x002fe4000f8e02ff */
[----:B------:R-:W-:-:S03]  /*53e0*/  IMAD R3, R42, UR35, RZ ;  /* 0x000000232a037c24 */ /* 0x000fc6000f8e02ff */
[----:B------:R1:W-:Y:S01]  /*53f0*/  STL [R1+0x70], R0 ;  /* 0x0000700001007387 */ /* 0x0003e20000100800 */
[----:B0-----:R-:W-:-:S05]  /*5400*/  IMAD R2, R41, UR35, RZ ;  /* 0x0000002329027c24 */ /* 0x001fca000f8e02ff */
[----:B------:R0:W-:Y:S01]  /*5410*/  STL [R1+0x74], R2 ;  /* 0x0000740201007387 */ /* 0x0001e20000100800 */
[----:B-1----:R-:W-:-:S03]  /*5420*/  IMAD R0, R43, UR35, RZ ;  /* 0x000000232b007c24 */ /* 0x002fc6000f8e02ff */
[----:B------:R1:W-:Y:S04]  /*5430*/  STL [R1+0x78], R3 ;  /* 0x0000780301007387 */ /* 0x0003e80000100800 */
[----:B------:R3:W-:Y:S01]  /*5440*/  STL [R1+0x7c], R0 ;  /* 0x00007c0001007387 */ /* 0x0007e20000100800 */
[----:B0-----:R-:W-:Y:S02]  /*5450*/  IMAD R2, R44, UR35, RZ ;  /* 0x000000232c027c24 */ /* 0x001fe4000f8e02ff */
[----:B-1----:R-:W-:Y:S02]  /*5460*/  IMAD R3, R47, UR35, RZ ;  /* 0x000000232f037c24 */ /* 0x002fe4000f8e02ff */
[----:B---3--:R-:W-:Y:S01]  /*5470*/  IMAD R0, R46, UR35, RZ ;  /* 0x000000232e007c24 */ /* 0x008fe2000f8e02ff */
[----:B------:R0:W-:Y:S04]  /*5480*/  STL [R1+0x80], R2 ;  /* 0x0000800201007387 */ /* 0x0001e80000100800 */
[----:B------:R1:W-:Y:S01]  /*5490*/  STL [R1+0x84], R0 ;  /* 0x0000840001007387 */ /* 0x0003e20000100800 */
[----:B0-----:R-:W-:-:S03]  /*54a0*/  IMAD R2, R48, UR35, RZ ;  /* 0x0000002330027c24 */ /* 0x001fc6000f8e02ff */
[----:B------:R-:W-:Y:S01]  /*54b0*/  STL [R1+0x88], R3 ;  /* 0x0000880301007387 */ /* 0x000fe20000100800 */
[----:B-1----:R-:W-:-:S03]  /*54c0*/  IMAD R0, R49, UR35, RZ ;  /* 0x0000002331007c24 */ /* 0x002fc6000f8e02ff */
[----:B------:R-:W3:Y:S04]  /*54d0*/  LDL.LU R22, [R1+0xc4] ;  /* 0x0000c40001167983 */ /* 0x000ee80000300800 */
[----:B------:R-:W-:Y:S04]  /*54e0*/  STL [R1+0x8c], R2 ;  /* 0x00008c0201007387 */ /* 0x000fe80000100800 */
[----:B------:R0:W-:Y:S04]  /*54f0*/  STL [R1+0x90], R0 ;  /* 0x0000900001007387 */ /* 0x0001e80000100800 */
[----:B0-----:R-:W4:Y:S01]  /*5500*/  LDL.LU R0, [R1+0xbc] ;  /* 0x0000bc0001007983 */ /* 0x001f220000300800 */
[----:B------:R-:W-:-:S02]  /*5510*/  IMAD R3, R51, UR35, RZ ;  /* 0x0000002333037c24 */ /* 0x000fc4000f8e02ff */
[----:B------:R-:W-:Y:S02]  /*5520*/  IMAD R2, R52, UR35, RZ ;  /* 0x0000002334027c24 */ /* 0x000fe4000f8e02ff */
[----:B------:R-:W-:Y:S01]  /*5530*/  IMAD R5, R53, UR35, RZ ;  /* 0x0000002335057c24 */ /* 0x000fe2000f8e02ff */
[----:B------:R0:W-:Y:S04]  /*5540*/  STL [R1+0x94], R3 ;  /* 0x0000940301007387 */ /* 0x0001e80000100800 */
[----:B------:R1:W-:Y:S04]  /*5550*/  STL [R1+0x98], R2 ;  /* 0x0000980201007387 */ /* 0x0003e80000100800 */
[----:B------:R5:W-:Y:S01]  /*5560*/  STL [R1+0x9c], R5 ;  /* 0x00009c0501007387 */ /* 0x000be20000100800 */
[----:B0-----:R-:W-:-:S02]  /*5570*/  IMAD R3, R55, UR35, RZ ;  /* 0x0000002337037c24 */ /* 0x001fc4000f8e02ff */
[----:B-1----:R-:W-:-:S05]  /*5580*/  IMAD R2, R54, UR35, RZ ;  /* 0x0000002336027c24 */ /* 0x002fca000f8e02ff */
[----:B------:R0:W-:Y:S04]  /*5590*/  STL [R1+0xa0], R2 ;  /* 0x0000a00201007387 */ /* 0x0001e80000100800 */
[----:B------:R1:W-:Y:S01]  /*55a0*/  STL [R1+0xa4], R3 ;  /* 0x0000a40301007387 */ /* 0x0003e20000100800 */
[----:B-----5:R-:W-:Y:S02]  /*55b0*/  IMAD R5, R59, UR35, RZ ;  /* 0x000000233b057c24 */ /* 0x020fe4000f8e02ff */
[----:B0-----:R-:W-:Y:S02]  /*55c0*/  IMAD R2, R57, UR35, RZ ;  /* 0x0000002339027c24 */ /* 0x001fe4000f8e02ff */
[----:B-1----:R-:W-:-:S03]  /*55d0*/  IMAD R3, R58, UR35, RZ ;  /* 0x000000233a037c24 */ /* 0x002fc6000f8e02ff */
[----:B------:R0:W-:Y:S04]  /*55e0*/  STL [R1+0xa8], R2 ;  /* 0x0000a80201007387 */ /* 0x0001e80000100800 */
[----:B------:R1:W-:Y:S01]  /*55f0*/  STL [R1+0xac], R3 ;  /* 0x0000ac0301007387 */ /* 0x0003e20000100800 */
[----:B0-----:R-:W-:-:S03]  /*5600*/  IMAD R2, R60, UR35, RZ ;  /* 0x000000233c027c24 */ /* 0x001fc6000f8e02ff */
[----:B------:R0:W-:Y:S01]  /*5610*/  STL [R1+0xb0], R5 ;  /* 0x0000b00501007387 */ /* 0x0001e20000100800 */
[----:B-1----:R-:W-:-:S03]  /*5620*/  IMAD R3, R14, UR35, RZ ;  /* 0x000000230e037c24 */ /* 0x002fc6000f8e02ff */
[----:B------:R1:W-:Y:S01]  /*5630*/  STL [R1+0xb4], R2 ;  /* 0x0000b40201007387 */ /* 0x0003e20000100800 */
[----:B------:R-:W-:-:S03]  /*5640*/  IMAD R17, R10, UR35, RZ ;  /* 0x000000230a117c24 */ /* 0x000fc6000f8e02ff */
[----:B------:R5:W-:Y:S01]  /*5650*/  STL [R1+0xb8], R3 ;  /* 0x0000b80301007387 */ /* 0x000be20000100800 */
[----:B0-----:R-:W-:Y:S02]  /*5660*/  IMAD R5, R13, UR35, RZ ;  /* 0x000000230d057c24 */ /* 0x001fe4000f8e02ff */
[----:B-1----:R-:W-:-:S03]  /*5670*/  IMAD R2, R12, UR35, RZ ;  /* 0x000000230c027c24 */ /* 0x002fc6000f8e02ff */
[----:B------:R0:W-:Y:S01]  /*5680*/  STL [R1+0xc0], R5 ;  /* 0x0000c00501007387 */ /* 0x0001e20000100800 */
[----:B-----5:R-:W-:-:S03]  /*5690*/  IMAD R3, R11, UR35, RZ ;  /* 0x000000230b037c24 */ /* 0x020fc6000f8e02ff */
[----:B------:R1:W-:Y:S04]  /*56a0*/  STL [R1+0xc8], R2 ;  /* 0x0000c80201007387 */ /* 0x0003e80000100800 */
[----:B------:R5:W-:Y:S01]  /*56b0*/  STL [R1+0xd0], R3 ;  /* 0x0000d00301007387 */ /* 0x000be20000100800 */
[----:B0-----:R-:W-:Y:S02]  /*56c0*/  IMAD R5, R7, UR35, RZ ;  /* 0x0000002307057c24 */ /* 0x001fe4000f8e02ff */
[----:B-1----:R-:W-:Y:S01]  /*56d0*/  IMAD R2, R9, UR35, RZ ;  /* 0x0000002309027c24 */ /* 0x002fe2000f8e02ff */
[----:B------:R-:W-:Y:S01]  /*56e0*/  STL [R1+0xd8], R17 ;  /* 0x0000d81101007387 */ /* 0x000fe20000100800 */
[----:B-----5:R-:W-:-:S03]  /*56f0*/  IMAD R3, R8, UR35, RZ ;  /* 0x0000002308037c24 */ /* 0x020fc6000f8e02ff */
[----:B------:R-:W-:Y:S01]  /*5700*/  STL [R1+0x1974], R17 ;  /* 0x0019741101007387 */ /* 0x000fe20000100800 */
[----:B------:R-:W-:-:S03]  /*5710*/  IMAD R6, R18, UR35, RZ ;  /* 0x0000002312067c24 */ /* 0x000fc6000f8e02ff */
[----:B------:R-:W-:Y:S01]  /*5720*/  STL [R1+0xe0], R2 ;  /* 0x0000e00201007387 */ /* 0x000fe20000100800 */
[----:B------:R-:W-:-:S03]  /*5730*/  IMAD R16, R19, UR35, RZ ;  /* 0x0000002313107c24 */ /* 0x000fc6000f8e02ff */
[----:B------:R0:W-:Y:S01]  /*5740*/  STL [R1+0x1978], R2 ;  /* 0x0019780201007387 */ /* 0x0001e20000100800 */
[----:B------:R-:W-:-:S03]  /*5750*/  IMAD R4, R4, UR35, RZ ;  /* 0x0000002304047c24 */ /* 0x000fc6000f8e02ff */
[----:B------:R-:W-:Y:S01]  /*5760*/  STL [R1+0xe4], R3 ;  /* 0x0000e40301007387 */ /* 0x000fe20000100800 */
[----:B--2---:R-:W-:-:S03]  /*5770*/  IMAD R61, R61, UR35, RZ ;  /* 0x000000233d3d7c24 */ /* 0x004fc6000f8e02ff */
[----:B------:R-:W-:Y:S01]  /*5780*/  STL [R1+0x197c], R3 ;  /* 0x00197c0301007387 */ /* 0x000fe20000100800 */
[----:B------:R-:W-:Y:S02]  /*5790*/  IMAD R15, R20, UR35, RZ ;  /* 0x00000023140f7c24 */ /* 0x000fe4000f8e02ff */
[----:B0-----:R-:W-:Y:S01]  /*57a0*/  IMAD R2, R21, UR35, RZ ;  /* 0x0000002315027c24 */ /* 0x001fe2000f8e02ff */
[----:B------:R-:W-:Y:S04]  /*57b0*/  STL [R1+0xec], R5 ;  /* 0x0000ec0501007387 */ /* 0x000fe80000100800 */
[----:B------:R0:W-:Y:S04]  /*57c0*/  STL [R1+0x1980], R5 ;  /* 0x0019800501007387 */ /* 0x0001e80000100800 */
[----:B------:R-:W-:Y:S04]  /*57d0*/  STL [R1+0xf4], R6 ;  /* 0x0000f40601007387 */ /* 0x000fe80000100800 */
[----:B------:R1:W-:Y:S04]  /*57e0*/  STL [R1+0x1984], R6 ;  /* 0x0019840601007387 */ /* 0x0003e80000100800 */
[----:B------:R-:W-:Y:S04]  /*57f0*/  STL [R1+0xfc], R16 ;  /* 0x0000fc1001007387 */ /* 0x000fe80000100800 */
[----:B------:R-:W-:Y:S04]  /*5800*/  STL [R1+0x1988], R16 ;  /* 0x0019881001007387 */ /* 0x000fe80000100800 */
[----:B------:R-:W-:Y:S04]  /*5810*/  STL [R1+0x104], R15 ;  /* 0x0001040f01007387 */ /* 0x000fe80000100800 */
[----:B------:R2:W-:Y:S01]  /*5820*/  STL [R1+0x108], R2 ;  /* 0x0001080201007387 */ /* 0x0005e20000100800 */
[----:B---3--:R-:W-:-:S02]  /*5830*/  IMAD R7, R22, UR34, RZ ;  /* 0x0000002216077c24 */ /* 0x008fc4000f8e02ff */
[----:B------:R-:W3:Y:S01]  /*5840*/  LDC R22, c[0x0][0x230] ;  /* 0x00008c00ff167b82 */ /* 0x000ee20000000800 */
[----:B----4-:R-:W-:Y:S01]  /*5850*/  IMAD R0, R0, UR34, RZ ;  /* 0x0000002200007c24 */ /* 0x010fe2000f8e02ff */
[----:B------:R-:W-:Y:S02]  /*5860*/  ULDC.64 UR34, c[0x0][0x210] ;  /* 0x0000840000227ab9 */ /* 0x000fe40000000a00 */
[C---:B0-----:R-:W-:Y:S02]  /*5870*/  IADD3 R5, P0, R7.reuse, UR34, RZ ;  /* 0x0000002207057c10 */ /* 0x041fe4000ff1e0ff */
[C---:B-1----:R-:W-:Y:S02]  /*5880*/  IADD3 R6, P1, R0.reuse, UR34, RZ ;  /* 0x0000002200067c10 */ /* 0x042fe4000ff3e0ff */
[----:B--2---:R-:W-:Y:S02]  /*5890*/  LEA.HI.X.SX32 R2, R7, UR35, 0x1, P0 ;  /* 0x0000002307027c11 */ /* 0x004fe400080f0eff */
[----:B------:R-:W-:Y:S01]  /*58a0*/  LEA.HI.X.SX32 R3, R0, UR35, 0x1, P1 ;  /* 0x0000002300037c11 */ /* 0x000fe200088f0eff */
[----:B------:R-:W-:Y:S01]  /*58b0*/  STL [R1+0x4e4], R5 ;  /* 0x0004e40501007387 */ /* 0x000fe20000100800 */
[----:B------:R-:W-:-:S03]  /*58c0*/  IADD3 R0, P0, R6, UR61, RZ ;  /* 0x0000003d06007c10 */ /* 0x000fc6000ff1e0ff */
[----:B------:R-:W-:Y:S01]  /*58d0*/  STL [R1+0x4ec], R6 ;  /* 0x0004ec0601007387 */ /* 0x000fe20000100800 */
[----:B------:R-:W-:-:S03]  /*58e0*/  USHF.R.S32.HI UR34, URZ, 0x1f, UR61 ;  /* 0x0000001f3f227899 */ /* 0x000fc6000801143d */
[----:B------:R-:W-:Y:S04]  /*58f0*/  STL [R1+0x4e0], R2 ;  /* 0x0004e00201007387 */ /* 0x000fe80000100800 */
[----:B------:R-:W-:Y:S04]  /*5900*/  STL [R1+0x4e8], R3 ;  /* 0x0004e80301007387 */ /* 0x000fe80000100800 */
[----:B------:R0:W-:Y:S01]  /*5910*/  STL [R1+0x13e8], R0 ;  /* 0x0013e80001007387 */ /* 0x0001e20000100800 */
[----:B------:R-:W-:Y:S01]  /*5920*/  UIMAD UR35, UR45, 0x7e, URZ ;  /* 0x0000007e2d2378a4 */ /* 0x000fe2000f8e023f */
[----:B------:R-:W-:-:S02]  /*5930*/  IADD3.X R7, R3, UR34, RZ, P0, !PT ;  /* 0x0000002203077c10 */ /* 0x000fc400087fe4ff */
[----:B0-----:R-:W-:-:S05]  /*5940*/  IADD3 R0, P1, R5, UR61, RZ ;  /* 0x0000003d05007c10 */ /* 0x001fca000ff3e0ff */
[----:B------:R0:W-:Y:S01]  /*5950*/  STL [R1+0x13f0], R0 ;  /* 0x0013f00001007387 */ /* 0x0001e20000100800 */
[----:B------:R-:W-:-:S03]  /*5960*/  USHF.R.S32.HI UR61, URZ, 0x1f, UR35 ;  /* 0x0000001f3f3d7899 */ /* 0x000fc60008011423 */
[----:B------:R1:W-:Y:S01]  /*5970*/  STL [R1+0x13e4], R7 ;  /* 0x0013e40701007387 */ /* 0x0003e20000100800 */
[----:B0-----:R-:W-:Y:S02]  /*5980*/  IADD3.X R0, R2, UR34, RZ, P1, !PT ;  /* 0x0000002202007c10 */ /* 0x001fe40008ffe4ff */
[----:B-1----:R-:W-:-:S03]  /*5990*/  IADD3 R7, P0, R6, UR35, RZ ;  /* 0x0000002306077c10 */ /* 0x002fc6000ff1e0ff */
[----:B------:R0:W-:Y:S01]  /*59a0*/  STL [R1+0x13ec], R0 ;  /* 0x0013ec0001007387 */ /* 0x0001e20000100800 */
[----:B------:R-:W-:-:S03]  /*59b0*/  UIMAD UR34, UR45, 0x7d, URZ ;  /* 0x0000007d2d2278a4 */ /* 0x000fc6000f8e023f */
[----:B------:R1:W-:Y:S01]  /*59c0*/  STL [R1+0x13f8], R7 ;  /* 0x0013f80701007387 */ /* 0x0003e20000100800 */
[----:B0-----:R-:W-:Y:S02]  /*59d0*/  IADD3 R0, P1, R5, UR35, RZ ;  /* 0x0000002305007c10 */ /* 0x001fe4000ff3e0ff */
[----:B-1----:R-:W-:-:S03]  /*59e0*/  IADD3.X R7, R3, UR61, RZ, P0, !PT ;  /* 0x0000003d03077c10 */ /* 0x002fc600087fe4ff */
        /* <DEDUP_REMOVED lines=606> */
[----:B------:R-:W-:-:S03]  /*7fd0*/  USHF.L.U32 UR61, UR45, 0x6, URZ ;  /* 0x000000062d3d7899 */ /* 0x000fc6000800063f */
        /* <DEDUP_REMOVED lines=36> */
[----:B0-----:R-:W-:Y:S01]  /*8220*/  IADD3.X R0, R2, UR35, RZ, P1, !PT ;  /* 0x0000002302007c10 */ /* 0x001fe20008ffe4ff */
[----:B---3--:R-:W-:Y:S01]  /*8230*/  VIADD R22, R22, 0x7f ;  /* 0x0000007f16167836 */ /* 0x008fe20000000000 */
[----:B------:R-:W-:Y:S01]  /*8240*/  UIMAD UR7, UR7, 0x3b, URZ ;  /* 0x0000003b070778a4 */ /* 0x000fe2000f8e023f */
[----:B-1----:R-:W-:Y:S02]  /*8250*/  IADD3 R7, P0, R6, UR61, RZ ;  /* 0x0000003d06077c10 */ /* 0x002fe4000ff1e0ff */
[----:B------:R0:W-:Y:S01]  /*8260*/  STL [R1+0x17fc], R0 ;  /* 0x0017fc0001007387 */ /* 0x0001e20000100800 */
[----:B------:R-:W-:Y:S01]  /*8270*/  SHF.R.S32.HI R49, RZ, 0x1f, R45 ;  /* 0x0000001fff317819 */ /* 0x000fe2000001142d */
[----:B------:R-:W-:Y:S02]  /*8280*/  UIMAD UR6, UR6, 0x18, URZ ;  /* 0x00000018060678a4 */ /* 0x000fe4000f8e023f */
[----:B------:R1:W-:Y:S01]  /*8290*/  STL [R1+0x1808], R7 ;  /* 0x0018080701007387 */ /* 0x0003e20000100800 */
[----:B------:R-:W-:Y:S01]  /*82a0*/  SHF.R.S32.HI R55, RZ, 0x1f, R50 ;  /* 0x0000001fff377819 */ /* 0x000fe20000011432 */
[----:B------:R-:W-:-:S02]  /*82b0*/  UIMAD UR14, UR14, 0x17, URZ ;  /* 0x000000170e0e78a4 */ /* 0x000fc4000f8e023f */
[----:B------:R-:W-:Y:S01]  /*82c0*/  UIMAD UR58, UR58, 0x16, URZ ;  /* 0x000000163a3a78a4 */ /* 0x000fe2000f8e023f */
[----:B0-----:R-:W-:Y:S01]  /*82d0*/  IADD3 R0, P1, R5, UR61, RZ ;  /* 0x0000003d05007c10 */ /* 0x001fe2000ff3e0ff */
[----:B------:R-:W-:Y:S02]  /*82e0*/  UIMAD UR61, UR60, 0x3c, URZ ;  /* 0x0000003c3c3d78a4 */ /* 0x000fe4000f8e023f */
[----:B------:R-:W-:Y:S02]  /*82f0*/  UIMAD UR56, UR56, 0x15, URZ ;  /* 0x00000015383878a4 */ /* 0x000fe4000f8e023f */
[----:B------:R0:W-:Y:S01]  /*8300*/  STL [R1+0x1810], R0 ;  /* 0x0018100001007387 */ /* 0x0001e20000100800 */
[----:B-1----:R-:W-:Y:S01]  /*8310*/  IADD3.X R7, R2, UR34, RZ, P1, !PT ;  /* 0x0000002202077c10 */ /* 0x002fe20008ffe4ff */
[----:B------:R-:W-:Y:S02]  /*8320*/  UIMAD UR54, UR54, 0x14, URZ ;  /* 0x00000014363678a4 */ /* 0x000fe4000f8e023f */
[----:B------:R-:W-:-:S02]  /*8330*/  UIMAD UR52, UR52, 0x13, URZ ;  /* 0x00000013343478a4 */ /* 0x000fc4000f8e023f */
[----:B------:R-:W-:Y:S02]  /*8340*/  UIMAD UR50, UR50, 0x12, URZ ;  /* 0x00000012323278a4 */ /* 0x000fe4000f8e023f */
[----:B------:R-:W-:Y:S01]  /*8350*/  UIMAD UR48, UR48, 0x11, URZ ;  /* 0x00000011303078a4 */ /* 0x000fe2000f8e023f */
[----:B0-----:R-:W-:Y:S01]  /*8360*/  IADD3.X R0, R3, UR34, RZ, P0, !PT ;  /* 0x0000002203007c10 */ /* 0x001fe200087fe4ff */
[----:B------:R-:W-:Y:S01]  /*8370*/  USHF.L.U32 UR46, UR46, 0x4, URZ ;  /* 0x000000042e2e7899 */ /* 0x000fe2000800063f */
[----:B------:R-:W-:Y:S01]  /*8380*/  IADD3 R8, P0, R6, UR61, RZ ;  /* 0x0000003d06087c10 */ /* 0x000fe2000ff1e0ff */
[----:B------:R-:W-:Y:S02]  /*8390*/  UIMAD UR44, UR44, 0xf, URZ ;  /* 0x0000000f2c2c78a4 */ /* 0x000fe4000f8e023f */
[----:B------:R0:W-:Y:S01]  /*83a0*/  STL [R1+0x1804], R0 ;  /* 0x0018040001007387 */ /* 0x0001e20000100800 */
[----:B------:R-:W-:Y:S02]  /*83b0*/  UIMAD UR42, UR42, 0xe, URZ ;  /* 0x0000000e2a2a78a4 */ /* 0x000fe4000f8e023f */
[----:B------:R-:W-:Y:S01]  /*83c0*/  UIMAD UR40, UR40, 0xd, URZ ;  /* 0x0000000d282878a4 */ /* 0x000fe2000f8e023f */
[----:B------:R1:W-:Y:S01]  /*83d0*/  STL [R1+0x180c], R7 ;  /* 0x00180c0701007387 */ /* 0x0003e20000100800 */
[----:B------:R-:W-:-:S02]  /*83e0*/  UIMAD UR38, UR38, 0xc, URZ ;  /* 0x0000000c262678a4 */ /* 0x000fc4000f8e023f */
[----:B------:R-:W-:Y:S01]  /*83f0*/  UIMAD UR36, UR36, 0xb, URZ ;  /* 0x0000000b242478a4 */ /* 0x000fe2000f8e023f */
[----:B------:R-:W-:Y:S01]  /*8400*/  STL [R1+0x1818], R8 ;  /* 0x0018180801007387 */ /* 0x000fe20000100800 */
[----:B------:R-:W-:Y:S01]  /*8410*/  UIMAD UR30, UR30, 0xa, URZ ;  /* 0x0000000a1e1e78a4 */ /* 0x000fe2000f8e023f */
[----:B0-----:R-:W-:Y:S01]  /*8420*/  SHF.R.S32.HI R0, RZ, 0x1f, R22 ;  /* 0x0000001fff007819 */ /* 0x001fe20000011416 */
[----:B------:R-:W-:Y:S01]  /*8430*/  ULDC UR35, c[0x0][0x238] ;  /* 0x00008e0000237ab9 */ /* 0x000fe20000000800 */
[----:B------:R-:W-:Y:S01]  /*8440*/  ULDC UR60, c[0x0][0x238] ;  /* 0x00008e00003c7ab9 */ /* 0x000fe20000000800 */
[----:B------:R-:W-:Y:S01]  /*8450*/  ULDC UR34, c[0x0][0x238] ;  /* 0x00008e0000227ab9 */ /* 0x000fe20000000800 */
[----:B-1----:R-:W-:Y:S01]  /*8460*/  IADD3 R7, P1, R5, UR61, RZ ;  /* 0x0000003d05077c10 */ /* 0x002fe2000ff3e0ff */
[----:B------:R-:W-:-:S04]  /*8470*/  USHF.R.S32.HI UR61, URZ, 0x1f, UR61 ;  /* 0x0000001f3f3d7899 */ /* 0x000fc8000801143d */
[----:B------:R0:W-:Y:S02]  /*8480*/  STL [R1+0x1820], R7 ;  /* 0x0018200701007387 */ /* 0x0001e40000100800 */
[----:B0-----:R-:W-:Y:S02]  /*8490*/  LEA.HI R7, R0, R22, RZ, 0x7 ;  /* 0x0000001600077211 */ /* 0x001fe400078f38ff */
[----:B------:R-:W-:Y:S02]  /*84a0*/  IADD3.X R0, R3, UR61, RZ, P0, !PT ;  /* 0x0000003d03007c10 */ /* 0x000fe400087fe4ff */
[----:B------:R-:W-:-:S03]  /*84b0*/  IADD3.X R7, R2, UR61, RZ, P1, !PT ;  /* 0x0000003d02077c10 */ /* 0x000fc60008ffe4ff */
[----:B------:R0:W-:Y:S01]  /*84c0*/  STL [R1+0x1814], R0 ;  /* 0x0018140001007387 */ /* 0x0001e20000100800 */
[----:B------:R-:W-:-:S03]  /*84d0*/  USHF.R.S32.HI UR61, URZ, 0x1f, UR7 ;  /* 0x0000001f3f3d7899 */ /* 0x000fc60008011407 */
[----:B------:R1:W-:Y:S01]  /*84e0*/  STL [R1+0x181c], R7 ;  /* 0x00181c0701007387 */ /* 0x0003e20000100800 */
[----:B0-----:R-:W-:Y:S02]  /*84f0*/  IADD3 R0, P0, R6, UR7, RZ ;  /* 0x0000000706007c10 */ /* 0x001fe4000ff1e0ff */
[----:B-1----:R-:W-:-:S03]  /*8500*/  IADD3 R7, P1, R5, UR7, RZ ;  /* 0x0000000705077c10 */ /* 0x002fc6000ff3e0ff */
[----:B------:R0:W-:Y:S01]  /*8510*/  STL [R1+0x1828], R0 ;  /* 0x0018280001007387 */ /* 0x0001e20000100800 */
[----:B------:R-:W-:Y:S01]  /*8520*/  IADD3 R8, P3, R5, UR26, RZ ;  /* 0x0000001a05087c10 */ /* 0x000fe2000ff7e0ff */
[----:B------:R-:W-:Y:S02]  /*8530*/  USHF.R.S32.HI UR7, URZ, 0x1f, UR26 ;  /* 0x0000001f3f077899 */ /* 0x000fe4000801141a */
[----:B------:R1:W-:Y:S01]  /*8540*/  STL [R1+0x1830], R7 ;  /* 0x0018300701007387 */ /* 0x0003e20000100800 */
[----:B0-----:R-:W-:Y:S01]  /*8550*/  IADD3 R0, P2, R6, UR26, RZ ;  /* 0x0000001a06007c10 */ /* 0x001fe2000ff5e0ff */
[----:B------:R-:W0:Y:S01]  /*8560*/  S2R R22, SR_TID.X ;  /* 0x0000000000167919 */ /* 0x000e220000002100 */
[----:B------:R-:W-:Y:S01]  /*8570*/  UIMAD UR35, UR35, 0x9, URZ ;  /* 0x00000009232378a4 */ /* 0x000fe2000f8e023f */
[----:B-1----:R-:W-:Y:S02]  /*8580*/  IADD3.X R7, R3, UR61, RZ, P0, !PT ;  /* 0x0000003d03077c10 */ /* 0x002fe400087fe4ff */
[----:B------:R1:W-:Y:S01]  /*8590*/  STL [R1+0x1838], R0 ;  /* 0x0018380001007387 */ /* 0x0003e20000100800 */
[----:B------:R-:W-:-:S02]  /*85a0*/  USHF.L.U32 UR60, UR60, 0x3, URZ ;  /* 0x000000033c3c7899 */ /* 0x000fc4000800063f */
[----:B------:R-:W-:Y:S01]  /*85b0*/  UIMAD UR34, UR34, 0x7, URZ ;  /* 0x00000007222278a4 */ /* 0x000fe2000f8e023f */
[----:B------:R-:W-:Y:S01]  /*85c0*/  STL [R1+0x1840], R8 ;  /* 0x0018400801007387 */ /* 0x000fe20000100800 */
[----:B------:R-:W-:Y:S01]  /*85d0*/  ULDC UR26, c[0x0][0x238] ;  /* 0x00008e00001a7ab9 */ /* 0x000fe20000000800 */
[----:B-1----:R-:W-:Y:S02]  /*85e0*/  IADD3.X R0, R2, UR61, RZ, P1, !PT ;  /* 0x0000003d02007c10 */ /* 0x002fe40008ffe4ff */
[----:B------:R1:W-:Y:S01]  /*85f0*/  STL [R1+0x1824], R7 ;  /* 0x0018240701007387 */ /* 0x0003e20000100800 */
[----:B------:R-:W-:-:S03]  /*8600*/  ULDC UR61, c[0x0][0x238] ;  /* 0x00008e00003d7ab9 */ /* 0x000fc60000000800 */
[----:B------:R2:W-:Y:S01]  /*8610*/  STL [R1+0x182c], R0 ;  /* 0x00182c0001007387 */ /* 0x0005e20000100800 */
[----:B-1----:R-:W-:Y:S02]  /*8620*/  IADD3.X R7, R3, UR7, RZ, P2, !PT ;  /* 0x0000000703077c10 */ /* 0x002fe400097fe4ff */
[----:B--2---:R-:W-:Y:S01]  /*8630*/  IADD3.X R0, R2, UR7, RZ, P3, !PT ;  /* 0x0000000702007c10 */ /* 0x004fe20009ffe4ff */
[----:B------:R-:W-:Y:S02]  /*8640*/  USHF.R.S32.HI UR7, URZ, 0x1f, UR22 ;  /* 0x0000001f3f077899 */ /* 0x000fe40008011416 */
[----:B------:R1:W-:Y:S04]  /*8650*/  STL [R1+0x1834], R7 ;  /* 0x0018340701007387 */ /* 0x0003e80000100800 */
[----:B------:R2:W-:Y:S01]  /*8660*/  STL [R1+0x183c], R0 ;  /* 0x00183c0001007387 */ /* 0x0005e20000100800 */
[----:B-1----:R-:W-:-:S02]  /*8670*/  IADD3 R7, P0, R6, UR22, RZ ;  /* 0x0000001606077c10 */ /* 0x002fc4000ff1e0ff */
[----:B--2---:R-:W-:Y:S02]  /*8680*/  IADD3 R0, P1, R5, UR22, RZ ;  /* 0x0000001605007c10 */ /* 0x004fe4000ff3e0ff */
[----:B------:R-:W-:Y:S01]  /*8690*/  IADD3.X R10, R3, UR7, RZ, P0, !PT ;  /* 0x00000007030a7c10 */ /* 0x000fe200087fe4ff */
[----:B------:R1:W-:Y:S01]  /*86a0*/  STL [R1+0x1848], R7 ;  /* 0x0018480701007387 */ /* 0x0003e20000100800 */
[----:B------:R-:W-:Y:S01]  /*86b0*/  IADD3.X R9, R2, UR7, RZ, P1, !PT ;  /* 0x0000000702097c10 */ /* 0x000fe20008ffe4ff */
[----:B------:R-:W-:Y:S02]  /*86c0*/  USHF.R.S32.HI UR7, URZ, 0x1f, UR20 ;  /* 0x0000001f3f077899 */ /* 0x000fe40008011414 */
[----:B------:R-:W-:Y:S01]  /*86d0*/  IADD3 R6, P0, R6, UR20, RZ ;  /* 0x0000001406067c10 */ /* 0x000fe2000ff1e0ff */
[----:B------:R2:W-:Y:S01]  /*86e0*/  STL [R1+0x1850], R0 ;  /* 0x0018500001007387 */ /* 0x0005e20000100800 */
[----:B------:R-:W-:Y:S02]  /*86f0*/  IADD3 R5, P1, R5, UR20, RZ ;  /* 0x0000001405057c10 */ /* 0x000fe4000ff3e0ff */
[----:B0-----:R-:W-:Y:S01]  /*8700*/  LOP3.LUT R8, R22, 0x7, RZ, 0xc0, !PT ;  /* 0x0000000716087812 */ /* 0x001fe200078ec0ff */
[----:B------:R-:W-:Y:S01]  /*8710*/  STL [R1+0x1844], R10 ;  /* 0x0018440a01007387 */ /* 0x000fe20000100800 */
[----:B------:R-:W-:Y:S01]  /*8720*/  IADD3.X R3, R3, UR7, RZ, P0, !PT ;  /* 0x0000000703037c10 */ /* 0x000fe200087fe4ff */
[----:B------:R-:W-:-:S02]  /*8730*/  UIMAD UR61, UR61, 0x6, URZ ;  /* 0x000000063d3d78a4 */ /* 0x000fc4000f8e023f */
[----:B------:R0:W-:Y:S01]  /*8740*/  STL [R1+0x184c], R9 ;  /* 0x00184c0901007387 */ /* 0x0001e20000100800 */
[----:B-1----:R-:W-:Y:S01]  /*8750*/  SHF.R.U32.HI R7, RZ, 0x2, R22 ;  /* 0x00000002ff077819 */ /* 0x002fe20000011616 */
[----:B------:R-:W-:Y:S02]  /*8760*/  UIMAD UR26, UR26, 0x5, URZ ;  /* 0x000000051a1a78a4 */ /* 0x000fe4000f8e023f */
[----:B------:R-:W-:Y:S01]  /*8770*/  STL [R1+0x1858], R6 ;  /* 0x0018580601007387 */ /* 0x000fe20000100800 */
[----:B--2---:R-:W-:Y:S01]  /*8780*/  LOP3.LUT R0, R22, 0x3, RZ, 0xc0, !PT ;  /* 0x0000000316007812 */ /* 0x004fe200078ec0ff */
[----:B------:R-:W-:Y:S01]  /*8790*/  ULDC UR22, c[0x0][0x238] ;  /* 0x00008e0000167ab9 */ /* 0x000fe20000000800 */
[----:B------:R-:W-:Y:S01]  /*87a0*/  ULDC UR20, c[0x0][0x238] ;  /* 0x00008e0000147ab9 */ /* 0x000fe20000000800 */
[----:B------:R-:W-:Y:S04]  /*87b0*/  STL [R1+0x1860], R5 ;  /* 0x0018600501007387 */ /* 0x000fe80000100800 */
[----:B------:R-:W2:Y:S04]  /*87c0*/  LDL R42, [R1+0x28] ;  /* 0x00002800012a7983 */ /* 0x000ea80000100800 */
[----:B------:R-:W3:Y:S04]  /*87d0*/  LDL R41, [R1+0x24] ;  /* 0x0000240001297983 */ /* 0x000ee80000100800 */
[----:B------:R-:W4:Y:S04]  /*87e0*/  LDL R31, [R1+0x2c] ;  /* 0x00002c00011f7983 */ /* 0x000f280000100800 */
[----:B------:R-:W5:Y:S04]  /*87f0*/  LDL R32, [R1+0x20] ;  /* 0x0000200001207983 */ /* 0x000f680000100800 */
[----:B------:R-:W5:Y:S04]  /*8800*/  LDL R33, [R1+0x1c] ;  /* 0x00001c0001217983 */ /* 0x000f680000100800 */
[----:B------:R-:W-:Y:S04]  /*8810*/  STL [R1+0x1854], R3 ;  /* 0x0018540301007387 */ /* 0x000fe80000100800 */
[----:B------:R-:W5:Y:S01]  /*8820*/  LDL R35, [R1+0x18] ;  /* 0x0000180001237983 */ /* 0x000f620000100800 */
[----:B------:R-:W-:Y:S01]  /*8830*/  IMAD R0, R0, 0x110, RZ ;  /* 0x0000011000007824 */ /* 0x000fe200078e02ff */
[----:B------:R-:W-:-:S02]  /*8840*/  SGXT.U32 R7, R7, 0x3 ;  /* 0x000000030707781a */ /* 0x000fc40000000000 */
[----:B------:R-:W-:Y:S01]  /*8850*/  IADD3.X R2, R2, UR7, RZ, P1, !PT ;  /* 0x0000000702027c10 */ /* 0x000fe20008ffe4ff */
[----:B0-----:R-:W-:Y:S01]  /*8860*/  IMAD.SHL.U32 R9, R22, 0x2, RZ ;  /* 0x0000000216097824 */ /* 0x001fe200078e00ff */
[----:B------:R-:W-:Y:S01]  /*8870*/  LOP3.LUT R0, R0, R7, RZ, 0xfc, !PT ;  /* 0x0000000700007212 */ /* 0x000fe200078efcff */
[----:B------:R-:W-:Y:S01]  /*8880*/  IMAD R8, R8, 0x90, RZ ;  /* 0x0000009008087824 */ /* 0x000fe200078e02ff */
[----:B------:R-:W-:Y:S01]  /*8890*/  USHF.L.U32 UR22, UR22, 0x2, URZ ;  /* 0x0000000216167899 */ /* 0x000fe2000800063f */
[----:B------:R-:W-:Y:S01]  /*88a0*/  STL [R1+0x185c], R2 ;  /* 0x00185c0201007387 */ /* 0x000fe20000100800 */
[----:B------:R-:W-:Y:S01]  /*88b0*/  UIMAD UR20, UR20, 0x3, URZ ;  /* 0x00000003141478a4 */ /* 0x000fe2000f8e023f */
[----:B------:R-:W-:Y:S02]  /*88c0*/  ULDC UR7, c[0x0][0x238] ;  /* 0x00008e0000077ab9 */ /* 0x000fe40000000800 */
[----:B------:R-:W5:Y:S04]  /*88d0*/  LDL R40, [R1+0x14] ;  /* 0x0000140001287983 */ /* 0x000f680000100800 */
[----:B------:R-:W5:Y:S04]  /*88e0*/  LDL R38, [R1+0x10] ;  /* 0x0000100001267983 */ /* 0x000f680000100800 */
[----:B------:R-:W5:Y:S04]  /*88f0*/  LDL R37, [R1+0xc] ;  /* 0x00000c0001257983 */ /* 0x000f680000100800 */
[----:B------:R-:W5:Y:S04]  /*8900*/  LDL R36, [R1+0x4] ;  /* 0x0000040001247983 */ /* 0x000f680000100800 */
[----:B------:R-:W5:Y:S04]  /*8910*/  LDL R22, [R1] ;  /* 0x0000000001167983 */ /* 0x000f680000100800 */
[----:B------:R0:W-:Y:S04]  /*8920*/  STL [R1+0x1940], R0 ;  /* 0x0019400001007387 */ /* 0x0001e80000100800 */
[----:B------:R-:W5:Y:S04]  /*8930*/  LDL R23, [R1+0x30] ;  /* 0x0000300001177983 */ /* 0x000f680000100800 */
[----:B------:R-:W5:Y:S01]  /*8940*/  LDL R24, [R1+0x34] ;  /* 0x0000340001187983 */ /* 0x000f620000100800 */
[----:B0-----:R-:W-:-:S05]  /*8950*/  LOP3.LUT R0, R8, 0x30, R9, 0x78, !PT ;  /* 0x0000003008007812 */ /* 0x001fca00078e7809 */
[----:B------:R-:W-:Y:S04]  /*8960*/  STL [R1+0x57c], R0 ;  /* 0x00057c0001007387 */ /* 0x000fe80000100800 */
[----:B------:R-:W5:Y:S04]  /*8970*/  LDL R25, [R1+0x38] ;  /* 0x0000380001197983 */ /* 0x000f680000100800 */
[----:B------:R-:W5:Y:S04]  /*8980*/  LDL R26, [R1+0x3c] ;  /* 0x00003c00011a7983 */ /* 0x000f680000100800 */
[----:B------:R-:W5:Y:S04]  /*8990*/  LDL R27, [R1+0x40] ;  /* 0x00004000011b7983 */ /* 0x000f680000100800 */
[----:B------:R-:W5:Y:S04]  /*89a0*/  LDL R28, [R1+0x44] ;  /* 0x00004400011c7983 */ /* 0x000f680000100800 */
[----:B------:R-:W5:Y:S04]  /*89b0*/  LDL R29, [R1+0x48] ;  /* 0x00004800011d7983 */ /* 0x000f680000100800 */
[----:B------:R-:W5:Y:S01]  /*89c0*/  LDL R30, [R1+0x4c] ;  /* 0x00004c00011e7983 */ /* 0x000f620000100800 */
[----:B--2---:R-:W-:-:S02]  /*89d0*/  SHF.R.S32.HI R9, RZ, 0x1f, R42 ;  /* 0x0000001fff097819 */ /* 0x004fc4000001142a */
[----:B---3--:R-:W-:Y:S02]  /*89e0*/  SHF.R.S32.HI R10, RZ, 0x1f, R41 ;  /* 0x0000001fff0a7819 */ /* 0x008fe40000011429 */
[----:B----4-:R-:W-:Y:S02]  /*89f0*/  SHF.R.S32.HI R8, RZ, 0x1f, R31 ;  /* 0x0000001fff087819 */ /* 0x010fe4000001141f */
[----:B------:R-:W2:Y:S01]  /*8a00*/  LDL R31, [R1+0x50] ;  /* 0x00005000011f7983 */ /* 0x000ea20000100800 */
[----:B-----5:R-:W-:-:S03]  /*8a10*/  SHF.R.S32.HI R11, RZ, 0x1f, R32 ;  /* 0x0000001fff0b7819 */ /* 0x020fc60000011420 */
[----:B------:R-:W-:Y:S01]  /*8a20*/  STL [R1+0x194c], R9 ;  /* 0x00194c0901007387 */ /* 0x000fe20000100800 */
[----:B------:R-:W-:-:S03]  /*8a30*/  SHF.R.S32.HI R12, RZ, 0x1f, R33 ;  /* 0x0000001fff0c7819 */ /* 0x000fc60000011421 */
[----:B------:R-:W-:Y:S04]  /*8a40*/  STL [R1+0x1950], R10 ;  /* 0x0019500a01007387 */ /* 0x000fe80000100800 */
[----:B------:R-:W3:Y:S01]  /*8a50*/  LDL R32, [R1+0x54] ;  /* 0x0000540001207983 */ /* 0x000ee20000100800 */
[----:B------:R-:W-:-:S03]  /*8a60*/  SHF.R.S32.HI R13, RZ, 0x1f, R35 ;  /* 0x0000001fff0d7819 */ /* 0x000fc60000011423 */
[----:B------:R0:W-:Y:S04]  /*8a70*/  STL [R1+0x1948], R11 ;  /* 0x0019480b01007387 */ /* 0x0001e80000100800 */
[----:B------:R-:W4:Y:S04]  /*8a80*/  LDL R33, [R1+0x58] ;  /* 0x0000580001217983 */ /* 0x000f280000100800 */
[----:B------:R-:W5:Y:S04]  /*8a90*/  LDL R35, [R1+0x5c] ;  /* 0x00005c0001237983 */ /* 0x000f680000100800 */
[----:B------:R1:W-:Y:S04]  /*8aa0*/  STL [R1+0x1944], R13 ;  /* 0x0019440d01007387 */ /* 0x0003e80000100800 */
[----:B------:R-:W2:Y:S04]  /*8ab0*/  LDL R16, [R1+0xa4] ;  /* 0x0000a40001107983 */ /* 0x000ea80000100800 */
[----:B------:R-:W3:Y:S04]  /*8ac0*/  LDL R6, [R1+0xa8] ;  /* 0x0000a80001067983 */ /* 0x000ee80000100800 */
[----:B------:R-:W4:Y:S04]  /*8ad0*/  LDL R5, [R1+0xac] ;  /* 0x0000ac0001057983 */ /* 0x000f280000100800 */
[----:B------:R-:W5:Y:S04]  /*8ae0*/  LDL R3, [R1+0xb0] ;  /* 0x0000b00001037983 */ /* 0x000f680000100800 */
[----:B------:R-:W5:Y:S04]  /*8af0*/  LDL R2, [R1+0xb4] ;  /* 0x0000b40001027983 */ /* 0x000f680000100800 */
[----:B------:R-:W5:Y:S01]  /*8b00*/  LDL R17, [R1+0xb8] ;  /* 0x0000b80001117983 */ /* 0x000f620000100800 */
[----:B------:R-:W-:-:S02]  /*8b10*/  SHF.R.S32.HI R14, RZ, 0x1f, R40 ;  /* 0x0000001fff0e7819 */ /* 0x000fc40000011428 */
[----:B------:R-:W-:Y:S01]  /*8b20*/  SHF.R.S32.HI R18, RZ, 0x1f, R38 ;  /* 0x0000001fff127819 */ /* 0x000fe20000011426 */
[----:B------:R-:W5:Y:S01]  /*8b30*/  LDL R40, [R1+0x68] ;  /* 0x0000680001287983 */ /* 0x000f620000100800 */
[----:B------:R-:W-:-:S03]  /*8b40*/  SHF.R.S32.HI R19, RZ, 0x1f, R37 ;  /* 0x0000001fff137819 */ /* 0x000fc60000011425 */
[----:B------:R-:W5:Y:S04]  /*8b50*/  LDL R37, [R1+0x60] ;  /* 0x0000600001257983 */ /* 0x000f680000100800 */
        /* <DEDUP_REMOVED lines=15> */
[----:B0-----:R-:W5:Y:S04]  /*8c50*/  LDL R11, [R1+0xc0] ;  /* 0x0000c000010b7983 */ /* 0x001f680000100800 */
[----:B-1----:R-:W5:Y:S04]  /*8c60*/  LDL R13, [R1+0xc8] ;  /* 0x0000c800010d7983 */ /* 0x002f680000100800 */
[----:B------:R-:W5:Y:S04]  /*8c70*/  LDL R0, [R1+0xd0] ;  /* 0x0000d00001007983 */ /* 0x000f680000100800 */
[----:B------:R-:W5:Y:S04]  /*8c80*/  LDL.LU R10, [R1+0x2c] ;  /* 0x00002c00010a7983 */ /* 0x000f680000300800 */
[----:B------:R-:W5:Y:S01]  /*8c90*/  LDL.LU R9, [R1+0x28] ;  /* 0x0000280001097983 */ /* 0x000f620000300800 */
[----:B--2---:R-:W-:-:S05]  /*8ca0*/  SHF.R.S32.HI R16, RZ, 0x1f, R16 ;  /* 0x0000001fff107819 */ /* 0x004fca0000011410 */
[----:B------:R0:W-:Y:S01]  /*8cb0*/  STL [R1+0xbc], R16 ;  /* 0x0000bc1001007387 */ /* 0x0001e20000100800 */
[----:B---3--:R-:W-:Y:S02]  /*8cc0*/  SHF.R.S32.HI R6, RZ, 0x1f, R6 ;  /* 0x0000001fff067819 */ /* 0x008fe40000011406 */
[----:B----4-:R-:W-:Y:S02]  /*8cd0*/  SHF.R.S32.HI R5, RZ, 0x1f, R5 ;  /* 0x0000001fff057819 */ /* 0x010fe40000011405 */
[----:B0-----:R-:W-:Y:S02]  /*8ce0*/  SHF.R.S32.HI R16, RZ, 0x1f, R56 ;  /* 0x0000001fff107819 */ /* 0x001fe40000011438 */
[----:B-----5:R-:W-:-:S03]  /*8cf0*/  SHF.R.S32.HI R3, RZ, 0x1f, R3 ;  /* 0x0000001fff037819 */ /* 0x020fc60000011403 */
[----:B------:R0:W-:Y:S01]  /*8d00*/  STL [R1+0xc4], R16 ;  /* 0x0000c41001007387 */ /* 0x0001e20000100800 */
[----:B------:R-:W-:Y:S02]  /*8d10*/  SHF.R.S32.HI R2, RZ, 0x1f, R2 ;  /* 0x0000001fff027819 */ /* 0x000fe40000011402 */
[----:B------:R-:W-:Y:S01]  /*8d20*/  SHF.R.S32.HI R17, RZ, 0x1f, R17 ;  /* 0x0000001fff117819 */ /* 0x000fe20000011411 */
        /* <DEDUP_REMOVED lines=8> */
[----:B0-----:R-:W2:Y:S04]  /*8db0*/  LDL.LU R2, [R1+0x1978] ;  /* 0x0019780001027983 */ /* 0x001ea80000300800 */
[----:B------:R0:W-:Y:S04]  /*8dc0*/  STL [R1+0xf0], R17 ;  /* 0x0000f01101007387 */ /* 0x0001e80000100800 */
[----:B0-----:R-:W3:Y:S01]  /*8dd0*/  LDL.LU R17, [R1+0x1974] ;  /* 0x0019740001117983 */ /* 0x001ee20000300800 */
[----:B------:R-:W-:-:S02]  /*8de0*/  SHF.R.S32.HI R11, RZ, 0x1f, R11 ;  /* 0x0000001fff0b7819 */ /* 0x000fc4000001140b */
[----:B------:R-:W-:-:S03]  /*8df0*/  SHF.R.S32.HI R13, RZ, 0x1f, R13 ;  /* 0x0000001fff0d7819 */ /* 0x000fc6000001140d */
[----:B------:R0:W-:Y:S04]  /*8e00*/  STL [R1+0xf8], R11 ;  /* 0x0000f80b01007387 */ /* 0x0001e80000100800 */
[----:B0-----:R-:W4:Y:S04]  /*8e10*/  LDL.LU R11, [R1+0x24] ;  /* 0x00002400010b7983 */ /* 0x001f280000300800 */
[----:B------:R0:W-:Y:S02]  /*8e20*/  STL [R1+0x100], R13 ;  /* 0x0001000d01007387 */ /* 0x0001e40000100800 */
[----:B0-----:R-:W-:-:S02]  /*8e30*/  SHF.R.S32.HI R13, RZ, 0x1f, R0 ;  /* 0x0000001fff0d7819 */ /* 0x001fc40000011400 */
[----:B---3--:R-:W-:Y:S02]  /*8e40*/  SHF.R.S32.HI R0, RZ, 0x1f, R17 ;  /* 0x0000001fff007819 */ /* 0x008fe40000011411 */
[----:B------:R-:W3:Y:S04]  /*8e50*/  LDL.LU R17, [R1+0x1970] ;  /* 0x0019700001117983 */ /* 0x000ee80000300800 */
[----:B------:R2:W-:Y:S02]  /*8e60*/  STL [R1+0x10c], R13 ;  /* 0x00010c0d01007387 */ /* 0x0005e40000100800 */
[----:B--2---:R-:W-:Y:S02]  /*8e70*/  SHF.R.S32.HI R13, RZ, 0x1f, R2 ;  /* 0x0000001fff0d7819 */ /* 0x004fe40000011402 */
[----:B------:R-:W2:Y:S04]  /*8e80*/  LDL.LU R2, [R1+0x196c] ;  /* 0x00196c0001027983 */ /* 0x000ea80000300800 */
[----:B------:R5:W-:Y:S02]  /*8e90*/  STL [R1+0x110], R0 ;  /* 0x0001100001007387 */ /* 0x000be40000100800 */
[----:B-----5:R-:W-:-:S02]  /*8ea0*/  SHF.R.S32.HI R0, RZ, 0x1f, R3 ;  /* 0x0000001fff007819 */ /* 0x020fc40000011403 */
[----:B------:R-:W5:Y:S04]  /*8eb0*/  LDL.LU R3, [R1+0x1968] ;  /* 0x0019680001037983 */ /* 0x000f680000300800 */
[----:B------:R4:W-:Y:S02]  /*8ec0*/  STL [R1+0x114], R13 ;  /* 0x0001140d01007387 */ /* 0x0009e40000100800 */
[----:B----4-:R-:W-:Y:S02]  /*8ed0*/  SHF.R.S32.HI R13, RZ, 0x1f, R5 ;  /* 0x0000001fff0d7819 */ /* 0x010fe40000011405 */
[----:B------:R-:W4:Y:S04]  /*8ee0*/  LDL.LU R5, [R1+0x1964] ;  /* 0x0019640001057983 */ /* 0x000f280000300800 */
[----:B------:R0:W-:Y:S02]  /*8ef0*/  STL [R1+0x118], R0 ;  /* 0x0001180001007387 */ /* 0x0001e40000100800 */
[----:B0-----:R-:W-:-:S02]  /*8f00*/  SHF.R.S32.HI R0, RZ, 0x1f, R6 ;  /* 0x0000001fff007819 */ /* 0x001fc40000011406 */
[----:B------:R-:W3:Y:S04]  /*8f10*/  LDL.LU R6, [R1+0x1960] ;  /* 0x0019600001067983 */ /* 0x000ee80000300800 */
[----:B------:R0:W-:Y:S02]  /*8f20*/  STL [R1+0x11c], R13 ;  /* 0x00011c0d01007387 */ /* 0x0001e40000100800 */
[----:B0-----:R-:W-:Y:S02]  /*8f30*/  SHF.R.S32.HI R13, RZ, 0x1f, R16 ;  /* 0x0000001fff0d7819 */ /* 0x001fe40000011410 */
[----:B------:R-:W3:Y:S04]  /*8f40*/  LDL.LU R16, [R1+0x195c] ;  /* 0x00195c0001107983 */ /* 0x000ee80000300800 */
[----:B------:R0:W-:Y:S02]  /*8f50*/  STL [R1+0x120], R0 ;  /* 0x0001200001007387 */ /* 0x0001e40000100800 */
[----:B0-----:R-:W-:-:S02]  /*8f60*/  SHF.R.S32.HI R0, RZ, 0x1f, R15 ;  /* 0x0000001fff007819 */ /* 0x001fc4000001140f */
[----:B------:R-:W3:Y:S04]  /*8f70*/  LDL.LU R15, [R1+0x1958] ;  /* 0x00195800010f7983 */ /* 0x000ee80000300800 */
[----:B------:R2:W-:Y:S01]  /*8f80*/  STL [R1+0x124], R13 ;  /* 0x0001240d01007387 */ /* 0x0005e20000100800 */
[----:B------:R-:W-:Y:S02]  /*8f90*/  SHF.R.S32.HI R7, RZ, 0x1f, R4 ;  /* 0x0000001fff077819 */ /* 0x000fe40000011404 */
[----:B--2---:R-:W-:-:S05]  /*8fa0*/  IADD3 R13, P0, R4, R2, RZ ;  /* 0x00000002040d7210 */ /* 0x004fca0007f1e0ff */
[----:B------:R5:W-:Y:S02]  /*8fb0*/  STL [R1+0xc1c], R13 ;  /* 0x000c1c0d01007387 */ /* 0x000be40000100800 */
[----:B-----5:R-:W-:-:S05]  /*8fc0*/  IADD3 R13, P1, R4, R3, RZ ;  /* 0x00000003040d7210 */ /* 0x020fca0007f3e0ff */
[----:B------:R4:W-:Y:S02]  /*8fd0*/  STL [R1+0xc24], R13 ;  /* 0x000c240d01007387 */ /* 0x0009e40000100800 */
[----:B----4-:R-:W-:-:S05]  /*8fe0*/  IADD3 R13, P2, R4, R5, RZ ;  /* 0x00000005040d7210 */ /* 0x010fca0007f5e0ff */
[----:B------:R3:W-:Y:S02]  /*8ff0*/  STL [R1+0xc2c], R13 ;  /* 0x000c2c0d01007387 */ /* 0x0007e40000100800 */
[----:B---3--:R-:W-:Y:S02]  /*9000*/  IADD3 R13, P3, R4, R6, RZ ;  /* 0x00000006040d7210 */ /* 0x008fe40007f7e0ff */
[----:B------:R-:W-:-:S03]  /*9010*/  IADD3 R4, P4, R10, R2, RZ ;  /* 0x000000020a047210 */ /* 0x000fc60007f9e0ff */
[----:B------:R0:W-:Y:S04]  /*9020*/  STL [R1+0xc34], R13 ;  /* 0x000c340d01007387 */ /* 0x0001e80000100800 */
[----:B------:R1:W-:Y:S01]  /*9030*/  STL [R1+0xc3c], R4 ;  /* 0x000c3c0401007387 */ /* 0x0003e20000100800 */
[----:B0-----:R-:W-:Y:S01]  /*9040*/  IADD3 R13, P5, R10, R3, RZ ;  /* 0x000000030a0d7210 */ /* 0x001fe20007fbe0ff */
[----:B-1----:R-:W-:-:S04]  /*9050*/  IMAD.X R4, R7, 0x1, R17, P0 ;  /* 0x0000000107047824 */ /* 0x002fc800000e0611 */
[----:B------:R0:W-:Y:S04]  /*9060*/  STL [R1+0xc44], R13 ;  /* 0x000c440d01007387 */ /* 0x0001e80000100800 */
[----:B0-----:R-:W2:Y:S04]  /*9070*/  LDL.LU R13, [R1+0x1c] ;  /* 0x00001c00010d7983 */ /* 0x001ea80000300800 */
[----:B------:R0:W-:Y:S02]  /*9080*/  STL [R1+0xc18], R4 ;  /* 0x000c180401007387 */ /* 0x0001e40000100800 */
[----:B0-----:R-:W-:-:S05]  /*9090*/  IADD3 R4, P0, R10, R5, RZ ;  /* 0x000000050a047210 */ /* 0x001fca0007f1e0ff */
[----:B------:R0:W-:Y:S02]  /*90a0*/  STL [R1+0xc4c], R4 ;  /* 0x000c4c0401007387 */ /* 0x0001e40000100800 */
[----:B0-----:R-:W-:-:S05]  /*90b0*/  IMAD.X R4, R7, 0x1, R16, P1 ;  /* 0x0000000107047824 */ /* 0x001fca00008e0610 */
[----:B------:R0:W-:Y:S04]  /*90c0*/  STL [R1+0xc20], R4 ;  /* 0x000c200401007387 */ /* 0x0001e80000100800 */
[----:B0-----:R-:W3:Y:S01]  /*90d0*/  LDL.LU R4, [R1+0x1954] ;  /* 0x0019540001047983 */ /* 0x001ee20000300800 */
[----:B------:R-:W-:-:S05]  /*90e0*/  IADD3 R10, P1, R10, R6, RZ ;  /* 0x000000060a0a7210 */ /* 0x000fca0007f3e0ff */
[----:B------:R0:W-:Y:S02]  /*90f0*/  STL [R1+0xc54], R10 ;  /* 0x000c540a01007387 */ /* 0x0001e40000100800 */
[----:B0-----:R-:W-:-:S05]  /*9100*/  IMAD.X R10, R7, 0x1, R15, P2 ;  /* 0x00000001070a7824 */ /* 0x001fca00010e060f */
[----:B------:R0:W-:Y:S02]  /*9110*/  STL [R1+0xc28], R10 ;  /* 0x000c280a01007387 */ /* 0x0001e40000100800 */
[----:B0-----:R-:W-:-:S05]  /*9120*/  IADD3 R10, P2, R9, R2, RZ ;  /* 0x00000002090a7210 */ /* 0x001fca0007f5e0ff */
[----:B------:R3:W-:Y:S02]  /*9130*/  STL [R1+0xc5c], R10 ;  /* 0x000c5c0a01007387 */ /* 0x0007e40000100800 */
[----:B---3--:R-:W-:Y:S02]  /*9140*/  IMAD.X R10, R7, 0x1, R4, P3 ;  /* 0x00000001070a7824 */ /* 0x008fe400018e0604 */
[----:B------:R-:W3:Y:S04]  /*9150*/  LDL.LU R7, [R1+0x20] ;  /* 0x0000200001077983 */ /* 0x000ee80000300800 */
[----:B------:R0:W-:Y:S02]  /*9160*/  STL [R1+0xc30], R10 ;  /* 0x000c300a01007387 */ /* 0x0001e40000100800 */
[----:B0-----:R-:W-:-:S05]  /*9170*/  IADD3 R10, P3, R9, R3, RZ ;  /* 0x00000003090a7210 */ /* 0x001fca0007f7e0ff */
[----:B------:R0:W-:Y:S02]  /*9180*/  STL [R1+0xc64], R10 ;  /* 0x000c640a01007387 */ /* 0x0001e40000100800 */
[----:B0-----:R-:W-:-:S05]  /*9190*/  IMAD.X R10, R8, 0x1, R17, P4 ;  /* 0x00000001080a7824 */ /* 0x001fca00020e0611 */
[----:B------:R0:W-:Y:S02]  /*91a0*/  STL [R1+0xc38], R10 ;  /* 0x000c380a01007387 */ /* 0x0001e40000100800 */
[----:B0-----:R-:W-:-:S05]  /*91b0*/  IADD3 R10, P4, R9, R5, RZ ;  /* 0x00000005090a7210 */ /* 0x001fca0007f9e0ff */
[----:B------:R0:W-:Y:S02]  /*91c0*/  STL [R1+0xc6c], R10 ;  /* 0x000c6c0a01007387 */ /* 0x0001e40000100800 */
[----:B0-----:R-:W-:Y:S01]  /*91d0*/  IMAD.X R10, R8, 0x1, R16, P5 ;  /* 0x00000001080a7824 */ /* 0x001fe200028e0610 */
[----:B------:R-:W-:-:S04]  /*91e0*/  IADD3 R9, P5, R9, R6, RZ ;  /* 0x0000000609097210 */ /* 0x000fc80007fbe0ff */
[----:B------:R0:W-:Y:S04]  /*91f0*/  STL [R1+0xc40], R10 ;  /* 0x000c400a01007387 */ /* 0x0001e80000100800 */
[----:B0-----:R-:W4:Y:S04]  /*9200*/  LDL.LU R10, [R1+0x1950] ;  /* 0x00195000010a7983 */ /* 0x001f280000300800 */
[----:B------:R0:W-:Y:S02]  /*9210*/  STL [R1+0xc74], R9 ;  /* 0x000c740901007387 */ /* 0x0001e40000100800 */
[----:B0-----:R-:W-:-:S05]  /*9220*/  IMAD.X R9, R8, 0x1, R15, P0 ;  /* 0x0000000108097824 */ /* 0x001fca00000e060f */
[----:B------:R0:W-:Y:S02]  /*9230*/  STL [R1+0xc48], R9 ;  /* 0x000c480901007387 */ /* 0x0001e40000100800 */
[----:B0-----:R-:W-:-:S05]  /*9240*/  IADD3 R9, P0, R11, R2, RZ ;  /* 0x000000020b097210 */ /* 0x001fca0007f1e0ff */
[----:B------:R0:W-:Y:S04]  /*9250*/  STL [R1+0xc7c], R9 ;  /* 0x000c7c0901007387 */ /* 0x0001e80000100800 */
[----:B0-----:R-:W5:Y:S01]  /*9260*/  LDL.LU R9, [R1+0x194c] ;  /* 0x00194c0001097983 */ /* 0x001f620000300800 */
[----:B------:R-:W-:-:S05]  /*9270*/  IMAD.X R8, R8, 0x1, R4, P1 ;  /* 0x0000000108087824 */ /* 0x000fca00008e0604 */
[----:B------:R0:W-:Y:S02]  /*9280*/  STL [R1+0xc50], R8 ;  /* 0x000c500801007387 */ /* 0x0001e40000100800 */
[----:B0-----:R-:W-:-:S05]  /*9290*/  IADD3 R8, P1, R11, R3, RZ ;  /* 0x000000030b087210 */ /* 0x001fca0007f3e0ff */
[----:B------:R5:W-:Y:S02]  /*92a0*/  STL [R1+0xc84], R8 ;  /* 0x000c840801007387 */ /* 0x000be40000100800 */
[----:B-----5:R-:W-:-:S05]  /*92b0*/  IMAD.X R8, R9, 0x1, R17, P2 ;  /* 0x0000000109087824 */ /* 0x020fca00010e0611 */
[----:B------:R0:W-:Y:S02]  /*92c0*/  STL [R1+0xc58], R8 ;  /* 0x000c580801007387 */ /* 0x0001e40000100800 */
[----:B0-----:R-:W-:-:S05]  /*92d0*/  IADD3 R8, P2, R11, R5, RZ ;  /* 0x000000050b087210 */ /* 0x001fca0007f5e0ff */
[----:B------:R0:W-:Y:S02]  /*92e0*/  STL [R1+0xc8c], R8 ;  /* 0x000c8c0801007387 */ /* 0x0001e40000100800 */
[----:B0-----:R-:W-:Y:S01]  /*92f0*/  IMAD.X R8, R9, 0x1, R16, P3 ;  /* 0x0000000109087824 */ /* 0x001fe200018e0610 */
[----:B------:R-:W-:-:S04]  /*9300*/  IADD3 R11, P3, R11, R6, RZ ;  /* 0x000000060b0b7210 */ /* 0x000fc80007f7e0ff */
[----:B------:R0:W-:Y:S04]  /*9310*/  STL [R1+0xc60], R8 ;  /* 0x000c600801007387 */ /* 0x0001e80000100800 */
[----:B------:R3:W-:Y:S01]  /*9320*/  STL [R1+0xc94], R11 ;  /* 0x000c940b01007387 */ /* 0x0007e20000100800 */
[----:B0-----:R-:W-:Y:S01]  /*9330*/  IMAD.X R8, R9, 0x1, R15, P4 ;  /* 0x0000000109087824 */ /* 0x001fe200020e060f */
[----:B---3--:R-:W-:-:S04]  /*9340*/  IADD3 R11, P4, R7, R2, RZ ;  /* 0x00000002070b7210 */ /* 0x008fc80007f9e0ff */
[----:B------:R0:W-:Y:S02]  /*9350*/  STL [R1+0xc68], R8 ;  /* 0x000c680801007387 */ /* 0x0001e40000100800 */
[----:B0-----:R-:W-:Y:S02]  /*9360*/  IMAD.X R8, R9, 0x1, R4, P5 ;  /* 0x0000000109087824 */ /* 0x001fe400028e0604 */
[----:B------:R-:W3:Y:S04]  /*9370*/  LDL.LU R9, [R1+0x18] ;  /* 0x0000180001097983 */ /* 0x000ee80000300800 */
[----:B------:R0:W-:Y:S04]  /*9380*/  STL [R1+0xc9c], R11 ;  /* 0x000c9c0b01007387 */ /* 0x0001e80000100800 */
[----:B------:R4:W-:Y:S01]  /*9390*/  STL [R1+0xc70], R8 ;  /* 0x000c700801007387 */ /* 0x0009e20000100800 */
[----:B0-----:R-:W-:Y:S01]  /*93a0*/  IADD3 R11, P5, R7, R3, RZ ;  /* 0x00000003070b7210 */ /* 0x001fe20007fbe0ff */
[----:B----4-:R-:W-:-:S04]  /*93b0*/  IMAD.X R8, R10, 0x1, R17, P0 ;  /* 0x000000010a087824 */ /* 0x010fc800000e0611 */
[----:B------:R0:W-:Y:S04]  /*93c0*/  STL [R1+0xca4], R11 ;  /* 0x000ca40b01007387 */ /* 0x0001e80000100800 */
[----:B------:R1:W-:Y:S01]  /*93d0*/  STL [R1+0xc78], R8 ;  /* 0x000c780801007387 */ /* 0x0003e20000100800 */
[----:B0-----:R-:W-:-:S03]  /*93e0*/  IADD3 R11, P0, R7, R5, RZ ;  /* 0x00000005070b7210 */ /* 0x001fc60007f1e0ff */
[----:B-1----:R-:W4:Y:S04]  /*93f0*/  LDL.LU R8, [R1+0x10] ;  /* 0x0000100001087983 */ /* 0x002f280000300800 */
[----:B------:R0:W-:Y:S02]  /*9400*/  STL [R1+0xcac], R11 ;  /* 0x000cac0b01007387 */ /* 0x0001e40000100800 */
[----:B0-----:R-:W-:-:S05]  /*9410*/  IMAD.X R11, R10, 0x1, R16, P1 ;  /* 0x000000010a0b7824 */ /* 0x001fca00008e0610 */
[----:B------:R0:W-:Y:S04]  /*9420*/  STL [R1+0xc80], R11 ;  /* 0x000c800b01007387 */ /* 0x0001e80000100800 */
[----:B0-----:R-:W5:Y:S01]  /*9430*/  LDL.LU R11, [R1+0x1948] ;  /* 0x00194800010b7983 */ /* 0x001f620000300800 */
[----:B------:R-:W-:-:S05]  /*9440*/  IADD3 R7, P1, R7, R6, RZ ;  /* 0x0000000607077210 */ /* 0x000fca0007f3e0ff */
[----:B------:R0:W-:Y:S02]  /*9450*/  STL [R1+0xcb4], R7 ;  /* 0x000cb40701007387 */ /* 0x0001e40000100800 */
[C---:B0-----:R-:W-:Y:S02]  /*9460*/  IMAD.X R7, R10.reuse, 0x1, R15, P2 ;  /* 0x000000010a077824 */ /* 0x041fe400010e060f */
[----:B------:R-:W-:-:S03]  /*9470*/  IMAD.X R10, R10, 0x1, R4, P3 ;  /* 0x000000010a0a7824 */ /* 0x000fc600018e0604 */
[----:B------:R2:W-:Y:S02]  /*9480*/  STL [R1+0xc88], R7 ;  /* 0x000c880701007387 */ /* 0x0005e40000100800 */
[----:B--2---:R-:W-:-:S05]  /*9490*/  IADD3 R7, P2, R13, R2, RZ ;  /* 0x000000020d077210 */ /* 0x004fca0007f5e0ff */
[----:B------:R0:W-:Y:S04]  /*94a0*/  STL [R1+0xcbc], R7 ;  /* 0x000cbc0701007387 */ /* 0x0001e80000100800 */
[----:B------:R-:W-:Y:S01]  /*94b0*/  STL [R1+0xc90], R10 ;  /* 0x000c900a01007387 */ /* 0x000fe20000100800 */
[----:B0-----:R-:W-:-:S05]  /*94c0*/  IADD3 R7, P3, R13, R3, RZ ;  /* 0x000000030d077210 */ /* 0x001fca0007f7e0ff */
[----:B------:R0:W-:Y:S04]  /*94d0*/  STL [R1+0xcc4], R7 ;  /* 0x000cc40701007387 */ /* 0x0001e80000100800 */
[----:B0-----:R-:W2:Y:S01]  /*94e0*/  LDL.LU R7, [R1+0xc] ;  /* 0x00000c0001077983 */ /* 0x001ea20000300800 */
[----:B-----5:R-:W-:-:S05]  /*94f0*/  IMAD.X R10, R11, 0x1, R17, P4 ;  /* 0x000000010b0a7824 */ /* 0x020fca00020e0611 */
[----:B------:R0:W-:Y:S02]  /*9500*/  STL [R1+0xc98], R10 ;  /* 0x000c980a01007387 */ /* 0x0001e40000100800 */
[----:B0-----:R-:W-:-:S05]  /*9510*/  IADD3 R10, P4, R13, R5, RZ ;  /* 0x000000050d0a7210 */ /* 0x001fca0007f9e0ff */
[----:B------:R0:W-:Y:S02]  /*9520*/  STL [R1+0xccc], R10 ;  /* 0x000ccc0a01007387 */ /* 0x0001e40000100800 */
[----:B0-----:R-:W-:-:S05]  /*9530*/  IMAD.X R10, R11, 0x1, R16, P5 ;  /* 0x000000010b0a7824 */ /* 0x001fca00028e0610 */
[----:B------:R0:W-:Y:S02]  /*9540*/  STL [R1+0xca0], R10 ;  /* 0x000ca00a01007387 */ /* 0x0001e40000100800 */
[----:B0-----:R-:W-:Y:S01]  /*9550*/  IADD3 R10, P5, R13, R6, RZ ;  /* 0x000000060d0a7210 */ /* 0x001fe20007fbe0ff */
[----:B------:R-:W-:-:S04]  /*9560*/  IMAD.X R13, R11, 0x1, R15, P0 ;  /* 0x000000010b0d7824 */ /* 0x000fc800000e060f */
[----:B------:R-:W-:Y:S04]  /*9570*/  STL [R1+0xcd4], R10 ;  /* 0x000cd40a01007387 */ /* 0x000fe80000100800 */
[----:B------:R0:W-:Y:S02]  /*9580*/  STL [R1+0xca8], R13 ;  /* 0x000ca80d01007387 */ /* 0x0001e40000100800 */
[----:B0-----:R-:W-:Y:S02]  /*9590*/  IMAD.X R13, R11, 0x1, R4, P1 ;  /* 0x000000010b0d7824 */ /* 0x001fe400008e0604 */
[----:B------:R-:W5:Y:S01]  /*95a0*/  LDL.LU R11, [R1+0x14] ;  /* 0x00001400010b7983 */ /* 0x000f620000300800 */
[----:B---3--:R-:W-:-:S05]  /*95b0*/  IADD3 R10, P0, R9, R2, RZ ;  /* 0x00000002090a7210 */ /* 0x008fca0007f1e0ff */
[----:B------:R0:W-:Y:S04]  /*95c0*/  STL [R1+0xcdc], R10 ;  /* 0x000cdc0a01007387 */ /* 0x0001e80000100800 */
[----:B------:R1:W-:Y:S01]  /*95d0*/  STL [R1+0xcb0], R13 ;  /* 0x000cb00d01007387 */ /* 0x0003e20000100800 */
[----:B0-----:R-:W-:Y:S01]  /*95e0*/  IADD3 R10, P1, R9, R3, RZ ;  /* 0x00000003090a7210 */ /* 0x001fe20007f3e0ff */
[----:B-1----:R-:W-:-:S04]  /*95f0*/  IMAD.X R13, R12, 0x1, R17, P2 ;  /* 0x000000010c0d7824 */ /* 0x002fc800010e0611 */
[----:B------:R0:W-:Y:S04]  /*9600*/  STL [R1+0xce4], R10 ;  /* 0x000ce40a01007387 */ /* 0x0001e80000100800 */
[----:B0-----:R-:W3:Y:S04]  /*9610*/  LDL.LU R10, [R1+0x4] ;  /* 0x00000400010a7983 */ /* 0x001ee80000300800 */
[----:B------:R0:W-:Y:S02]  /*9620*/  STL [R1+0xcb8], R13 ;  /* 0x000cb80d01007387 */ /* 0x0001e40000100800 */
[----:B0-----:R-:W-:-:S05]  /*9630*/  IADD3 R13, P2, R9, R5, RZ ;  /* 0x00000005090d7210 */ /* 0x001fca0007f5e0ff */
[----:B------:R0:W-:Y:S02]  /*9640*/  STL [R1+0xcec], R13 ;  /* 0x000cec0d01007387 */ /* 0x0001e40000100800 */
[----:B0-----:R-:W-:-:S05]  /*9650*/  IMAD.X R13, R12, 0x1, R16, P3 ;  /* 0x000000010c0d7824 */ /* 0x001fca00018e0610 */
[----:B------:R0:W-:Y:S04]  /*9660*/  STL [R1+0xcc0], R13 ;  /* 0x000cc00d01007387 */ /* 0x0001e80000100800 */
[----:B0-----:R-:W4:Y:S01]  /*9670*/  LDL.LU R13, [R1+0x1944] ;  /* 0x00194400010d7983 */ /* 0x001f220000300800 */
[----:B------:R-:W-:-:S05]  /*9680*/  IADD3 R9, P3, R9, R6, RZ ;  /* 0x0000000609097210 */ /* 0x000fca0007f7e0ff */
[----:B------:R0:W-:Y:S02]  /*9690*/  STL [R1+0xcf4], R9 ;  /* 0x000cf40901007387 */ /* 0x0001e40000100800 */
[----:B0-----:R-:W-:-:S05]  /*96a0*/  IMAD.X R9, R12, 0x1, R15, P4 ;  /* 0x000000010c097824 */ /* 0x001fca00020e060f */
[----:B------:R5:W-:Y:S01]  /*96b0*/  STL [R1+0xcc8], R9 ;  /* 0x000cc80901007387 */ /* 0x000be20000100800 */
[----:B------:R-:W-:Y:S01]  /*96c0*/  IMAD.X R12, R12, 0x1, R4, P5 ;  /* 0x000000010c0c7824 */ /* 0x000fe200028e0604 */
[----:B-----5:R-:W-:-:S05]  /*96d0*/  IADD3 R9, P4, R11, R2, RZ ;  /* 0x000000020b097210 */ /* 0x020fca0007f9e0ff */
[----:B------:R0:W-:Y:S04]  /*96e0*/  STL [R1+0xcfc], R9 ;  /* 0x000cfc0901007387 */ /* 0x0001e80000100800 */
[----:B------:R-:W-:Y:S01]  /*96f0*/  STL [R1+0xcd0], R12 ;  /* 0x000cd00c01007387 */ /* 0x000fe20000100800 */
[----:B0-----:R-:W-:-:S05]  /*9700*/  IADD3 R9, P5, R11, R3, RZ ;  /* 0x000000030b097210 */ /* 0x001fca0007fbe0ff */
[----:B------:R0:W-:Y:S04]  /*9710*/  STL [R1+0xd04], R9 ;  /* 0x000d040901007387 */ /* 0x0001e80000100800 */
[----:B0-----:R-:W5:Y:S01]  /*9720*/  LDL.LU R9, [R1] ;  /* 0x0000000001097983 */ /* 0x001f620000300800 */
[----:B----4-:R-:W-:-:S05]  /*9730*/  IMAD.X R12, R13, 0x1, R17, P0 ;  /* 0x000000010d0c7824 */ /* 0x010fca00000e0611 */
[----:B------:R0:W-:Y:S02]  /*9740*/  STL [R1+0xcd8], R12 ;  /* 0x000cd80c01007387 */ /* 0x0001e40000100800 */
[----:B0-----:R-:W-:-:S05]  /*9750*/  IADD3 R12, P0, R11, R5, RZ ;  /* 0x000000050b0c7210 */ /* 0x001fca0007f1e0ff */
[----:B------:R0:W-:Y:S02]  /*9760*/  STL [R1+0xd0c], R12 ;  /* 0x000d0c0c01007387 */ /* 0x0001e40000100800 */
[----:B0-----:R-:W-:Y:S01]  /*9770*/  IMAD.X R12, R13, 0x1, R16, P1 ;  /* 0x000000010d0c7824 */ /* 0x001fe200008e0610 */
[----:B------:R-:W-:-:S04]  /*9780*/  IADD3 R11, P1, R11, R6, RZ ;  /* 0x000000060b0b7210 */ /* 0x000fc80007f3e0ff */
[----:B------:R0:W-:Y:S04]  /*9790*/  STL [R1+0xce0], R12 ;  /* 0x000ce00c01007387 */ /* 0x0001e80000100800 */
[----:B------:R1:W-:Y:S01]  /*97a0*/  STL [R1+0xd14], R11 ;  /* 0x000d140b01007387 */ /* 0x0003e20000100800 */
[C---:B0-----:R-:W-:Y:S01]  /*97b0*/  IMAD.X R12, R13.reuse, 0x1, R15, P2 ;  /* 0x000000010d0c7824 */ /* 0x041fe200010e060f */
[----:B-1----:R-:W-:Y:S01]  /*97c0*/  IADD3 R11, P2, R8, R2, RZ ;  /* 0x00000002080b7210 */ /* 0x002fe20007f5e0ff */
[----:B------:R-:W-:-:S03]  /*97d0*/  IMAD.X R13, R13, 0x1, R4, P3 ;  /* 0x000000010d0d7824 */ /* 0x000fc600018e0604 */
[----:B------:R0:W-:Y:S04]  /*97e0*/  STL [R1+0xce8], R12 ;  /* 0x000ce80c01007387 */ /* 0x0001e80000100800 */
[----:B------:R1:W-:Y:S01]  /*97f0*/  STL [R1+0xd1c], R11 ;  /* 0x000d1c0b01007387 */ /* 0x0003e20000100800 */
[----:B0-----:R-:W-:-:S03]  /*9800*/  IADD3 R12, P3, R8, R3, RZ ;  /* 0x00000003080c7210 */ /* 0x001fc60007f7e0ff */
[----:B------:R0:W-:Y:S01]  /*9810*/  STL [R1+0xcf0], R13 ;  /* 0x000cf00d01007387 */ /* 0x0001e20000100800 */
[----:B-1----:R-:W-:-:S03]  /*9820*/  IMAD.X R11, R14, 0x1, R17, P4 ;  /* 0x000000010e0b7824 */ /* 0x002fc600020e0611 */
[----:B------:R1:W-:Y:S04]  /*9830*/  STL [R1+0xd24], R12 ;  /* 0x000d240c01007387 */ /* 0x0003e80000100800 */
[----:B------:R4:W-:Y:S01]  /*9840*/  STL [R1+0xcf8], R11 ;  /* 0x000cf80b01007387 */ /* 0x0009e20000100800 */
[----:B0-----:R-:W-:Y:S01]  /*9850*/  IADD3 R13, P4, R8, R5, RZ ;  /* 0x00000005080d7210 */ /* 0x001fe20007f9e0ff */
[----:B-1----:R-:W-:-:S04]  /*9860*/  IMAD.X R12, R14, 0x1, R16, P5 ;  /* 0x000000010e0c7824 */ /* 0x002fc800028e0610 */
[----:B------:R-:W-:Y:S01]  /*9870*/  STL [R1+0xd2c], R13 ;  /* 0x000d2c0d01007387 */ /* 0x000fe20000100800 */
[----:B----4-:R-:W-:Y:S01]  /*9880*/  IADD3 R11, P5, R8, R6, RZ ;  /* 0x00000006080b7210 */ /* 0x010fe20007fbe0ff */
[C---:B------:R-:W-:Y:S02]  /*9890*/  IMAD.X R8, R14.reuse, 0x1, R15, P0 ;  /* 0x000000010e087824 */ /* 0x040fe400000e060f */
[----:B------:R2:W-:Y:S04]  /*98a0*/  STL [R1+0xd00], R12 ;  /* 0x000d000c01007387 */ /* 0x0005e80000100800 */
[----:B------:R0:W-:Y:S04]  /*98b0*/  STL [R1+0xd34], R11 ;  /* 0x000d340b01007387 */ /* 0x0001e80000100800 */
[----:B------:R1:W-:Y:S01]  /*98c0*/  STL [R1+0xd08], R8 ;  /* 0x000d080801007387 */ /* 0x0003e20000100800 */
[----:B--2---:R-:W-:Y:S01]  /*98d0*/  IADD3 R12, P0, R7, R2, RZ ;  /* 0x00000002070c7210 */ /* 0x004fe20007f1e0ff */
[----:B0-----:R-:W-:-:S04]  /*98e0*/  IMAD.X R11, R14, 0x1, R4, P1 ;  /* 0x000000010e0b7824 */ /* 0x001fc800008e0604 */
[----:B------:R0:W-:Y:S01]  /*98f0*/  STL [R1+0xd3c], R12 ;  /* 0x000d3c0c01007387 */ /* 0x0001e20000100800 */
[----:B-1----:R-:W-:-:S03]  /*9900*/  IADD3 R8, P1, R7, R3, RZ ;  /* 0x0000000307087210 */ /* 0x002fc60007f3e0ff */
[----:B------:R1:W-:Y:S04]  /*9910*/  STL [R1+0xd10], R11 ;  /* 0x000d100b01007387 */ /* 0x0003e80000100800 */
[----:B------:R2:W-:Y:S01]  /*9920*/  STL [R1+0xd44], R8 ;  /* 0x000d440801007387 */ /* 0x0005e20000100800 */
[C---:B0-----:R-:W-:Y:S01]  /*9930*/  IMAD.X R12, R18.reuse, 0x1, R17, P2 ;  /* 0x00000001120c7824 */ /* 0x041fe200010e0611 */
[C---:B-1----:R-:W-:Y:S02]  /*9940*/  IADD3 R11, P2, R7.reuse, R5, RZ ;  /* 0x00000005070b7210 */ /* 0x042fe40007f5e0ff */
[----:B--2---:R-:W2:Y:S04]  /*9950*/  LDL.LU R8, [R1+0x30] ;  /* 0x0000300001087983 */ /* 0x004ea80000300800 */
[----:B------:R0:W-:Y:S04]  /*9960*/  STL [R1+0xd18], R12 ;  /* 0x000d180c01007387 */ /* 0x0001e80000100800 */
[----:B------:R1:W-:Y:S01]  /*9970*/  STL [R1+0xd4c], R11 ;  /* 0x000d4c0b01007387 */ /* 0x0003e20000100800 */
[C---:B0-----:R-:W-:Y:S01]  /*9980*/  IMAD.X R12, R18.reuse, 0x1, R16, P3 ;  /* 0x00000001120c7824 */ /* 0x041fe200018e0610 */
[----:B-1----:R-:W-:Y:S01]  /*9990*/  IADD3 R11, P3, R7, R6, RZ ;  /* 0x00000006070b7210 */ /* 0x002fe20007f7e0ff */
[----:B------:R-:W-:-:S03]  /*99a0*/  IMAD.X R7, R18, 0x1, R15, P4 ;  /* 0x0000000112077824 */ /* 0x000fc600020e060f */
[----:B------:R3:W-:Y:S04]  /*99b0*/  STL [R1+0xd20], R12 ;  /* 0x000d200c01007387 */ /* 0x0007e80000100800 */
[----:B------:R0:W-:Y:S04]  /*99c0*/  STL [R1+0xd54], R11 ;  /* 0x000d540b01007387 */ /* 0x0001e80000100800 */
[----:B------:R1:W-:Y:S01]  /*99d0*/  STL [R1+0xd28], R7 ;  /* 0x000d280701007387 */ /* 0x0003e20000100800 */
[----:B---3--:R-:W-:Y:S01]  /*99e0*/  IADD3 R12, P4, R10, R2, RZ ;  /* 0x000000020a0c7210 */ /* 0x008fe20007f9e0ff */
[----:B0-----:R-:W-:-:S04]  /*99f0*/  IMAD.X R11, R18, 0x1, R4, P5 ;  /* 0x00000001120b7824 */ /* 0x001fc800028e0604 */
[----:B------:R0:W-:Y:S01]  /*9a00*/  STL [R1+0xd5c], R12 ;  /* 0x000d5c0c01007387 */ /* 0x0001e20000100800 */
[----:B-1----:R-:W-:-:S03]  /*9a10*/  IADD3 R7, P5, R10, R3, RZ ;  /* 0x000000030a077210 */ /* 0x002fc60007fbe0ff */
[----:B------:R1:W-:Y:S04]  /*9a20*/  STL [R1+0xd30], R11 ;  /* 0x000d300b01007387 */ /* 0x0003e80000100800 */
[----:B------:R3:W-:Y:S01]  /*9a30*/  STL [R1+0xd64], R7 ;  /* 0x000d640701007387 */ /* 0x0007e20000100800 */
[C---:B0-----:R-:W-:Y:S01]  /*9a40*/  IMAD.X R12, R19.reuse, 0x1, R17, P0 ;  /* 0x00000001130c7824 */ /* 0x041fe200000e0611 */
[C---:B-1----:R-:W-:Y:S02]  /*9a50*/  IADD3 R11, P0, R10.reuse, R5, RZ ;  /* 0x000000050a0b7210 */ /* 0x042fe40007f1e0ff */
[----:B---3--:R-:W3:Y:S04]  /*9a60*/  LDL.LU R7, [R1+0x34] ;  /* 0x0000340001077983 */ /* 0x008ee80000300800 */
[----:B------:R0:W-:Y:S04]  /*9a70*/  STL [R1+0xd38], R12 ;  /* 0x000d380c01007387 */ /* 0x0001e80000100800 */
[----:B------:R1:W-:Y:S01]  /*9a80*/  STL [R1+0xd6c], R11 ;  /* 0x000d6c0b01007387 */ /* 0x0003e20000100800 */
[C---:B0-----:R-:W-:Y:S01]  /*9a90*/  IMAD.X R12, R19.reuse, 0x1, R16, P1 ;  /* 0x00000001130c7824 */ /* 0x041fe200008e0610 */
[----:B------:R-:W-:Y:S01]  /*9aa0*/  IADD3 R10, P1, R10, R6, RZ ;  /* 0x000000060a0a7210 */ /* 0x000fe20007f3e0ff */
[----:B-1----:R-:W-:-:S03]  /*9ab0*/  IMAD.X R11, R19, 0x1, R15, P2 ;  /* 0x00000001130b7824 */ /* 0x002fc600010e060f */
[----:B------:R-:W-:Y:S01]  /*9ac0*/  STL [R1+0xd40], R12 ;  /* 0x000d400c01007387 */ /* 0x000fe20000100800 */
[----:B------:R-:W-:-:S03]  /*9ad0*/  SHF.R.S32.HI R20, RZ, 0x1f, R36 ;  /* 0x0000001fff147819 */ /* 0x000fc60000011424 */
[----:B------:R0:W-:Y:S04]  /*9ae0*/  STL [R1+0xd74], R10 ;  /* 0x000d740a01007387 */ /* 0x0001e80000100800 */
[----:B------:R1:W-:Y:S01]  /*9af0*/  STL [R1+0xd48], R11 ;  /* 0x000d480b01007387 */ /* 0x0003e20000100800 */
[----:B0-----:R-:W-:Y:S01]  /*9b00*/  IMAD.X R10, R19, 0x1, R4, P3 ;  /* 0x00000001130a7824 */ /* 0x001fe200018e0604 */
[C---:B-----5:R-:W-:Y:S02]  /*9b10*/  IADD3 R12, P2, R9.reuse, R2, RZ ;  /* 0x00000002090c7210 */ /* 0x060fe40007f5e0ff */
[----:B-1----:R-:W-:-:S03]  /*9b20*/  IADD3 R11, P3, R9, R3, RZ ;  /* 0x00000003090b7210 */ /* 0x002fc60007f7e0ff */
[----:B------:R0:W-:Y:S04]  /*9b30*/  STL [R1+0xd7c], R12 ;  /* 0x000d7c0c01007387 */ /* 0x0001e80000100800 */
[----:B------:R1:W-:Y:S04]  /*9b40*/  STL [R1+0xd50], R10 ;  /* 0x000d500a01007387 */ /* 0x0003e80000100800 */
[----:B------:R4:W-:Y:S01]  /*9b50*/  STL [R1+0xd84], R11 ;  /* 0x000d840b01007387 */ /* 0x0009e20000100800 */
[----:B0-----:R-:W-:Y:S01]  /*9b60*/  IMAD.X R12, R20, 0x1, R17, P4 ;  /* 0x00000001140c7824 */ /* 0x001fe200020e0611 */
[----:B-1----:R-:W-:-:S02]  /*9b70*/  IADD3 R10, P4, R9, R5, RZ ;  /* 0x00000005090a7210 */ /* 0x002fc40007f9e0ff */
[----:B----4-:R-:W4:Y:S04]  /*9b80*/  LDL.LU R11, [R1+0x38] ;  /* 0x00003800010b7983 */ /* 0x010f280000300800 */
[----:B------:R0:W-:Y:S04]  /*9b90*/  STL [R1+0xd58], R12 ;  /* 0x000d580c01007387 */ /* 0x0001e80000100800 */
[----:B------:R1:W-:Y:S01]  /*9ba0*/  STL [R1+0xd8c], R10 ;  /* 0x000d8c0a01007387 */ /* 0x0003e20000100800 */
[C---:B0-----:R-:W-:Y:S01]  /*9bb0*/  IMAD.X R12, R20.reuse, 0x1, R16, P5 ;  /* 0x00000001140c7824 */ /* 0x041fe200028e0610 */
[----:B------:R-:W-:Y:S01]  /*9bc0*/  IADD3 R9, P5, R9, R6, RZ ;  /* 0x0000000609097210 */ /* 0x000fe20007fbe0ff */
[----:B-1----:R-:W-:-:S03]  /*9bd0*/  IMAD.X R10, R20, 0x1, R15, P0 ;  /* 0x00000001140a7824 */ /* 0x002fc600000e060f */
[----:B------:R0:W-:Y:S04]  /*9be0*/  STL [R1+0xd60], R12 ;  /* 0x000d600c01007387 */ /* 0x0001e80000100800 */
[----:B------:R1:W-:Y:S04]  /*9bf0*/  STL [R1+0xd94], R9 ;  /* 0x000d940901007387 */ /* 0x0003e80000100800 */
[----:B------:R5:W-:Y:S01]  /*9c00*/  STL [R1+0xd68], R10 ;  /* 0x000d680a01007387 */ /* 0x000be20000100800 */
[----:B0-----:R-:W-:Y:S01]  /*9c10*/  IADD3 R12, P0, R61, R2, RZ ;  /* 0x000000023d0c7210 */ /* 0x001fe20007f1e0ff */
[----:B-1----:R-:W-:-:S04]  /*9c20*/  IMAD.X R9, R20, 0x1, R4, P1 ;  /* 0x0000000114097824 */ /* 0x002fc800008e0604 */
[----:B------:R-:W-:Y:S01]  /*9c30*/  STL [R1+0xd9c], R12 ;  /* 0x000d9c0c01007387 */ /* 0x000fe20000100800 */
[----:B-----5:R-:W-:-:S03]  /*9c40*/  IADD3 R10, P1, R61, R3, RZ ;  /* 0x000000033d0a7210 */ /* 0x020fc60007f3e0ff */
[----:B------:R-:W-:Y:S04]  /*9c50*/  STL [R1+0xd70], R9 ;  /* 0x000d700901007387 */ /* 0x000fe80000100800 */
[----:B------:R0:W-:Y:S04]  /*9c60*/  STL [R1+0xda4], R10 ;  /* 0x000da40a01007387 */ /* 0x0001e80000100800 */
[----:B0-----:R-:W5:Y:S01]  /*9c70*/  LDL.LU R10, [R1+0x3c] ;  /* 0x00003c00010a7983 */ /* 0x001f620000300800 */
[----:B------:R-:W-:-:S05]  /*9c80*/  SHF.R.S32.HI R21, RZ, 0x1f, R22 ;  /* 0x0000001fff157819 */ /* 0x000fca0000011416 */
[----:B------:R-:W-:Y:S01]  /*9c90*/  IMAD.X R12, R21, 0x1, R17, P2 ;  /* 0x00000001150c7824 */ /* 0x000fe200010e0611 */
[----:B------:R-:W-:-:S04]  /*9ca0*/  IADD3 R9, P2, R61, R5, RZ ;  /* 0x000000053d097210 */ /* 0x000fc80007f5e0ff */
[----:B------:R0:W-:Y:S04]  /*9cb0*/  STL [R1+0xd78], R12 ;  /* 0x000d780c01007387 */ /* 0x0001e80000100800 */
[----:B------:R1:W-:Y:S01]  /*9cc0*/  STL [R1+0xdac], R9 ;  /* 0x000dac0901007387 */ /* 0x0003e20000100800 */
[----:B0-----:R-:W-:Y:S01]  /*9cd0*/  IMAD.X R12, R21, 0x1, R16, P3 ;  /* 0x00000001150c7824 */ /* 0x001fe200018e0610 */
[----:B------:R-:W-:Y:S01]  /*9ce0*/  IADD3 R13, P3, R61, R6, RZ ;  /* 0x000000063d0d7210 */ /* 0x000fe20007f7e0ff */
[----:B-1----:R-:W-:-:S03]  /*9cf0*/  IMAD.X R9, R21, 0x1, R15, P4 ;  /* 0x0000000115097824 */ /* 0x002fc600020e060f */
[----:B------:R-:W-:Y:S01]  /*9d00*/  STL [R1+0xd80], R12 ;  /* 0x000d800c01007387 */ /* 0x000fe20000100800 */
[----:B------:R-:W-:-:S03]  /*9d10*/  SHF.R.S32.HI R22, RZ, 0x1f, R61 ;  /* 0x0000001fff167819 */ /* 0x000fc6000001143d */
[----:B------:R0:W-:Y:S04]  /*9d20*/  STL [R1+0xdb4], R13 ;  /* 0x000db40d01007387 */ /* 0x0001e80000100800 */
[----:B------:R1:W-:Y:S01]  /*9d30*/  STL [R1+0xd88], R9 ;  /* 0x000d880901007387 */ /* 0x0003e20000100800 */
[----:B0-----:R-:W-:Y:S01]  /*9d40*/  IMAD.X R13, R21, 0x1, R4, P5 ;  /* 0x00000001150d7824 */ /* 0x001fe200028e0604 */
[----:B------:R-:W-:Y:S02]  /*9d50*/  SHF.R.S32.HI R23, RZ, 0x1f, R23 ;  /* 0x0000001fff177819 */ /* 0x000fe40000011417 */
[----:B------:R-:W-:Y:S02]  /*9d60*/  SHF.R.S32.HI R24, RZ, 0x1f, R24 ;  /* 0x0000001fff187819 */ /* 0x000fe40000011418 */
[----:B--2---:R-:W-:-:S02]  /*9d70*/  IADD3 R12, P4, R8, R2, RZ ;  /* 0x00000002080c7210 */ /* 0x004fc40007f9e0ff */
[----:B-1----:R-:W-:-:S03]  /*9d80*/  IADD3 R9, P5, R8, R3, RZ ;  /* 0x0000000308097210 */ /* 0x002fc60007fbe0ff */
[----:B------:R0:W-:Y:S04]  /*9d90*/  STL [R1+0xdbc], R12 ;  /* 0x000dbc0c01007387 */ /* 0x0001e80000100800 */
[----:B------:R1:W-:Y:S04]  /*9da0*/  STL [R1+0xd90], R13 ;  /* 0x000d900d01007387 */ /* 0x0003e80000100800 */
[----:B------:R2:W-:Y:S01]  /*9db0*/  STL [R1+0xdc4], R9 ;  /* 0x000dc40901007387 */ /* 0x0005e20000100800 */
[----:B0-----:R-:W-:Y:S01]  /*9dc0*/  IMAD.X R12, R22, 0x1, R17, P0 ;  /* 0x00000001160c7824 */ /* 0x001fe200000e0611 */
[----:B-1----:R-:W-:-:S02]  /*9dd0*/  IADD3 R13, P0, R8, R5, RZ ;  /* 0x00000005080d7210 */ /* 0x002fc40007f1e0ff */
[----:B--2---:R-:W2:Y:S04]  /*9de0*/  LDL.LU R9, [R1+0x40] ;  /* 0x0000400001097983 */ /* 0x004ea80000300800 */
[----:B------:R0:W-:Y:S04]  /*9df0*/  STL [R1+0xd98], R12 ;  /* 0x000d980c01007387 */ /* 0x0001e80000100800 */
[----:B------:R1:W-:Y:S01]  /*9e00*/  STL [R1+0xdcc], R13 ;  /* 0x000dcc0d01007387 */ /* 0x0003e20000100800 */
[----:B0-----:R-:W-:Y:S01]  /*9e10*/  IMAD.X R12, R22, 0x1, R16, P1 ;  /* 0x00000001160c7824 */ /* 0x001fe200008e0610 */
        /* <DEDUP_REMOVED lines=11> */
[----:B0-----:R-:W-:Y:S01]  /*9ed0*/  IMAD.X R12, R23, 0x1, R17, P4 ;  /* 0x00000001170c7824 */ /* 0x001fe200020e0611 */
[----:B-1----:R-:W-:Y:S02]  /*9ee0*/  IADD3 R13, P4, R7, R5, RZ ;  /* 0x00000005070d7210 */ /* 0x002fe40007f9e0ff */
[----:B---3--:R-:W3:Y:S04]  /*9ef0*/  LDL.LU R8, [R1+0x44] ;  /* 0x0000440001087983 */ /* 0x008ee80000300800 */
[----:B------:R0:W-:Y:S04]  /*9f00*/  STL [R1+0xdb8], R12 ;  /* 0x000db80c01007387 */ /* 0x0001e80000100800 */
[----:B------:R1:W-:Y:S01]  /*9f10*/  STL [R1+0xdec], R13 ;  /* 0x000dec0d01007387 */ /* 0x0003e20000100800 */
[----:B0-----:R-:W-:Y:S01]  /*9f20*/  IMAD.X R12, R23, 0x1, R16, P5 ;  /* 0x00000001170c7824 */ /* 0x001fe200028e0610 */
[----:B-1----:R-:W-:Y:S01]  /*9f30*/  IADD3 R13, P5, R7, R6, RZ ;  /* 0x00000006070d7210 */ /* 0x002fe20007fbe0ff */
[----:B------:R-:W-:-:S03]  /*9f40*/  IMAD.X R7, R23, 0x1, R15, P0 ;  /* 0x0000000117077824 */ /* 0x000fc600000e060f */
[----:B------:R-:W-:Y:S04]  /*9f50*/  STL [R1+0xdc0], R12 ;  /* 0x000dc00c01007387 */ /* 0x000fe80000100800 */
[----:B------:R0:W-:Y:S04]  /*9f60*/  STL [R1+0xdf4], R13 ;  /* 0x000df40d01007387 */ /* 0x0001e80000100800 */
[----:B------:R1:W-:Y:S01]  /*9f70*/  STL [R1+0xdc8], R7 ;  /* 0x000dc80701007387 */ /* 0x0003e20000100800 */
[----:B0-----:R-:W-:Y:S01]  /*9f80*/  IMAD.X R13, R23, 0x1, R4, P1 ;  /* 0x00000001170d7824 */ /* 0x001fe200008e0604 */
[----:B----4-:R-:W-:-:S02]  /*9f90*/  IADD3 R12, P0, R11, R2, RZ ;  /* 0x000000020b0c7210 */ /* 0x010fc40007f1e0ff */
        /* <DEDUP_REMOVED lines=15> */
[----:B-----5:R-:W-:Y:S01]  /*a090*/  IADD3 R12, P4, R10, R2, RZ ;  /* 0x000000020a0c7210 */ /* 0x020fe20007f9e0ff */
[----:B0-----:R-:W-:-:S04]  /*a0a0*/  IMAD.X R13, R24, 0x1, R4, P5 ;  /* 0x00000001180d7824 */ /* 0x001fc800028e0604 */
[----:B------:R-:W-:Y:S01]  /*a0b0*/  STL [R1+0xe1c], R12 ;  /* 0x000e1c0c01007387 */ /* 0x000fe20000100800 */
[----:B-1----:R-:W-:-:S03]  /*a0c0*/  IADD3 R11, P5, R10, R3, RZ ;  /* 0x000000030a0b7210 */ /* 0x002fc60007fbe0ff */
        /* <DEDUP_REMOVED lines=8> */
[C---:B0-----:R-:W-:Y:S01]  /*a150*/  IMAD.X R12, R25.reuse, 0x1, R16, P1 ;  /* 0x00000001190c7824 */ /* 0x041fe200008e0610 */
[----:B-1----:R-:W-:Y:S01]  /*a160*/  IADD3 R13, P1, R10, R6, RZ ;  /* 0x000000060a0d7210 */ /* 0x002fe20007f3e0ff */
[----:B------:R-:W-:-:S03]  /*a170*/  IMAD.X R10, R25, 0x1, R15, P2 ;  /* 0x00000001190a7824 */ /* 0x000fc600010e060f */
        /* <DEDUP_REMOVED lines=17> */
[C---:B0-----:R-:W-:Y:S01]  /*a290*/  IMAD.X R12, R26.reuse, 0x1, R16, P5 ;  /* 0x000000011a0c7824 */ /* 0x041fe200028e0610 */
[----:B------:R-:W-:Y:S01]  /*a2a0*/  IADD3 R9, P5, R9, R6, RZ ;  /* 0x0000000609097210 */ /* 0x000fe20007fbe0ff */
[----:B-1----:R-:W-:-:S03]  /*a2b0*/  IMAD.X R13, R26, 0x1, R15, P0 ;  /* 0x000000011a0d7824 */ /* 0x002fc600000e060f */
[----:B------:R3:W-:Y:S04]  /*a2c0*/  STL [R1+0xe20], R12 ;  /* 0x000e200c01007387 */ /* 0x0007e80000100800 */
[----:B------:R0:W-:Y:S01]  /*a2d0*/  STL [R1+0xe54], R9 ;  /* 0x000e540901007387 */ /* 0x0001e20000100800 */
[----:B---3--:R-:W-:Y:S01]  /*a2e0*/  IADD3 R12, P0, R8, R2, RZ ;  /* 0x00000002080c7210 */ /* 0x008fe20007f1e0ff */
[----:B0-----:R-:W-:Y:S02]  /*a2f0*/  IMAD.X R9, R26, 0x1, R4, P1 ;  /* 0x000000011a097824 */ /* 0x001fe400008e0604 */
[----:B------:R0:W-:Y:S04]  /*a300*/  STL [R1+0xe28], R13 ;  /* 0x000e280d01007387 */ /* 0x0001e80000100800 */
[----:B------:R1:W-:Y:S04]  /*a310*/  STL [R1+0xe5c], R12 ;  /* 0x000e5c0c01007387 */ /* 0x0003e80000100800 */
[----:B------:R3:W-:Y:S01]  /*a320*/  STL [R1+0xe30], R9 ;  /* 0x000e300901007387 */ /* 0x0007e20000100800 */
[----:B0-----:R-:W-:Y:S01]  /*a330*/  IADD3 R13, P1, R8, R3, RZ ;  /* 0x00000003080d7210 */ /* 0x001fe20007f3e0ff */
[----:B-1----:R-:W-:-:S02]  /*a340*/  IMAD.X R12, R27, 0x1, R17, P2 ;  /* 0x000000011b0c7824 */ /* 0x002fc400010e0611 */
[----:B---3--:R-:W3:Y:S04]  /*a350*/  LDL.LU R9, [R1+0x54] ;  /* 0x0000540001097983 */ /* 0x008ee80000300800 */
[----:B------:R0:W-:Y:S04]  /*a360*/  STL [R1+0xe64], R13 ;  /* 0x000e640d01007387 */ /* 0x0001e80000100800 */
[----:B------:R1:W-:Y:S01]  /*a370*/  STL [R1+0xe38], R12 ;  /* 0x000e380c01007387 */ /* 0x0003e20000100800 */
[C---:B0-----:R-:W-:Y:S01]  /*a380*/  IADD3 R13, P2, R8.reuse, R5, RZ ;  /* 0x00000005080d7210 */ /* 0x041fe20007f5e0ff */
[----:B-1----:R-:W-:Y:S01]  /*a390*/  IMAD.X R12, R27, 0x1, R16, P3 ;  /* 0x000000011b0c7824 */ /* 0x002fe200018e0610 */
[----:B------:R-:W-:-:S03]  /*a3a0*/  IADD3 R8, P3, R8, R6, RZ ;  /* 0x0000000608087210 */ /* 0x000fc60007f7e0ff */
[----:B------:R0:W-:Y:S04]  /*a3b0*/  STL [R1+0xe6c], R13 ;  /* 0x000e6c0d01007387 */ /* 0x0001e80000100800 */
[----:B------:R-:W-:Y:S04]  /*a3c0*/  STL [R1+0xe40], R12 ;  /* 0x000e400c01007387 */ /* 0x000fe80000100800 */
[----:B------:R1:W-:Y:S01]  /*a3d0*/  STL [R1+0xe74], R8 ;  /* 0x000e740801007387 */ /* 0x0003e20000100800 */
[----:B0-----:R-:W-:-:S05]  /*a3e0*/  IMAD.X R13, R27, 0x1, R15, P4 ;  /* 0x000000011b0d7824 */ /* 0x001fca00020e060f */
[----:B------:R0:W-:Y:S01]  /*a3f0*/  STL [R1+0xe48], R13 ;  /* 0x000e480d01007387 */ /* 0x0001e20000100800 */
[----:B-1----:R-:W-:Y:S01]  /*a400*/  IMAD.X R8, R27, 0x1, R4, P5 ;  /* 0x000000011b087824 */ /* 0x002fe200028e0604 */
[C---:B----4-:R-:W-:Y:S02]  /*a410*/  IADD3 R12, P4, R7.reuse, R2, RZ ;  /* 0x00000002070c7210 */ /* 0x050fe40007f9e0ff */
[----:B0-----:R-:W-:-:S03]  /*a420*/  IADD3 R13, P5, R7, R3, RZ ;  /* 0x00000003070d7210 */ /* 0x001fc60007fbe0ff */
[----:B------:R0:W-:Y:S04]  /*a430*/  STL [R1+0xe7c], R12 ;  /* 0x000e7c0c01007387 */ /* 0x0001e80000100800 */
[----:B------:R1:W-:Y:S01]  /*a440*/  STL [R1+0xe50], R8 ;  /* 0x000e500801007387 */ /* 0x0003e20000100800 */
[----:B0-----:R-:W-:-:S03]  /*a450*/  IMAD.X R12, R28, 0x1, R17, P0 ;  /* 0x000000011c0c7824 */ /* 0x001fc600000e0611 */
[----:B-1----:R-:W4:Y:S04]  /*a460*/  LDL.LU R8, [R1+0x58] ;  /* 0x0000580001087983 */ /* 0x002f280000300800 */
[----:B------:R0:W-:Y:S04]  /*a470*/  STL [R1+0xe84], R13 ;  /* 0x000e840d01007387 */ /* 0x0001e80000100800 */
[----:B------:R1:W-:Y:S01]  /*a480*/  STL [R1+0xe58], R12 ;  /* 0x000e580c01007387 */ /* 0x0003e20000100800 */
[C---:B0-----:R-:W-:Y:S01]  /*a490*/  IADD3 R13, P0, R7.reuse, R5, RZ ;  /* 0x00000005070d7210 */ /* 0x041fe20007f1e0ff */
[----:B-1----:R-:W-:Y:S01]  /*a4a0*/  IMAD.X R12, R28, 0x1, R16, P1 ;  /* 0x000000011c0c7824 */ /* 0x002fe200008e0610 */
[----:B------:R-:W-:-:S03]  /*a4b0*/  IADD3 R7, P1, R7, R6, RZ ;  /* 0x0000000607077210 */ /* 0x000fc60007f3e0ff */
[----:B------:R0:W-:Y:S04]  /*a4c0*/  STL [R1+0xe8c], R13 ;  /* 0x000e8c0d01007387 */ /* 0x0001e80000100800 */
[----:B------:R5:W-:Y:S04]  /*a4d0*/  STL [R1+0xe60], R12 ;  /* 0x000e600c01007387 */ /* 0x000be80000100800 */
[----:B------:R1:W-:Y:S01]  /*a4e0*/  STL [R1+0xe94], R7 ;  /* 0x000e940701007387 */ /* 0x0003e20000100800 */
[----:B0-----:R-:W-:Y:S01]  /*a4f0*/  IMAD.X R13, R28, 0x1, R15, P2 ;  /* 0x000000011c0d7824 */ /* 0x001fe200010e060f */
[----:B-----5:R-:W-:-:S04]  /*a500*/  IADD3 R12, P2, R11, R2, RZ ;  /* 0x000000020b0c7210 */ /* 0x020fc80007f5e0ff */
[----:B------:R-:W-:Y:S01]  /*a510*/  STL [R1+0xe68], R13 ;  /* 0x000e680d01007387 */ /* 0x000fe20000100800 */
[----:B-1----:R-:W-:-:S03]  /*a520*/  IMAD.X R7, R28, 0x1, R4, P3 ;  /* 0x000000011c077824 */ /* 0x002fc600018e0604 */
[----:B------:R-:W-:Y:S04]  /*a530*/  STL [R1+0xe9c], R12 ;  /* 0x000e9c0c01007387 */ /* 0x000fe80000100800 */
[----:B------:R0:W-:Y:S04]  /*a540*/  STL [R1+0xe70], R7 ;  /* 0x000e700701007387 */ /* 0x0001e80000100800 */
[----:B0-----:R-:W5:Y:S01]  /*a550*/  LDL.LU R7, [R1+0x5c] ;  /* 0x00005c0001077983 */ /* 0x001f620000300800 */
[----:B------:R-:W-:Y:S02]  /*a560*/  SHF.R.S32.HI R29, RZ, 0x1f, R29 ;  /* 0x0000001fff1d7819 */ /* 0x000fe4000001141d */
[----:B------:R-:W-:-:S03]  /*a570*/  IADD3 R13, P3, R11, R3, RZ ;  /* 0x000000030b0d7210 */ /* 0x000fc60007f7e0ff */
[----:B------:R-:W-:Y:S01]  /*a580*/  IMAD.X R12, R29, 0x1, R17, P4 ;  /* 0x000000011d0c7824 */ /* 0x000fe200020e0611 */
[----:B------:R-:W-:Y:S01]  /*a590*/  IADD3 R14, P4, R11, R5, RZ ;  /* 0x000000050b0e7210 */ /* 0x000fe20007f9e0ff */
[----:B------:R-:W-:Y:S04]  /*a5a0*/  STL [R1+0xea4], R13 ;  /* 0x000ea40d01007387 */ /* 0x000fe80000100800 */
[----:B------:R0:W-:Y:S01]  /*a5b0*/  STL [R1+0xe78], R12 ;  /* 0x000e780c01007387 */ /* 0x0001e20000100800 */
[----:B------:R-:W-:-:S03]  /*a5c0*/  SHF.R.S32.HI R30, RZ, 0x1f, R30 ;  /* 0x0000001fff1e7819 */ /* 0x000fc6000001141e */
[----:B------:R-:W-:Y:S01]  /*a5d0*/  STL [R1+0xeac], R14 ;  /* 0x000eac0e01007387 */ /* 0x000fe20000100800 */
[----:B0-----:R-:W-:Y:S01]  /*a5e0*/  IMAD.X R12, R29, 0x1, R16, P5 ;  /* 0x000000011d0c7824 */ /* 0x001fe200028e0610 */
[----:B------:R-:W-:Y:S01]  /*a5f0*/  IADD3 R13, P5, R11, R6, RZ ;  /* 0x000000060b0d7210 */ /* 0x000fe20007fbe0ff */
[----:B------:R-:W-:-:S03]  /*a600*/  IMAD.X R11, R29, 0x1, R15, P0 ;  /* 0x000000011d0b7824 */ /* 0x000fc600000e060f */
[----:B------:R-:W-:Y:S04]  /*a610*/  STL [R1+0xe80], R12 ;  /* 0x000e800c01007387 */ /* 0x000fe80000100800 */
[----:B------:R0:W-:Y:S04]  /*a620*/  STL [R1+0xeb4], R13 ;  /* 0x000eb40d01007387 */ /* 0x0001e80000100800 */
[----:B------:R1:W-:Y:S01]  /*a630*/  STL [R1+0xe88], R11 ;  /* 0x000e880b01007387 */ /* 0x0003e20000100800 */
[----:B0-----:R-:W-:Y:S01]  /*a640*/  IMAD.X R13, R29, 0x1, R4, P1 ;  /* 0x000000011d0d7824 */ /* 0x001fe200008e0604 */
[----:B------:R-:W-:-:S02]  /*a650*/  SHF.R.S32.HI R31, RZ, 0x1f, R31 ;  /* 0x0000001fff1f7819 */ /* 0x000fc4000001141f */
[----:B------:R-:W-:Y:S02]  /*a660*/  SHF.R.S32.HI R32, RZ, 0x1f, R32 ;  /* 0x0000001fff207819 */ /* 0x000fe40000011420 */
[C---:B--2---:R-:W-:Y:S02]  /*a670*/  IADD3 R12, P0, R10.reuse, R2, RZ ;  /* 0x000000020a0c7210 */ /* 0x044fe40007f1e0ff */
[----:B-1----:R-:W-:-:S03]  /*a680*/  IADD3 R11, P1, R10, R3, RZ ;  /* 0x000000030a0b7210 */ /* 0x002fc60007f3e0ff */
[----:B------:R0:W-:Y:S04]  /*a690*/  STL [R1+0xebc], R12 ;  /* 0x000ebc0c01007387 */ /* 0x0001e80000100800 */
[----:B------:R1:W-:Y:S01]  /*a6a0*/  STL [R1+0xe90], R13 ;  /* 0x000e900d01007387 */ /* 0x0003e20000100800 */
[----:B0-----:R-:W-:-:S03]  /*a6b0*/  IMAD.X R12, R30, 0x1, R17, P2 ;  /* 0x000000011e0c7824 */ /* 0x001fc600010e0611 */
[----:B------:R0:W-:Y:S01]  /*a6c0*/  STL [R1+0xec4], R11 ;  /* 0x000ec40b01007387 */ /* 0x0001e20000100800 */
[----:B-1----:R-:W-:-:S03]  /*a6d0*/  IADD3 R13, P2, R10, R5, RZ ;  /* 0x000000050a0d7210 */ /* 0x002fc60007f5e0ff */
[----:B------:R1:W-:Y:S01]  /*a6e0*/  STL [R1+0xe98], R12 ;  /* 0x000e980c01007387 */ /* 0x0003e20000100800 */
[----:B0-----:R-:W-:-:S03]  /*a6f0*/  IMAD.X R11, R30, 0x1, R16, P3 ;  /* 0x000000011e0b7824 */ /* 0x001fc600018e0610 */
[----:B------:R-:W-:Y:S01]  /*a700*/  STL [R1+0xecc], R13 ;  /* 0x000ecc0d01007387 */ /* 0x000fe20000100800 */
[----:B-1----:R-:W-:Y:S01]  /*a710*/  IADD3 R12, P3, R10, R6, RZ ;  /* 0x000000060a0c7210 */ /* 0x002fe20007f7e0ff */
[C---:B------:R-:W-:Y:S02]  /*a720*/  IMAD.X R10, R30.reuse, 0x1, R15, P4 ;  /* 0x000000011e0a7824 */ /* 0x040fe400020e060f */
[----:B------:R-:W-:Y:S04]  /*a730*/  STL [R1+0xea0], R11 ;  /* 0x000ea00b01007387 */ /* 0x000fe80000100800 */
[----:B------:R0:W-:Y:S04]  /*a740*/  STL [R1+0xed4], R12 ;  /* 0x000ed40c01007387 */ /* 0x0001e80000100800 */
[----:B------:R1:W-:Y:S01]  /*a750*/  STL [R1+0xea8], R10 ;  /* 0x000ea80a01007387 */ /* 0x0003e20000100800 */
[----:B0-----:R-:W-:Y:S01]  /*a760*/  IMAD.X R12, R30, 0x1, R4, P5 ;  /* 0x000000011e0c7824 */ /* 0x001fe200028e0604 */
[----:B---3--:R-:W-:-:S02]  /*a770*/  IADD3 R11, P4, R9, R2, RZ ;  /* 0x00000002090b7210 */ /* 0x008fc40007f9e0ff */
        /* <DEDUP_REMOVED lines=10> */
[----:B------:R-:W-:Y:S01]  /*a820*/  IADD3 R9, P1, R9, R6, RZ ;  /* 0x0000000609097210 */ /* 0x000fe20007f3e0ff */
[----:B-1----:R-:W-:-:S03]  /*a830*/  IMAD.X R12, R31, 0x1, R15, P2 ;  /* 0x000000011f0c7824 */ /* 0x002fc600010e060f */
[----:B------:R-:W-:Y:S04]  /*a840*/  STL [R1+0xec0], R11 ;  /* 0x000ec00b01007387 */ /* 0x000fe80000100800 */
[----:B------:R0:W-:Y:S04]  /*a850*/  STL [R1+0xef4], R9 ;  /* 0x000ef40901007387 */ /* 0x0001e80000100800 */
[----:B------:R1:W-:Y:S01]  /*a860*/  STL [R1+0xec8], R12 ;  /* 0x000ec80c01007387 */ /* 0x0003e20000100800 */
[----:B0-----:R-:W-:Y:S01]  /*a870*/  IMAD.X R9, R31, 0x1, R4, P3 ;  /* 0x000000011f097824 */ /* 0x001fe200018e0604 */
[----:B------:R-:W-:-:S02]  /*a880*/  SHF.R.S32.HI R33, RZ, 0x1f, R33 ;  /* 0x0000001fff217819 */ /* 0x000fc40000011421 */
[C---:B----4-:R-:W-:Y:S02]  /*a890*/  IADD3 R11, P2, R8.reuse, R2, RZ ;  /* 0x00000002080b7210 */ /* 0x050fe40007f5e0ff */
[----:B-1----:R-:W-:-:S03]  /*a8a0*/  IADD3 R12, P3, R8, R3, RZ ;  /* 0x00000003080c7210 */ /* 0x002fc60007f7e0ff */
[----:B------:R0:W-:Y:S04]  /*a8b0*/  STL [R1+0xefc], R11 ;  /* 0x000efc0b01007387 */ /* 0x0001e80000100800 */
[----:B------:R1:W-:Y:S01]  /*a8c0*/  STL [R1+0xed0], R9 ;  /* 0x000ed00901007387 */ /* 0x0003e20000100800 */
[----:B0-----:R-:W-:-:S03]  /*a8d0*/  IMAD.X R11, R32, 0x1, R17, P4 ;  /* 0x00000001200b7824 */ /* 0x001fc600020e0611 */
[----:B-1----:R-:W3:Y:S04]  /*a8e0*/  LDL.LU R9, [R1+0x64] ;  /* 0x0000640001097983 */ /* 0x002ee80000300800 */
[----:B------:R0:W-:Y:S04]  /*a8f0*/  STL [R1+0xf04], R12 ;  /* 0x000f040c01007387 */ /* 0x0001e80000100800 */
[----:B------:R1:W-:Y:S01]  /*a900*/  STL [R1+0xed8], R11 ;  /* 0x000ed80b01007387 */ /* 0x0003e20000100800 */
[----:B0-----:R-:W-:Y:S01]  /*a910*/  IADD3 R12, P4, R8, R5, RZ ;  /* 0x00000005080c7210 */ /* 0x001fe20007f9e0ff */
[----:B-1----:R-:W-:Y:S01]  /*a920*/  IMAD.X R11, R32, 0x1, R16, P5 ;  /* 0x00000001200b7824 */ /* 0x002fe200028e0610 */
[----:B------:R-:W-:-:S03]  /*a930*/  IADD3 R8, P5, R8, R6, RZ ;  /* 0x0000000608087210 */ /* 0x000fc60007fbe0ff */
[----:B------:R0:W-:Y:S04]  /*a940*/  STL [R1+0xf0c], R12 ;  /* 0x000f0c0c01007387 */ /* 0x0001e80000100800 */
[----:B------:R5:W-:Y:S04]  /*a950*/  STL [R1+0xee0], R11 ;  /* 0x000ee00b01007387 */ /* 0x000be80000100800 */
[----:B------:R1:W-:Y:S01]  /*a960*/  STL [R1+0xf14], R8 ;  /* 0x000f140801007387 */ /* 0x0003e20000100800 */
[----:B0-----:R-:W-:Y:S01]  /*a970*/  IMAD.X R12, R32, 0x1, R15, P0 ;  /* 0x00000001200c7824 */ /* 0x001fe200000e060f */
[----:B-----5:R-:W-:-:S04]  /*a980*/  IADD3 R11, P0, R7, R2, RZ ;  /* 0x00000002070b7210 */ /* 0x020fc80007f1e0ff */
[----:B------:R0:W-:Y:S01]  /*a990*/  STL [R1+0xee8], R12 ;  /* 0x000ee80c01007387 */ /* 0x0001e20000100800 */
[----:B-1----:R-:W-:-:S03]  /*a9a0*/  IMAD.X R8, R32, 0x1, R4, P1 ;  /* 0x0000000120087824 */ /* 0x002fc600008e0604 */
[----:B------:R1:W-:Y:S04]  /*a9b0*/  STL [R1+0xf1c], R11 ;  /* 0x000f1c0b01007387 */ /* 0x0003e80000100800 */
[----:B------:R4:W-:Y:S01]  /*a9c0*/  STL [R1+0xef0], R8 ;  /* 0x000ef00801007387 */ /* 0x0009e20000100800 */
[----:B0-----:R-:W-:Y:S01]  /*a9d0*/  IADD3 R12, P1, R7, R3, RZ ;  /* 0x00000003070c7210 */ /* 0x001fe20007f3e0ff */
[----:B-1----:R-:W-:Y:S02]  /*a9e0*/  IMAD.X R11, R33, 0x1, R17, P2 ;  /* 0x00000001210b7824 */ /* 0x002fe400010e0611 */
[----:B----4-:R-:W4:Y:S04]  /*a9f0*/  LDL.LU R8, [R1+0x68] ;  /* 0x0000680001087983 */ /* 0x010f280000300800 */
        /* <DEDUP_REMOVED lines=9> */
[----:B-1----:R-:W-:-:S04]  /*aa90*/  IADD3 R11, P4, R34, R2, RZ ;  /* 0x00000002220b7210 */ /* 0x002fc80007f9e0ff */
[----:B------:R-:W-:Y:S01]  /*aaa0*/  STL [R1+0xf08], R12 ;  /* 0x000f080c01007387 */ /* 0x000fe20000100800 */
[----:B-----5:R-:W-:-:S03]  /*aab0*/  IMAD.X R7, R33, 0x1, R4, P5 ;  /* 0x0000000121077824 */ /* 0x020fc600028e0604 */
[----:B------:R-:W-:Y:S04]  /*aac0*/  STL [R1+0xf3c], R11 ;  /* 0x000f3c0b01007387 */ /* 0x000fe80000100800 */
[----:B------:R0:W-:Y:S04]  /*aad0*/  STL [R1+0xf10], R7 ;  /* 0x000f100701007387 */ /* 0x0001e80000100800 */
[----:B0-----:R-:W5:Y:S01]  /*aae0*/  LDL.LU R7, [R1+0x6c] ;  /* 0x00006c0001077983 */ /* 0x001f620000300800 */
[----:B------:R-:W-:Y:S02]  /*aaf0*/  SHF.R.S32.HI R35, RZ, 0x1f, R35 ;  /* 0x0000001fff237819 */ /* 0x000fe40000011423 */
[----:B------:R-:W-:-:S03]  /*ab00*/  IADD3 R12, P5, R34, R3, RZ ;  /* 0x00000003220c7210 */ /* 0x000fc60007fbe0ff */
[C---:B------:R-:W-:Y:S01]  /*ab10*/  IMAD.X R11, R35.reuse, 0x1, R17, P0 ;  /* 0x00000001230b7824 */ /* 0x040fe200000e0611 */
[----:B------:R-:W-:Y:S01]  /*ab20*/  IADD3 R13, P0, R34, R5, RZ ;  /* 0x00000005220d7210 */ /* 0x000fe20007f1e0ff */
[----:B------:R0:W-:Y:S04]  /*ab30*/  STL [R1+0xf44], R12 ;  /* 0x000f440c01007387 */ /* 0x0001e80000100800 */
[----:B------:R1:W-:Y:S01]  /*ab40*/  STL [R1+0xf18], R11 ;  /* 0x000f180b01007387 */ /* 0x0003e20000100800 */
[----:B0-----:R-:W-:-:S03]  /*ab50*/  IMAD.X R12, R35, 0x1, R16, P1 ;  /* 0x00000001230c7824 */ /* 0x001fc600008e0610 */
[----:B------:R0:W-:Y:S01]  /*ab60*/  STL [R1+0xf4c], R13 ;  /* 0x000f4c0d01007387 */ /* 0x0001e20000100800 */
[----:B-1----:R-:W-:-:S03]  /*ab70*/  IADD3 R11, P1, R34, R6, RZ ;  /* 0x00000006220b7210 */ /* 0x002fc60007f3e0ff */
[----:B------:R-:W-:Y:S01]  /*ab80*/  STL [R1+0xf20], R12 ;  /* 0x000f200c01007387 */ /* 0x000fe20000100800 */
[----:B------:R-:W-:-:S03]  /*ab90*/  SHF.R.S32.HI R36, RZ, 0x1f, R34 ;  /* 0x0000001fff247819 */ /* 0x000fc60000011422 */
[----:B------:R1:W-:Y:S01]  /*aba0*/  STL [R1+0xf54], R11 ;  /* 0x000f540b01007387 */ /* 0x0003e20000100800 */
[----:B0-----:R-:W-:-:S05]  /*abb0*/  IMAD.X R13, R35, 0x1, R15, P2 ;  /* 0x00000001230d7824 */ /* 0x001fca00010e060f */
[----:B------:R0:W-:Y:S01]  /*abc0*/  STL [R1+0xf28], R13 ;  /* 0x000f280d01007387 */ /* 0x0001e20000100800 */
[----:B-1----:R-:W-:Y:S01]  /*abd0*/  IMAD.X R11, R35, 0x1, R4, P3 ;  /* 0x00000001230b7824 */ /* 0x002fe200018e0604 */
[----:B------:R-:W-:Y:S02]  /*abe0*/  SHF.R.S32.HI R37, RZ, 0x1f, R37 ;  /* 0x0000001fff257819 */ /* 0x000fe40000011425 */
[----:B------:R-:W-:Y:S02]  /*abf0*/  SHF.R.S32.HI R38, RZ, 0x1f, R38 ;  /* 0x0000001fff267819 */ /* 0x000fe40000011426 */
[C---:B--2---:R-:W-:Y:S02]  /*ac00*/  IADD3 R12, P2, R10.reuse, R2, RZ ;  /* 0x000000020a0c7210 */ /* 0x044fe40007f5e0ff */
[----:B0-----:R-:W-:-:S03]  /*ac10*/  IADD3 R13, P3, R10, R3, RZ ;  /* 0x000000030a0d7210 */ /* 0x001fc60007f7e0ff */
[----:B------:R0:W-:Y:S04]  /*ac20*/  STL [R1+0xf5c], R12 ;  /* 0x000f5c0c01007387 */ /* 0x0001e80000100800 */
[----:B------:R1:W-:Y:S01]  /*ac30*/  STL [R1+0xf30], R11 ;  /* 0x000f300b01007387 */ /* 0x0003e20000100800 */
[----:B0-----:R-:W-:-:S03]  /*ac40*/  IMAD.X R12, R36, 0x1, R17, P4 ;  /* 0x00000001240c7824 */ /* 0x001fc600020e0611 */
[----:B------:R0:W-:Y:S01]  /*ac50*/  STL [R1+0xf64], R13 ;  /* 0x000f640d01007387 */ /* 0x0001e20000100800 */
[----:B-1----:R-:W-:-:S03]  /*ac60*/  IADD3 R11, P4, R10, R5, RZ ;  /* 0x000000050a0b7210 */ /* 0x002fc60007f9e0ff */
[----:B------:R1:W-:Y:S04]  /*ac70*/  STL [R1+0xf38], R12 ;  /* 0x000f380c01007387 */ /* 0x0003e80000100800 */
[----:B------:R2:W-:Y:S01]  /*ac80*/  STL [R1+0xf6c], R11 ;  /* 0x000f6c0b01007387 */ /* 0x0005e20000100800 */
[----:B0-----:R-:W-:Y:S01]  /*ac90*/  IMAD.X R13, R36, 0x1, R16, P5 ;  /* 0x00000001240d7824 */ /* 0x001fe200028e0610 */
[----:B-1----:R-:W-:-:S04]  /*aca0*/  IADD3 R12, P5, R10, R6, RZ ;  /* 0x000000060a0c7210 */ /* 0x002fc80007fbe0ff */
[----:B------:R-:W-:Y:S01]  /*acb0*/  STL [R1+0xf40], R13 ;  /* 0x000f400d01007387 */ /* 0x000fe20000100800 */
[----:B--2---:R-:W-:-:S03]  /*acc0*/  IMAD.X R11, R36, 0x1, R15, P0 ;  /* 0x00000001240b7824 */ /* 0x004fc600000e060f */
[----:B------:R0:W-:Y:S04]  /*acd0*/  STL [R1+0xf74], R12 ;  /* 0x000f740c01007387 */ /* 0x0001e80000100800 */
[----:B------:R1:W-:Y:S01]  /*ace0*/  STL [R1+0xf48], R11 ;  /* 0x000f480b01007387 */ /* 0x0003e20000100800 */
[----:B0-----:R-:W-:Y:S01]  /*acf0*/  IMAD.X R12, R36, 0x1, R4, P1 ;  /* 0x00000001240c7824 */ /* 0x001fe200008e0604 */
[----:B------:R-:W-:Y:S02]  /*ad00*/  SHF.R.S32.HI R40, RZ, 0x1f, R40 ;  /* 0x0000001fff287819 */ /* 0x000fe40000011428 */
[C---:B---3--:R-:W-:Y:S02]  /*ad10*/  IADD3 R10, P0, R9.reuse, R2, RZ ;  /* 0x00000002090a7210 */ /* 0x048fe40007f1e0ff */
        /* <DEDUP_REMOVED lines=15> */
[----:B----4-:R-:W-:Y:S01]  /*ae10*/  IADD3 R10, P4, R8, R2, RZ ;  /* 0x00000002080a7210 */ /* 0x010fe20007f9e0ff */
        /* <DEDUP_REMOVED lines=11> */
[----:B------:R-:W-:Y:S01]  /*aed0*/  IADD3 R8, P1, R8, R6, RZ ;  /* 0x0000000608087210 */ /* 0x000fe20007f3e0ff */
[----:B-1----:R-:W-:-:S03]  /*aee0*/  IMAD.X R12, R38, 0x1, R15, P2 ;  /* 0x00000001260c7824 */ /* 0x002fc600010e060f */
[----:B------:R5:W-:Y:S04]  /*aef0*/  STL [R1+0xf80], R10 ;  /* 0x000f800a01007387 */ /* 0x000be80000100800 */
[----:B------:R0:W-:Y:S01]  /*af00*/  STL [R1+0xfb4], R8 ;  /* 0x000fb40801007387 */ /* 0x0001e20000100800 */
[C---:B-----5:R-:W-:Y:S01]  /*af10*/  IADD3 R10, P2, R7.reuse, R2, RZ ;  /* 0x00000002070a7210 */ /* 0x060fe20007f5e0ff */
[----:B0-----:R-:W-:Y:S02]  /*af20*/  IMAD.X R8, R38, 0x1, R4, P3 ;  /* 0x0000000126087824 */ /* 0x001fe400018e0604 */
[----:B------:R0:W-:Y:S04]  /*af30*/  STL [R1+0xf88], R12 ;  /* 0x000f880c01007387 */ /* 0x0001e80000100800 */
[----:B------:R1:W-:Y:S04]  /*af40*/  STL [R1+0xfbc], R10 ;  /* 0x000fbc0a01007387 */ /* 0x0003e80000100800 */
[----:B------:R4:W-:Y:S01]  /*af50*/  STL [R1+0xf90], R8 ;  /* 0x000f900801007387 */ /* 0x0009e20000100800 */
[----:B0-----:R-:W-:Y:S01]  /*af60*/  IADD3 R12, P3, R7, R3, RZ ;  /* 0x00000003070c7210 */ /* 0x001fe20007f7e0ff */
[----:B-1----:R-:W-:-:S02]  /*af70*/  IMAD.X R10, R40, 0x1, R17, P4 ;  /* 0x00000001280a7824 */ /* 0x002fc400020e0611 */
[----:B----4-:R-:W4:Y:S04]  /*af80*/  LDL.LU R8, [R1+0x78] ;  /* 0x0000780001087983 */ /* 0x010f280000300800 */
        /* <DEDUP_REMOVED lines=17> */
[----:B------:R-:W-:Y:S01]  /*b0a0*/  IMAD.X R10, R41, 0x1, R17, P2 ;  /* 0x00000001290a7824 */ /* 0x000fe200010e0611 */
        /* <DEDUP_REMOVED lines=19> */
[----:B-1----:R-:W2:Y:S01]  /*b1e0*/  LDL.LU R10, [R1+0x80] ;  /* 0x00008000010a7983 */ /* 0x002ea20000300800 */
[----:B------:R-:W-:-:S03]  /*b1f0*/  IADD3 R14, P0, R11, R5, RZ ;  /* 0x000000050b0e7210 */ /* 0x000fc60007f1e0ff */
[----:B------:R-:W-:Y:S04]  /*b200*/  STL [R1+0x1004], R13 ;  /* 0x0010040d01007387 */ /* 0x000fe80000100800 */
[----:B------:R0:W-:Y:S04]  /*b210*/  STL [R1+0xfd8], R12 ;  /* 0x000fd80c01007387 */ /* 0x0001e80000100800 */
[----:B------:R-:W-:Y:S01]  /*b220*/  STL [R1+0x100c], R14 ;  /* 0x00100c0e01007387 */ /* 0x000fe20000100800 */
[C---:B0-----:R-:W-:Y:S01]  /*b230*/  IMAD.X R12, R42.reuse, 0x1, R16, P1 ;  /* 0x000000012a0c7824 */ /* 0x041fe200008e0610 */
[----:B------:R-:W-:Y:S01]  /*b240*/  IADD3 R13, P1, R11, R6, RZ ;  /* 0x000000060b0d7210 */ /* 0x000fe20007f3e0ff */
[----:B------:R-:W-:-:S03]  /*b250*/  IMAD.X R11, R42, 0x1, R15, P2 ;  /* 0x000000012a0b7824 */ /* 0x000fc600010e060f */
[----:B------:R3:W-:Y:S04]  /*b260*/  STL [R1+0xfe0], R12 ;  /* 0x000fe00c01007387 */ /* 0x0007e80000100800 */
[----:B------:R0:W-:Y:S01]  /*b270*/  STL [R1+0x1014], R13 ;  /* 0x0010140d01007387 */ /* 0x0001e20000100800 */
[----:B---3--:R-:W-:-:S03]  /*b280*/  IADD3 R12, P2, R9, R2, RZ ;  /* 0x00000002090c7210 */ /* 0x008fc60007f5e0ff */
[----:B------:R1:W-:Y:S01]  /*b290*/  STL [R1+0xfe8], R11 ;  /* 0x000fe80b01007387 */ /* 0x0003e20000100800 */
[----:B0-----:R-:W-:-:S03]  /*b2a0*/  IMAD.X R13, R42, 0x1, R4, P3 ;  /* 0x000000012a0d7824 */ /* 0x001fc600018e0604 */
[----:B------:R0:W-:Y:S01]  /*b2b0*/  STL [R1+0x101c], R12 ;  /* 0x00101c0c01007387 */ /* 0x0001e20000100800 */
[----:B-1----:R-:W-:-:S03]  /*b2c0*/  IADD3 R11, P3, R9, R3, RZ ;  /* 0x00000003090b7210 */ /* 0x002fc60007f7e0ff */
[----:B------:R1:W-:Y:S01]  /*b2d0*/  STL [R1+0xff0], R13 ;  /* 0x000ff00d01007387 */ /* 0x0003e20000100800 */
[----:B0-----:R-:W-:-:S03]  /*b2e0*/  IMAD.X R12, R43, 0x1, R17, P4 ;  /* 0x000000012b0c7824 */ /* 0x001fc600020e0611 */
[----:B------:R0:W-:Y:S04]  /*b2f0*/  STL [R1+0x1024], R11 ;  /* 0x0010240b01007387 */ /* 0x0001e80000100800 */
[----:B------:R3:W-:Y:S01]  /*b300*/  STL [R1+0xff8], R12 ;  /* 0x000ff80c01007387 */ /* 0x0007e20000100800 */
[----:B-1----:R-:W-:Y:S01]  /*b310*/  IADD3 R13, P4, R9, R5, RZ ;  /* 0x00000005090d7210 */ /* 0x002fe20007f9e0ff */
[----:B0-----:R-:W-:-:S04]  /*b320*/  IMAD.X R11, R43, 0x1, R16, P5 ;  /* 0x000000012b0b7824 */ /* 0x001fc800028e0610 */
[----:B------:R-:W-:Y:S01]  /*b330*/  STL [R1+0x102c], R13 ;  /* 0x00102c0d01007387 */ /* 0x000fe20000100800 */
[----:B---3--:R-:W-:Y:S01]  /*b340*/  IADD3 R12, P5, R9, R6, RZ ;  /* 0x00000006090c7210 */ /* 0x008fe20007fbe0ff */
[C---:B------:R-:W-:Y:S02]  /*b350*/  IMAD.X R9, R43.reuse, 0x1, R15, P0 ;  /* 0x000000012b097824 */ /* 0x040fe400000e060f */
        /* <DEDUP_REMOVED lines=19> */
[----:B-----5:R-:W-:Y:S01]  /*b490*/  IADD3 R11, P4, R7, R2, RZ ;  /* 0x00000002070b7210 */ /* 0x020fe20007f9e0ff */
[----:B0-----:R-:W-:Y:S02]  /*b4a0*/  IMAD.X R8, R44, 0x1, R4, P5 ;  /* 0x000000012c087824 */ /* 0x001fe400028e0604 */
[----:B------:R-:W-:Y:S04]  /*b4b0*/  STL [R1+0x1028], R12 ;  /* 0x0010280c01007387 */ /* 0x000fe80000100800 */
[----:B------:R-:W-:Y:S04]  /*b4c0*/  STL [R1+0x105c], R11 ;  /* 0x00105c0b01007387 */ /* 0x000fe80000100800 */
[----:B------:R0:W-:Y:S04]  /*b4d0*/  STL [R1+0x1030], R8 ;  /* 0x0010300801007387 */ /* 0x0001e80000100800 */
[----:B0-----:R-:W4:Y:S01]  /*b4e0*/  LDL.LU R8, [R1+0x88] ;  /* 0x0000880001087983 */ /* 0x001f220000300800 */
[----:B------:R-:W-:-:S02]  /*b4f0*/  SHF.R.S32.HI R46, RZ, 0x1f, R46 ;  /* 0x0000001fff2e7819 */ /* 0x000fc4000001142e */
[----:B------:R-:W-:-:S03]  /*b500*/  IADD3 R12, P5, R7, R3, RZ ;  /* 0x00000003070c7210 */ /* 0x000fc60007fbe0ff */
[C---:B------:R-:W-:Y:S02]  /*b510*/  IMAD.X R11, R46.reuse, 0x1, R17, P0 ;  /* 0x000000012e0b7824 */ /* 0x040fe400000e0611 */
[----:B------:R0:W-:Y:S04]  /*b520*/  STL [R1+0x1064], R12 ;  /* 0x0010640c01007387 */ /* 0x0001e80000100800 */
[----:B------:R1:W-:Y:S01]  /*b530*/  STL [R1+0x1038], R11 ;  /* 0x0010380b01007387 */ /* 0x0003e20000100800 */
[C---:B0-----:R-:W-:Y:S01]  /*b540*/  IADD3 R12, P0, R7.reuse, R5, RZ ;  /* 0x00000005070c7210 */ /* 0x041fe20007f1e0ff */
[----:B-1----:R-:W-:Y:S01]  /*b550*/  IMAD.X R11, R46, 0x1, R16, P1 ;  /* 0x000000012e0b7824 */ /* 0x002fe200008e0610 */
[----:B------:R-:W-:-:S03]  /*b560*/  IADD3 R7, P1, R7, R6, RZ ;  /* 0x0000000607077210 */ /* 0x000fc60007f3e0ff */
[----:B------:R0:W-:Y:S01]  /*b570*/  STL [R1+0x106c], R12 ;  /* 0x00106c0c01007387 */ /* 0x0001e20000100800 */
[----:B------:R-:W-:-:S03]  /*b580*/  SHF.R.S32.HI R47, RZ, 0x1f, R47 ;  /* 0x0000001fff2f7819 */ /* 0x000fc6000001142f */
[----:B------:R-:W-:Y:S04]  /*b590*/  STL [R1+0x1040], R11 ;  /* 0x0010400b01007387 */ /* 0x000fe80000100800 */
[----:B------:R1:W-:Y:S01]  /*b5a0*/  STL [R1+0x1074], R7 ;  /* 0x0010740701007387 */ /* 0x0003e20000100800 */
[----:B0-----:R-:W-:-:S05]  /*b5b0*/  IMAD.X R12, R46, 0x1, R15, P2 ;  /* 0x000000012e0c7824 */ /* 0x001fca00010e060f */
[----:B------:R0:W-:Y:S01]  /*b5c0*/  STL [R1+0x1048], R12 ;  /* 0x0010480c01007387 */ /* 0x0001e20000100800 */
[----:B-1----:R-:W-:Y:S01]  /*b5d0*/  IMAD.X R7, R46, 0x1, R4, P3 ;  /* 0x000000012e077824 */ /* 0x002fe200018e0604 */
[----:B------:R-:W-:Y:S02]  /*b5e0*/  SHF.R.S32.HI R48, RZ, 0x1f, R48 ;  /* 0x0000001fff307819 */ /* 0x000fe40000011430 */
[C---:B--2---:R-:W-:Y:S02]  /*b5f0*/  IADD3 R11, P2, R10.reuse, R2, RZ ;  /* 0x000000020a0b7210 */ /* 0x044fe40007f5e0ff */
[----:B0-----:R-:W-:-:S03]  /*b600*/  IADD3 R12, P3, R10, R3, RZ ;  /* 0x000000030a0c7210 */ /* 0x001fc60007f7e0ff */
[----:B------:R0:W-:Y:S04]  /*b610*/  STL [R1+0x107c], R11 ;  /* 0x00107c0b01007387 */ /* 0x0001e80000100800 */
[----:B------:R1:W-:Y:S01]  /*b620*/  STL [R1+0x1050], R7 ;  /* 0x0010500701007387 */ /* 0x0003e20000100800 */
[----:B0-----:R-:W-:-:S03]  /*b630*/  IMAD.X R11, R47, 0x1, R17, P4 ;  /* 0x000000012f0b7824 */ /* 0x001fc600020e0611 */
[----:B-1----:R-:W2:Y:S04]  /*b640*/  LDL.LU R7, [R1+0x8c] ;  /* 0x00008c0001077983 */ /* 0x002ea80000300800 */
        /* <DEDUP_REMOVED lines=10> */
[----:B------:R0:W-:Y:S01]  /*b6f0*/  STL [R1+0x1068], R12 ;  /* 0x0010680c01007387 */ /* 0x0001e20000100800 */
[----:B-----5:R-:W-:-:S03]  /*b700*/  IMAD.X R10, R47, 0x1, R4, P1 ;  /* 0x000000012f0a7824 */ /* 0x020fc600008e0604 */
[----:B------:R1:W-:Y:S04]  /*b710*/  STL [R1+0x109c], R11 ;  /* 0x00109c0b01007387 */ /* 0x0003e80000100800 */
[----:B------:R5:W-:Y:S01]  /*b720*/  STL [R1+0x1070], R10 ;  /* 0x0010700a01007387 */ /* 0x000be20000100800 */
[C---:B0-----:R-:W-:Y:S01]  /*b730*/  IADD3 R12, P1, R45.reuse, R3, RZ ;  /* 0x000000032d0c7210 */ /* 0x041fe20007f3e0ff */
[C---:B-1----:R-:W-:Y:S02]  /*b740*/  IMAD.X R11, R48.reuse, 0x1, R17, P2 ;  /* 0x00000001300b7824 */ /* 0x042fe400010e0611 */
[----:B-----5:R-:W5:Y:S04]  /*b750*/  LDL.LU R10, [R1+0x90] ;  /* 0x00009000010a7983 */ /* 0x020f680000300800 */
[----:B------:R0:W-:Y:S04]  /*b760*/  STL [R1+0x10a4], R12 ;  /* 0x0010a40c01007387 */ /* 0x0001e80000100800 */
[----:B------:R1:W-:Y:S01]  /*b770*/  STL [R1+0x1078], R11 ;  /* 0x0010780b01007387 */ /* 0x0003e20000100800 */
[C---:B0-----:R-:W-:Y:S01]  /*b780*/  IADD3 R12, P2, R45.reuse, R5, RZ ;  /* 0x000000052d0c7210 */ /* 0x041fe20007f5e0ff */
[----:B-1----:R-:W-:Y:S01]  /*b790*/  IMAD.X R11, R48, 0x1, R16, P3 ;  /* 0x00000001300b7824 */ /* 0x002fe200018e0610 */
[----:B------:R-:W-:-:S03]  /*b7a0*/  IADD3 R13, P3, R45, R6, RZ ;  /* 0x000000062d0d7210 */ /* 0x000fc60007f7e0ff */
[----:B------:R0:W-:Y:S04]  /*b7b0*/  STL [R1+0x10ac], R12 ;  /* 0x0010ac0c01007387 */ /* 0x0001e80000100800 */
[----:B------:R3:W-:Y:S01]  /*b7c0*/  STL [R1+0x1080], R11 ;  /* 0x0010800b01007387 */ /* 0x0007e20000100800 */
[----:B0-----:R-:W-:-:S03]  /*b7d0*/  IMAD.X R12, R48, 0x1, R15, P4 ;  /* 0x00000001300c7824 */ /* 0x001fc600020e060f */
        /* <DEDUP_REMOVED lines=21> */
[----:B------:R-:W-:Y:S04]  /*b930*/  STL [R1+0x10dc], R12 ;  /* 0x0010dc0c01007387 */ /* 0x000fe80000100800 */
[----:B------:R-:W-:Y:S04]  /*b940*/  STL [R1+0x10b0], R11 ;  /* 0x0010b00b01007387 */ /* 0x000fe80000100800 */
[----:B------:R0:W-:Y:S04]  /*b950*/  STL [R1+0x10e4], R9 ;  /* 0x0010e40901007387 */ /* 0x0001e80000100800 */
[----:B0-----:R-:W3:Y:S01]  /*b960*/  LDL.LU R9, [R1+0x94] ;  /* 0x0000940001097983 */ /* 0x001ee20000300800 */
        /* <DEDUP_REMOVED lines=18> */
[----:B------:R1:W-:Y:S01]  /*ba90*/  STL [R1+0x10d0], R11 ;  /* 0x0010d00b01007387 */ /* 0x0003e20000100800 */
[----:B0-----:R-:W-:-:S03]  /*baa0*/  IMAD.X R12, R52, 0x1, R17, P2 ;  /* 0x00000001340c7824 */ /* 0x001fc600010e0611 */
[----:B------:R0:W-:Y:S01]  /*bab0*/  STL [R1+0x1104], R8 ;  /* 0x0011040801007387 */ /* 0x0001e20000100800 */
[----:B-1----:R-:W-:-:S03]  /*bac0*/  IADD3 R11, P2, R7, R5, RZ ;  /* 0x00000005070b7210 */ /* 0x002fc60007f5e0ff */
[----:B0-----:R-:W2:Y:S04]  /*bad0*/  LDL.LU R8, [R1+0x98] ;  /* 0x0000980001087983 */ /* 0x001ea80000300800 */
        /* <DEDUP_REMOVED lines=8> */
[----:B-----5:R-:W-:Y:S01]  /*bb60*/  IADD3 R12, P4, R10, R2, RZ ;  /* 0x000000020a0c7210 */ /* 0x020fe20007f9e0ff */
[----:B0-----:R-:W-:-:S04]  /*bb70*/  IMAD.X R7, R52, 0x1, R4, P5 ;  /* 0x0000000134077824 */ /* 0x001fc800028e0604 */
[----:B------:R0:W-:Y:S01]  /*bb80*/  STL [R1+0x111c], R12 ;  /* 0x00111c0c01007387 */ /* 0x0001e20000100800 */
[----:B-1----:R-:W-:-:S03]  /*bb90*/  IADD3 R11, P5, R10, R3, RZ ;  /* 0x000000030a0b7210 */ /* 0x002fc60007fbe0ff */
[----:B------:R1:W-:Y:S01]  /*bba0*/  STL [R1+0x10f0], R7 ;  /* 0x0010f00701007387 */ /* 0x0003e20000100800 */
[C---:B------:R-:W-:Y:S02]  /*bbb0*/  IMAD.X R13, R53.reuse, 0x1, R16, P1 ;  /* 0x00000001350d7824 */ /* 0x040fe400008e0610 */
[----:B0-----:R-:W-:Y:S01]  /*bbc0*/  IMAD.X R12, R53, 0x1, R17, P0 ;  /* 0x00000001350c7824 */ /* 0x001fe200000e0611 */
[----:B-1----:R-:W4:Y:S04]  /*bbd0*/  LDL.LU R7, [R1+0x9c] ;  /* 0x00009c0001077983 */ /* 0x002f280000300800 */
[----:B------:R0:W-:Y:S04]  /*bbe0*/  STL [R1+0x1124], R11 ;  /* 0x0011240b01007387 */ /* 0x0001e80000100800 */
[----:B------:R1:W-:Y:S01]  /*bbf0*/  STL [R1+0x10f8], R12 ;  /* 0x0010f80c01007387 */ /* 0x0003e20000100800 */
[----:B0-----:R-:W-:-:S02]  /*bc00*/  IADD3 R11, P0, R10, R5, RZ ;  /* 0x000000050a0b7210 */ /* 0x001fc40007f1e0ff */
[----:B-1----:R-:W-:-:S03]  /*bc10*/  IADD3 R12, P1, R10, R6, RZ ;  /* 0x000000060a0c7210 */ /* 0x002fc60007f3e0ff */
[----:B------:R0:W-:Y:S04]  /*bc20*/  STL [R1+0x112c], R11 ;  /* 0x00112c0b01007387 */ /* 0x0001e80000100800 */
[----:B------:R-:W-:Y:S01]  /*bc30*/  STL [R1+0x1100], R13 ;  /* 0x0011000d01007387 */ /* 0x000fe20000100800 */
[C---:B0-----:R-:W-:Y:S01]  /*bc40*/  IMAD.X R11, R53.reuse, 0x1, R15, P2 ;  /* 0x00000001350b7824 */ /* 0x041fe200010e060f */
[C---:B------:R-:W-:Y:S02]  /*bc50*/  IADD3 R10, P2, R50.reuse, R2, RZ ;  /* 0x00000002320a7210 */ /* 0x040fe40007f5e0ff */
[----:B------:R0:W-:Y:S04]  /*bc60*/  STL [R1+0x1134], R12 ;  /* 0x0011340c01007387 */ /* 0x0001e80000100800 */
[----:B------:R1:W-:Y:S04]  /*bc70*/  STL [R1+0x1108], R11 ;  /* 0x0011080b01007387 */ /* 0x0003e80000100800 */
[----:B------:R5:W-:Y:S01]  /*bc80*/  STL [R1+0x113c], R10 ;  /* 0x00113c0a01007387 */ /* 0x000be20000100800 */
[----:B0-----:R-:W-:Y:S01]  /*bc90*/  IMAD.X R12, R53, 0x1, R4, P3 ;  /* 0x00000001350c7824 */ /* 0x001fe200018e0604 */
[----:B-1----:R-:W-:-:S04]  /*bca0*/  IADD3 R11, P3, R50, R3, RZ ;  /* 0x00000003320b7210 */ /* 0x002fc80007f7e0ff */
[----:B------:R0:W-:Y:S01]  /*bcb0*/  STL [R1+0x1110], R12 ;  /* 0x0011100c01007387 */ /* 0x0001e20000100800 */
[----:B-----5:R-:W-:-:S03]  /*bcc0*/  IMAD.X R10, R54, 0x1, R17, P4 ;  /* 0x00000001360a7824 */ /* 0x020fc600020e0611 */
[----:B------:R1:W-:Y:S01]  /*bcd0*/  STL [R1+0x1144], R11 ;  /* 0x0011440b01007387 */ /* 0x0003e20000100800 */
[----:B0-----:R-:W-:-:S03]  /*bce0*/  IADD3 R12, P4, R50, R5, RZ ;  /* 0x00000005320c7210 */ /* 0x001fc60007f9e0ff */
[----:B-1----:R-:W5:Y:S04]  /*bcf0*/  LDL.LU R11, [R1+0xa0] ;  /* 0x0000a000010b7983 */ /* 0x002f680000300800 */
[----:B------:R0:W-:Y:S04]  /*bd00*/  STL [R1+0x1118], R10 ;  /* 0x0011180a01007387 */ /* 0x0001e80000100800 */
[----:B------:R1:W-:Y:S01]  /*bd10*/  STL [R1+0x114c], R12 ;  /* 0x00114c0c01007387 */ /* 0x0003e20000100800 */
[----:B0-----:R-:W-:Y:S01]  /*bd20*/  IMAD.X R10, R54, 0x1, R16, P5 ;  /* 0x00000001360a7824 */ /* 0x001fe200028e0610 */
[----:B------:R-:W-:Y:S01]  /*bd30*/  IADD3 R13, P5, R50, R6, RZ ;  /* 0x00000006320d7210 */ /* 0x000fe20007fbe0ff */
[----:B-1----:R-:W-:-:S03]  /*bd40*/  IMAD.X R12, R54, 0x1, R15, P0 ;  /* 0x00000001360c7824 */ /* 0x002fc600000e060f */
[----:B------:R3:W-:Y:S04]  /*bd50*/  STL [R1+0x1120], R10 ;  /* 0x0011200a01007387 */ /* 0x0007e80000100800 */
[----:B------:R0:W-:Y:S04]  /*bd60*/  STL [R1+0x1154], R13 ;  /* 0x0011540d01007387 */ /* 0x0001e80000100800 */
[----:B------:R1:W-:Y:S01]  /*bd70*/  STL [R1+0x1128], R12 ;  /* 0x0011280c01007387 */ /* 0x0003e20000100800 */
[----:B---3--:R-:W-:Y:S01]  /*bd80*/  IADD3 R10, P0, R9, R2, RZ ;  /* 0x00000002090a7210 */ /* 0x008fe20007f1e0ff */
[----:B0-----:R-:W-:-:S04]  /*bd90*/  IMAD.X R13, R54, 0x1, R4, P1 ;  /* 0x00000001360d7824 */ /* 0x001fc800008e0604 */
[----:B------:R0:W-:Y:S01]  /*bda0*/  STL [R1+0x115c], R10 ;  /* 0x00115c0a01007387 */ /* 0x0001e20000100800 */
[----:B-1----:R-:W-:-:S03]  /*bdb0*/  IADD3 R12, P1, R9, R3, RZ ;  /* 0x00000003090c7210 */ /* 0x002fc60007f3e0ff */
[----:B------:R-:W-:Y:S01]  /*bdc0*/  STL [R1+0x1130], R13 ;  /* 0x0011300d01007387 */ /* 0x000fe20000100800 */
[----:B0-----:R-:W-:-:S03]  /*bdd0*/  IMAD.X R10, R55, 0x1, R17, P2 ;  /* 0x00000001370a7824 */ /* 0x001fc600010e0611 */
[----:B------:R-:W-:Y:S04]  /*bde0*/  STL [R1+0x1164], R12 ;  /* 0x0011640c01007387 */ /* 0x000fe80000100800 */
[----:B------:R0:W-:Y:S04]  /*bdf0*/  STL [R1+0x1138], R10 ;  /* 0x0011380a01007387 */ /* 0x0001e80000100800 */
[----:B0-----:R-:W3:Y:S01]  /*be00*/  LDL.LU R10, [R1+0xa4] ;  /* 0x0000a400010a7983 */ /* 0x001ee20000300800 */
[----:B------:R-:W-:Y:S01]  /*be10*/  IADD3 R13, P2, R9, R5, RZ ;  /* 0x00000005090d7210 */ /* 0x000fe20007f5e0ff */
[----:B------:R-:W-:-:S04]  /*be20*/  IMAD.X R12, R55, 0x1, R16, P3 ;  /* 0x00000001370c7824 */ /* 0x000fc800018e0610 */
[----:B------:R0:W-:Y:S01]  /*be30*/  STL [R1+0x116c], R13 ;  /* 0x00116c0d01007387 */ /* 0x0001e20000100800 */
[----:B------:R-:W-:-:S03]  /*be40*/  SHF.R.S32.HI R57, RZ, 0x1f, R57 ;  /* 0x0000001fff397819 */ /* 0x000fc60000011439 */
[----:B------:R-:W-:Y:S01]  /*be50*/  STL [R1+0x1140], R12 ;  /* 0x0011400c01007387 */ /* 0x000fe20000100800 */
[----:B0-----:R-:W-:Y:S01]  /*be60*/  IADD3 R13, P3, R9, R6, RZ ;  /* 0x00000006090d7210 */ /* 0x001fe20007f7e0ff */
[----:B------:R-:W-:-:S04]  /*be70*/  IMAD.X R9, R55, 0x1, R15, P4 ;  /* 0x0000000137097824 */ /* 0x000fc800020e060f */
[----:B------:R0:W-:Y:S04]  /*be80*/  STL [R1+0x1174], R13 ;  /* 0x0011740d01007387 */ /* 0x0001e80000100800 */
[----:B------:R1:W-:Y:S01]  /*be90*/  STL [R1+0x1148], R9 ;  /* 0x0011480901007387 */ /* 0x0003e20000100800 */
[----:B0-----:R-:W-:Y:S01]  /*bea0*/  IMAD.X R13, R55, 0x1, R4, P5 ;  /* 0x00000001370d7824 */ /* 0x001fe200028e0604 */
[----:B------:R-:W-:Y:S02]  /*beb0*/  SHF.R.S32.HI R58, RZ, 0x1f, R58 ;  /* 0x0000001fff3a7819 */ /* 0x000fe4000001143a */
[----:B------:R-:W-:Y:S02]  /*bec0*/  SHF.R.S32.HI R59, RZ, 0x1f, R59 ;  /* 0x0000001fff3b7819 */ /* 0x000fe4000001143b */
[----:B------:R-:W-:-:S02]  /*bed0*/  SHF.R.S32.HI R60, RZ, 0x1f, R60 ;  /* 0x0000001fff3c7819 */ /* 0x000fc4000001143c */
[C---:B--2---:R-:W-:Y:S02]  /*bee0*/  IADD3 R12, P4, R8.reuse, R2, RZ ;  /* 0x00000002080c7210 */ /* 0x044fe40007f9e0ff */
[----:B-1----:R-:W-:-:S03]  /*bef0*/  IADD3 R9, P5, R8, R3, RZ ;  /* 0x0000000308097210 */ /* 0x002fc60007fbe0ff */
[----:B------:R0:W-:Y:S04]  /*bf00*/  STL [R1+0x117c], R12 ;  /* 0x00117c0c01007387 */ /* 0x0001e80000100800 */
[----:B------:R1:W-:Y:S04]  /*bf10*/  STL [R1+0x1150], R13 ;  /* 0x0011500d01007387 */ /* 0x0003e80000100800 */
[----:B------:R2:W-:Y:S01]  /*bf20*/  STL [R1+0x1184], R9 ;  /* 0x0011840901007387 */ /* 0x0005e20000100800 */
[----:B0-----:R-:W-:Y:S01]  /*bf30*/  IMAD.X R12, R57, 0x1, R17, P0 ;  /* 0x00000001390c7824 */ /* 0x001fe200000e0611 */
[----:B-1----:R-:W-:-:S04]  /*bf40*/  IADD3 R13, P0, R8, R5, RZ ;  /* 0x00000005080d7210 */ /* 0x002fc80007f1e0ff */
[----:B------:R0:W-:Y:S01]  /*bf50*/  STL [R1+0x1158], R12 ;  /* 0x0011580c01007387 */ /* 0x0001e20000100800 */
[----:B--2---:R-:W-:-:S03]  /*bf60*/  IMAD.X R9, R57, 0x1, R16, P1 ;  /* 0x0000000139097824 */ /* 0x004fc600008e0610 */
[----:B------:R1:W-:Y:S04]  /*bf70*/  STL [R1+0x118c], R13 ;  /* 0x00118c0d01007387 */ /* 0x0003e80000100800 */
[----:B------:R-:W-:Y:S01]  /*bf80*/  STL [R1+0x1160], R9 ;  /* 0x0011600901007387 */ /* 0x000fe20000100800 */
[----:B0-----:R-:W-:Y:S01]  /*bf90*/  IADD3 R12, P1, R8, R6, RZ ;  /* 0x00000006080c7210 */ /* 0x001fe20007f3e0ff */
[----:B------:R-:W-:-:S04]  /*bfa0*/  IMAD.X R8, R57, 0x1, R15, P2 ;  /* 0x0000000139087824 */ /* 0x000fc800010e060f */
[----:B------:R0:W-:Y:S04]  /*bfb0*/  STL [R1+0x1194], R12 ;  /* 0x0011940c01007387 */ /* 0x0001e80000100800 */
[----:B------:R2:W-:Y:S01]  /*bfc0*/  STL [R1+0x1168], R8 ;  /* 0x0011680801007387 */ /* 0x0005e20000100800 */
[----:B-1----:R-:W-:Y:S02]  /*bfd0*/  IMAD.X R13, R58, 0x1, R17, P4 ;  /* 0x000000013a0d7824 */ /* 0x002fe400020e0611 */
[----:B0-----:R-:W-:Y:S01]  /*bfe0*/  IMAD.X R12, R57, 0x1, R4, P3 ;  /* 0x00000001390c7824 */ /* 0x001fe200018e0604 */
[C---:B----4-:R-:W-:Y:S02]  /*bff0*/  IADD3 R9, P2, R7.reuse, R2, RZ ;  /* 0x0000000207097210 */ /* 0x050fe40007f5e0ff */
[----:B--2---:R-:W-:-:S03]  /*c000*/  IADD3 R8, P3, R7, R3, RZ ;  /* 0x0000000307087210 */ /* 0x004fc60007f7e0ff */
[----:B------:R0:W-:Y:S04]  /*c010*/  STL [R1+0x119c], R9 ;  /* 0x00119c0901007387 */ /* 0x0001e80000100800 */
[----:B0-----:R-:W2:Y:S04]  /*c020*/  LDL.LU R9, [R1+0xbc] ;  /* 0x0000bc0001097983 */ /* 0x001ea80000300800 */
[----:B------:R0:W-:Y:S04]  /*c030*/  STL [R1+0x1170], R12 ;  /* 0x0011700c01007387 */ /* 0x0001e80000100800 */
[----:B------:R1:W-:Y:S01]  /*c040*/  STL [R1+0x11a4], R8 ;  /* 0x0011a40801007387 */ /* 0x0003e20000100800 */
[----:B0-----:R-:W-:-:S03]  /*c050*/  IADD3 R12, P4, R7, R5, RZ ;  /* 0x00000005070c7210 */ /* 0x001fc60007f9e0ff */
[----:B------:R-:W-:Y:S01]  /*c060*/  STL [R1+0x1178], R13 ;  /* 0x0011780d01007387 */ /* 0x000fe20000100800 */
[C---:B-1----:R-:W-:Y:S01]  /*c070*/  IMAD.X R8, R58.reuse, 0x1, R16, P5 ;  /* 0x000000013a087824 */ /* 0x042fe200028e0610 */
[----:B------:R-:W-:Y:S02]  /*c080*/  IADD3 R7, P5, R7, R6, RZ ;  /* 0x0000000607077210 */ /* 0x000fe40007fbe0ff */
[----:B------:R0:W-:Y:S04]  /*c090*/  STL [R1+0x11ac], R12 ;  /* 0x0011ac0c01007387 */ /* 0x0001e80000100800 */
[----:B------:R1:W-:Y:S01]  /*c0a0*/  STL [R1+0x1180], R8 ;  /* 0x0011800801007387 */ /* 0x0003e20000100800 */
[----:B0-----:R-:W-:-:S03]  /*c0b0*/  IMAD.X R12, R58, 0x1, R15, P0 ;  /* 0x000000013a0c7824 */ /* 0x001fc600000e060f */
[----:B-1----:R-:W4:Y:S04]  /*c0c0*/  LDL.LU R8, [R1+0xa8] ;  /* 0x0000a80001087983 */ /* 0x002f280000300800 */
[----:B------:R5:W-:Y:S04]  /*c0d0*/  STL [R1+0x11b4], R7 ;  /* 0x0011b40701007387 */ /* 0x000be80000100800 */
[----:B------:R0:W-:Y:S01]  /*c0e0*/  STL [R1+0x1188], R12 ;  /* 0x0011880c01007387 */ /* 0x0001e20000100800 */
[C---:B-----5:R-:W-:Y:S01]  /*c0f0*/  IADD3 R7, P0, R11.reuse, R2, RZ ;  /* 0x000000020b077210 */ /* 0x060fe20007f1e0ff */
[----:B0-----:R-:W-:Y:S01]  /*c100*/  IMAD.X R12, R58, 0x1, R4, P1 ;  /* 0x000000013a0c7824 */ /* 0x001fe200008e0604 */
[----:B------:R-:W-:-:S03]  /*c110*/  IADD3 R13, P1, R11, R3, RZ ;  /* 0x000000030b0d7210 */ /* 0x000fc60007f3e0ff */
[----:B------:R0:W-:Y:S04]  /*c120*/  STL [R1+0x11bc], R7 ;  /* 0x0011bc0701007387 */ /* 0x0001e80000100800 */
[----:B0-----:R-:W5:Y:S04]  /*c130*/  LDL.LU R7, [R1+0xc4] ;  /* 0x0000c40001077983 */ /* 0x001f680000300800 */
        /* <DEDUP_REMOVED lines=8> */
[----:B0-----:R-:W-:Y:S01]  /*c1c0*/  IADD3 R12, P3, R11, R6, RZ ;  /* 0x000000060b0c7210 */ /* 0x001fe20007f7e0ff */
[----:B------:R-:W-:-:S02]  /*c1d0*/  IMAD.X R11, R59, 0x1, R15, P4 ;  /* 0x000000013b0b7824 */ /* 0x000fc400020e060f */
[----:B-1----:R-:W5:Y:S04]  /*c1e0*/  LDL.LU R14, [R1+0xac] ;  /* 0x0000ac00010e7983 */ /* 0x002f680000300800 */
[----:B------:R-:W-:Y:S01]  /*c1f0*/  STL [R1+0x11d4], R12 ;  /* 0x0011d40c01007387 */ /* 0x000fe20000100800 */
[----:B---3--:R-:W-:-:S03]  /*c200*/  IADD3 R13, P4, R10, R2, RZ ;  /* 0x000000020a0d7210 */ /* 0x008fc60007f9e0ff */
[----:B------:R0:W-:Y:S04]  /*c210*/  STL [R1+0x11a8], R11 ;  /* 0x0011a80b01007387 */ /* 0x0001e80000100800 */
[----:B------:R1:W-:Y:S01]  /*c220*/  STL [R1+0x11dc], R13 ;  /* 0x0011dc0d01007387 */ /* 0x0003e20000100800 */
[----:B0-----:R-:W-:Y:S01]  /*c230*/  IMAD.X R11, R59, 0x1, R4, P5 ;  /* 0x000000013b0b7824 */ /* 0x001fe200028e0604 */
[----:B------:R-:W-:Y:S02]  /*c240*/  IADD3 R12, P5, R10, R3, RZ ;  /* 0x000000030a0c7210 */ /* 0x000fe40007fbe0ff */
[----:B-1----:R-:W3:Y:S04]  /*c250*/  LDL.LU R13, [R1+0xcc] ;  /* 0x0000cc00010d7983 */ /* 0x002ee80000300800 */
[----:B------:R0:W-:Y:S04]  /*c260*/  STL [R1+0x11b0], R11 ;  /* 0x0011b00b01007387 */ /* 0x0001e80000100800 */
[----:B------:R1:W-:Y:S01]  /*c270*/  STL [R1+0x11e4], R12 ;  /* 0x0011e40c01007387 */ /* 0x0003e20000100800 */
[----:B0-----:R-:W-:Y:S01]  /*c280*/  IMAD.X R11, R60, 0x1, R17, P0 ;  /* 0x000000013c0b7824 */ /* 0x001fe200000e0611 */
[----:B------:R-:W-:Y:S01]  /*c290*/  IADD3 R18, P0, R10, R5, RZ ;  /* 0x000000050a127210 */ /* 0x000fe20007f1e0ff */
[----:B-1----:R-:W-:-:S03]  /*c2a0*/  IMAD.X R12, R60, 0x1, R16, P1 ;  /* 0x000000013c0c7824 */ /* 0x002fc600008e0610 */
[----:B------:R0:W-:Y:S04]  /*c2b0*/  STL [R1+0x11b8], R11 ;  /* 0x0011b80b01007387 */ /* 0x0001e80000100800 */
[----:B------:R-:W-:Y:S04]  /*c2c0*/  STL [R1+0x11ec], R18 ;  /* 0x0011ec1201007387 */ /* 0x000fe80000100800 */
[----:B------:R1:W-:Y:S01]  /*c2d0*/  STL [R1+0x11c0], R12 ;  /* 0x0011c00c01007387 */ /* 0x0003e20000100800 */
[----:B0-----:R-:W-:Y:S01]  /*c2e0*/  IADD3 R11, P1, R10, R6, RZ ;  /* 0x000000060a0b7210 */ /* 0x001fe20007f3e0ff */
[----:B------:R-:W-:-:S02]  /*c2f0*/  IMAD.X R10, R60, 0x1, R15, P2 ;  /* 0x000000013c0a7824 */ /* 0x000fc400010e060f */
[----:B-1----:R-:W3:Y:S04]  /*c300*/  LDL.LU R12, [R1+0xb0] ;  /* 0x0000b000010c7983 */ /* 0x002ee80000300800 */
[----:B------:R0:W-:Y:S04]  /*c310*/  STL [R1+0x11f4], R11 ;  /* 0x0011f40b01007387 */ /* 0x0001e80000100800 */
[----:B------:R-:W-:Y:S01]  /*c320*/  STL [R1+0x11c8], R10 ;  /* 0x0011c80a01007387 */ /* 0x000fe20000100800 */
[----:B0-----:R-:W-:-:S05]  /*c330*/  IADD3 R11, P2, R56, R2, RZ ;  /* 0x00000002380b7210 */ /* 0x001fca0007f5e0ff */
[----:B------:R0:W-:Y:S04]  /*c340*/  STL [R1+0x11fc], R11 ;  /* 0x0011fc0b01007387 */ /* 0x0001e80000100800 */
[----:B0-----:R-:W3:Y:S01]  /*c350*/  LDL.LU R11, [R1+0xd4] ;  /* 0x0000d400010b7983 */ /* 0x001ee20000300800 */
[----:B------:R-:W-:Y:S01]  /*c360*/  IMAD.X R18, R60, 0x1, R4, P3 ;  /* 0x000000013c127824 */ /* 0x000fe200018e0604 */
[----:B------:R-:W-:-:S04]  /*c370*/  IADD3 R10, P3, R56, R3, RZ ;  /* 0x00000003380a7210 */ /* 0x000fc80007f7e0ff */
[----:B------:R0:W-:Y:S04]  /*c380*/  STL [R1+0x11d0], R18 ;  /* 0x0011d01201007387 */ /* 0x0001e80000100800 */
[----:B------:R1:W-:Y:S01]  /*c390*/  STL [R1+0x1204], R10 ;  /* 0x0012040a01007387 */ /* 0x0003e20000100800 */
[C---:B--2---:R-:W-:Y:S01]  /*c3a0*/  IMAD.X R19, R9.reuse, 0x1, R17, P4 ;  /* 0x0000000109137824 */ /* 0x044fe200020e0611 */
[----:B0-----:R-:W-:Y:S01]  /*c3b0*/  IADD3 R18, P4, R56, R5, RZ ;  /* 0x0000000538127210 */ /* 0x001fe20007f9e0ff */
[----:B-1----:R-:W-:-:S03]  /*c3c0*/  IMAD.X R10, R9, 0x1, R16, P5 ;  /* 0x00000001090a7824 */ /* 0x002fc600028e0610 */
[----:B------:R0:W-:Y:S04]  /*c3d0*/  STL [R1+0x11d8], R19 ;  /* 0x0011d81301007387 */ /* 0x0001e80000100800 */
[----:B------:R1:W-:Y:S04]  /*c3e0*/  STL [R1+0x120c], R18 ;  /* 0x00120c1201007387 */ /* 0x0003e80000100800 */
[----:B------:R2:W-:Y:S01]  /*c3f0*/  STL [R1+0x11e0], R10 ;  /* 0x0011e00a01007387 */ /* 0x0005e20000100800 */
[----:B0-----:R-:W-:Y:S01]  /*c400*/  IADD3 R19, P5, R56, R6, RZ ;  /* 0x0000000638137210 */ /* 0x001fe20007fbe0ff */
[----:B-1----:R-:W-:-:S02]  /*c410*/  IMAD.X R18, R9, 0x1, R15, P0 ;  /* 0x0000000109127824 */ /* 0x002fc400000e060f */
[----:B--2---:R-:W2:Y:S04]  /*c420*/  LDL.LU R10, [R1+0xb4] ;  /* 0x0000b400010a7983 */ /* 0x004ea80000300800 */
[----:B------:R0:W-:Y:S04]  /*c430*/  STL [R1+0x1214], R19 ;  /* 0x0012141301007387 */ /* 0x0001e80000100800 */
[----:B------:R1:W-:Y:S01]  /*c440*/  STL [R1+0x11e8], R18 ;  /* 0x0011e81201007387 */ /* 0x0003e20000100800 */
[----:B----4-:R-:W-:Y:S01]  /*c450*/  IADD3 R20, P0, R8, R2, RZ ;  /* 0x0000000208147210 */ /* 0x010fe20007f1e0ff */
[----:B0-----:R-:W-:-:S04]  /*c460*/  IMAD.X R19, R9, 0x1, R4, P1 ;  /* 0x0000000109137824 */ /* 0x001fc800008e0604 */
[----:B------:R-:W-:Y:S01]  /*c470*/  STL [R1+0x121c], R20 ;  /* 0x00121c1401007387 */ /* 0x000fe20000100800 */
[----:B-1----:R-:W-:-:S03]  /*c480*/  IADD3 R18, P1, R8, R3, RZ ;  /* 0x0000000308127210 */ /* 0x002fc60007f3e0ff */
[----:B------:R-:W4:Y:S04]  /*c490*/  LDL.LU R9, [R1+0xdc] ;  /* 0x0000dc0001097983 */ /* 0x000f280000300800 */
[----:B------:R5:W-:Y:S04]  /*c4a0*/  STL [R1+0x11f0], R19 ;  /* 0x0011f01301007387 */ /* 0x000be80000100800 */
[----:B------:R0:W-:Y:S01]  /*c4b0*/  STL [R1+0x1224], R18 ;  /* 0x0012241201007387 */ /* 0x0001e20000100800 */
[C---:B-----5:R-:W-:Y:S01]  /*c4c0*/  IMAD.X R19, R7.reuse, 0x1, R17, P2 ;  /* 0x0000000107137824 */ /* 0x060fe200010e0611 */
[----:B0-----:R-:W-:Y:S01]  /*c4d0*/  IADD3 R18, P2, R8, R5, RZ ;  /* 0x0000000508127210 */ /* 0x001fe20007f5e0ff */
[----:B------:R-:W-:-:S03]  /*c4e0*/  IMAD.X R20, R7, 0x1, R16, P3 ;  /* 0x0000000107147824 */ /* 0x000fc600018e0610 */
[----:B------:R0:W-:Y:S04]  /*c4f0*/  STL [R1+0x11f8], R19 ;  /* 0x0011f81301007387 */ /* 0x0001e80000100800 */
[----:B------:R1:W-:Y:S04]  /*c500*/  STL [R1+0x122c], R18 ;  /* 0x00122c1201007387 */ /* 0x0003e80000100800 */
[----:B------:R-:W-:Y:S01]  /*c510*/  STL [R1+0x1200], R20 ;  /* 0x0012001401007387 */ /* 0x000fe20000100800 */
[----:B0-----:R-:W-:-:S03]  /*c520*/  IADD3 R19, P3, R8, R6, RZ ;  /* 0x0000000608137210 */ /* 0x001fc60007f7e0ff */
[----:B------:R-:W5:Y:S01]  /*c530*/  LDL.LU R8, [R1+0xb8] ;  /* 0x0000b80001087983 */ /* 0x000f620000300800 */
[----:B-1----:R-:W-:-:S03]  /*c540*/  IMAD.X R18, R7, 0x1, R15, P4 ;  /* 0x0000000107127824 */ /* 0x002fc600020e060f */
[----:B------:R0:W-:Y:S04]  /*c550*/  STL [R1+0x1234], R19 ;  /* 0x0012341301007387 */ /* 0x0001e80000100800 */
[----:B------:R1:W-:Y:S01]  /*c560*/  STL [R1+0x1208], R18 ;  /* 0x0012081201007387 */ /* 0x0003e20000100800 */
[----:B0-----:R-:W-:Y:S01]  /*c570*/  IMAD.X R19, R7, 0x1, R4, P5 ;  /* 0x0000000107137824 */ /* 0x001fe200028e0604 */
[C---:B------:R-:W-:Y:S02]  /*c580*/  IADD3 R20, P4, R14.reuse, R2, RZ ;  /* 0x000000020e147210 */ /* 0x040fe40007f9e0ff */
[----:B-1----:R-:W-:-:S03]  /*c590*/  IADD3 R18, P5, R14, R3, RZ ;  /* 0x000000030e127210 */ /* 0x002fc60007fbe0ff */
[----:B------:R-:W-:Y:S04]  /*c5a0*/  STL [R1+0x123c], R20 ;  /* 0x00123c1401007387 */ /* 0x000fe80000100800 */
[----:B------:R-:W5:Y:S04]  /*c5b0*/  LDL.LU R7, [R1+0xe8] ;  /* 0x0000e80001077983 */ /* 0x000f680000300800 */
[----:B------:R3:W-:Y:S04]  /*c5c0*/  STL [R1+0x1210], R19 ;  /* 0x0012101301007387 */ /* 0x0007e80000100800 */
[----:B------:R0:W-:Y:S01]  /*c5d0*/  STL [R1+0x1244], R18 ;  /* 0x0012441201007387 */ /* 0x0001e20000100800 */
[----:B---3--:R-:W-:-:S02]  /*c5e0*/  IMAD.X R19, R13, 0x1, R17, P0 ;  /* 0x000000010d137824 */ /* 0x008fc400000e0611 */
[----:B------:R-:W-:Y:S01]  /*c5f0*/  IMAD.X R20, R13, 0x1, R16, P1 ;  /* 0x000000010d147824 */ /* 0x000fe200008e0610 */
[C---:B0-----:R-:W-:Y:S02]  /*c600*/  IADD3 R18, P0, R14.reuse, R5, RZ ;  /* 0x000000050e127210 */ /* 0x041fe40007f1e0ff */
[----:B------:R0:W-:Y:S04]  /*c610*/  STL [R1+0x1218], R19 ;  /* 0x0012181301007387 */ /* 0x0001e80000100800 */
[----:B------:R1:W-:Y:S04]  /*c620*/  STL [R1+0x124c], R18 ;  /* 0x00124c1201007387 */ /* 0x0003e80000100800 */
[----:B------:R-:W-:Y:S01]  /*c630*/  STL [R1+0x1220], R20 ;  /* 0x0012201401007387 */ /* 0x000fe20000100800 */
[----:B0-----:R-:W-:-:S03]  /*c640*/  IADD3 R19, P1, R14, R6, RZ ;  /* 0x000000060e137210 */ /* 0x001fc60007f3e0ff */
[----:B------:R-:W3:Y:S01]  /*c650*/  LDL.LU R14, [R1+0xc0] ;  /* 0x0000c000010e7983 */ /* 0x000ee20000300800 */
[----:B-1----:R-:W-:-:S03]  /*c660*/  IMAD.X R18, R13, 0x1, R15, P2 ;  /* 0x000000010d127824 */ /* 0x002fc600010e060f */
[----:B------:R0:W-:Y:S04]  /*c670*/  STL [R1+0x1254], R19 ;  /* 0x0012541301007387 */ /* 0x0001e80000100800 */
[----:B------:R1:W-:Y:S01]  /*c680*/  STL [R1+0x1228], R18 ;  /* 0x0012281201007387 */ /* 0x0003e20000100800 */
[----:B0-----:R-:W-:Y:S01]  /*c690*/  IMAD.X R19, R13, 0x1, R4, P3 ;  /* 0x000000010d137824 */ /* 0x001fe200018e0604 */
[C---:B------:R-:W-:Y:S02]  /*c6a0*/  IADD3 R20, P2, R12.reuse, R2, RZ ;  /* 0x000000020c147210 */ /* 0x040fe40007f5e0ff */
[----:B-1----:R-:W-:-:S03]  /*c6b0*/  IADD3 R18, P3, R12, R3, RZ ;  /* 0x000000030c127210 */ /* 0x002fc60007f7e0ff */
[----:B------:R-:W-:Y:S04]  /*c6c0*/  STL [R1+0x125c], R20 ;  /* 0x00125c1401007387 */ /* 0x000fe80000100800 */
[----:B------:R-:W3:Y:S04]  /*c6d0*/  LDL.LU R13, [R1+0xf0] ;  /* 0x0000f000010d7983 */ /* 0x000ee80000300800 */
[----:B------:R0:W-:Y:S04]  /*c6e0*/  STL [R1+0x1230], R19 ;  /* 0x0012301301007387 */ /* 0x0001e80000100800 */
[----:B------:R1:W-:Y:S01]  /*c6f0*/  STL [R1+0x1264], R18 ;  /* 0x0012641201007387 */ /* 0x0003e20000100800 */
[C---:B0-----:R-:W-:Y:S01]  /*c700*/  IMAD.X R19, R11.reuse, 0x1, R17, P4 ;  /* 0x000000010b137824 */ /* 0x041fe200020e0611 */
[----:B-1----:R-:W-:Y:S01]  /*c710*/  IADD3 R18, P4, R12, R5, RZ ;  /* 0x000000050c127210 */ /* 0x002fe20007f9e0ff */
[----:B------:R-:W-:-:S03]  /*c720*/  IMAD.X R20, R11, 0x1, R16, P5 ;  /* 0x000000010b147824 */ /* 0x000fc600028e0610 */
        /* <DEDUP_REMOVED lines=9> */
[C---:B--2---:R-:W-:Y:S02]  /*c7c0*/  IADD3 R20, P0, R10.reuse, R2, RZ ;  /* 0x000000020a147210 */ /* 0x044fe40007f1e0ff */
[----:B-1----:R-:W-:-:S03]  /*c7d0*/  IADD3 R18, P1, R10, R3, RZ ;  /* 0x000000030a127210 */ /* 0x002fc60007f3e0ff */
[----:B------:R4:W-:Y:S04]  /*c7e0*/  STL [R1+0x127c], R20 ;  /* 0x00127c1401007387 */ /* 0x0009e80000100800 */
[----:B------:R-:W2:Y:S04]  /*c7f0*/  LDL.LU R11, [R1+0xf8] ;  /* 0x0000f800010b7983 */ /* 0x000ea80000300800 */
[----:B------:R0:W-:Y:S04]  /*c800*/  STL [R1+0x1250], R19 ;  /* 0x0012501301007387 */ /* 0x0001e80000100800 */
[----:B------:R1:W-:Y:S01]  /*c810*/  STL [R1+0x1284], R18 ;  /* 0x0012841201007387 */ /* 0x0003e20000100800 */
[----:B----4-:R-:W-:-:S02]  /*c820*/  IMAD.X R20, R9, 0x1, R16, P3 ;  /* 0x0000000109147824 */ /* 0x010fc400018e0610 */
[----:B0-----:R-:W-:Y:S01]  /*c830*/  IMAD.X R19, R9, 0x1, R17, P2 ;  /* 0x0000000109137824 */ /* 0x001fe200010e0611 */
[----:B-1----:R-:W-:-:S04]  /*c840*/  IADD3 R18, P2, R10, R5, RZ ;  /* 0x000000050a127210 */ /* 0x002fc80007f5e0ff */
[----:B------:R0:W-:Y:S04]  /*c850*/  STL [R1+0x1258], R19 ;  /* 0x0012581301007387 */ /* 0x0001e80000100800 */
[----:B------:R1:W-:Y:S04]  /*c860*/  STL [R1+0x128c], R18 ;  /* 0x00128c1201007387 */ /* 0x0003e80000100800 */
[----:B------:R-:W-:Y:S01]  /*c870*/  STL [R1+0x1260], R20 ;  /* 0x0012601401007387 */ /* 0x000fe20000100800 */
[----:B0-----:R-:W-:-:S03]  /*c880*/  IADD3 R19, P3, R10, R6, RZ ;  /* 0x000000060a137210 */ /* 0x001fc60007f7e0ff */
[----:B------:R-:W4:Y:S01]  /*c890*/  LDL.LU R10, [R1+0xd0] ;  /* 0x0000d000010a7983 */ /* 0x000f220000300800 */
[----:B-1----:R-:W-:-:S03]  /*c8a0*/  IMAD.X R18, R9, 0x1, R15, P4 ;  /* 0x0000000109127824 */ /* 0x002fc600020e060f */
[----:B------:R0:W-:Y:S04]  /*c8b0*/  STL [R1+0x1294], R19 ;  /* 0x0012941301007387 */ /* 0x0001e80000100800 */
[----:B------:R1:W-:Y:S01]  /*c8c0*/  STL [R1+0x1268], R18 ;  /* 0x0012681201007387 */ /* 0x0003e20000100800 */
[----:B0-----:R-:W-:Y:S01]  /*c8d0*/  IMAD.X R19, R9, 0x1, R4, P5 ;  /* 0x0000000109137824 */ /* 0x001fe200028e0604 */
[C---:B-----5:R-:W-:Y:S02]  /*c8e0*/  IADD3 R20, P4, R8.reuse, R2, RZ ;  /* 0x0000000208147210 */ /* 0x060fe40007f9e0ff */
[----:B-1----:R-:W-:-:S03]  /*c8f0*/  IADD3 R18, P5, R8, R3, RZ ;  /* 0x0000000308127210 */ /* 0x002fc60007fbe0ff */
[----:B------:R-:W-:Y:S04]  /*c900*/  STL [R1+0x129c], R20 ;  /* 0x00129c1401007387 */ /* 0x000fe80000100800 */
[----:B------:R-:W5:Y:S04]  /*c910*/  LDL.LU R9, [R1+0x100] ;  /* 0x0001000001097983 */ /* 0x000f680000300800 */
        /* <DEDUP_REMOVED lines=8> */
[----:B0-----:R-:W-:-:S03]  /*c9a0*/  IADD3 R19, P1, R8, R6, RZ ;  /* 0x0000000608137210 */ /* 0x001fc60007f3e0ff */
[----:B------:R-:W5:Y:S01]  /*c9b0*/  LDL.LU R8, [R1+0xd8] ;  /* 0x0000d80001087983 */ /* 0x000f620000300800 */
[----:B-1----:R-:W-:-:S03]  /*c9c0*/  IMAD.X R18, R7, 0x1, R15, P2 ;  /* 0x0000000107127824 */ /* 0x002fc600010e060f */
[----:B------:R0:W-:Y:S04]  /*c9d0*/  STL [R1+0x12b4], R19 ;  /* 0x0012b41301007387 */ /* 0x0001e80000100800 */
[----:B------:R1:W-:Y:S01]  /*c9e0*/  STL [R1+0x1288], R18 ;  /* 0x0012881201007387 */ /* 0x0003e20000100800 */
[C---:B---3--:R-:W-:Y:S01]  /*c9f0*/  IADD3 R20, P2, R14.reuse, R2, RZ ;  /* 0x000000020e147210 */ /* 0x048fe20007f5e0ff */
[----:B0-----:R-:W-:Y:S01]  /*ca00*/  IMAD.X R19, R7, 0x1, R4, P3 ;  /* 0x0000000107137824 */ /* 0x001fe200018e0604 */
        /* <DEDUP_REMOVED lines=17> */
[----:B------:R-:W-:-:S05]  /*cb20*/  IADD3 R20, P0, R12, R2, RZ ;  /* 0x000000020c147210 */ /* 0x000fca0007f1e0ff */
[----:B------:R-:W-:Y:S04]  /*cb30*/  STL [R1+0x12dc], R20 ;  /* 0x0012dc1401007387 */ /* 0x000fe80000100800 */
[----:B------:R-:W3:Y:S01]  /*cb40*/  LDL.LU R13, [R1+0x110] ;  /* 0x00011000010d7983 */ /* 0x000ee20000300800 */
[----:B-1----:R-:W-:-:S03]  /*cb50*/  IADD3 R18, P1, R12, R3, RZ ;  /* 0x000000030c127210 */ /* 0x002fc60007f3e0ff */
[----:B------:R2:W-:Y:S04]  /*cb60*/  STL [R1+0x12b0], R19 ;  /* 0x0012b01301007387 */ /* 0x0005e80000100800 */
[----:B------:R0:W-:Y:S01]  /*cb70*/  STL [R1+0x12e4], R18 ;  /* 0x0012e41201007387 */ /* 0x0001e20000100800 */
[C---:B--2---:R-:W-:Y:S01]  /*cb80*/  IMAD.X R19, R11.reuse, 0x1, R17, P2 ;  /* 0x000000010b137824 */ /* 0x044fe200010e0611 */
[----:B0-----:R-:W-:Y:S01]  /*cb90*/  IADD3 R18, P2, R12, R5, RZ ;  /* 0x000000050c127210 */ /* 0x001fe20007f5e0ff */
[----:B------:R-:W-:-:S03]  /*cba0*/  IMAD.X R20, R11, 0x1, R16, P3 ;  /* 0x000000010b147824 */ /* 0x000fc600018e0610 */
[----:B------:R0:W-:Y:S04]  /*cbb0*/  STL [R1+0x12b8], R19 ;  /* 0x0012b81301007387 */ /* 0x0001e80000100800 */
[----:B------:R1:W-:Y:S01]  /*cbc0*/  STL [R1+0x12ec], R18 ;  /* 0x0012ec1201007387 */ /* 0x0003e20000100800 */
[----:B0-----:R-:W-:-:S03]  /*cbd0*/  IADD3 R19, P3, R12, R6, RZ ;  /* 0x000000060c137210 */ /* 0x001fc60007f7e0ff */
[----:B------:R4:W-:Y:S01]  /*cbe0*/  STL [R1+0x12c0], R20 ;  /* 0x0012c01401007387 */ /* 0x0009e20000100800 */
[----:B-1----:R-:W-:-:S03]  /*cbf0*/  IMAD.X R18, R11, 0x1, R15, P4 ;  /* 0x000000010b127824 */ /* 0x002fc600020e060f */
[----:B------:R-:W2:Y:S04]  /*cc00*/  LDL.LU R12, [R1+0xe4] ;  /* 0x0000e400010c7983 */ /* 0x000ea80000300800 */
        /* <DEDUP_REMOVED lines=13> */
[----:B------:R1:W-:Y:S01]  /*cce0*/  STL [R1+0x130c], R18 ;  /* 0x00130c1201007387 */ /* 0x0003e20000100800 */
[----:B0-----:R-:W-:-:S03]  /*ccf0*/  IADD3 R19, P1, R10, R6, RZ ;  /* 0x000000060a137210 */ /* 0x001fc60007f3e0ff */
[----:B------:R0:W-:Y:S01]  /*cd00*/  STL [R1+0x12e0], R20 ;  /* 0x0012e01401007387 */ /* 0x0001e20000100800 */
[----:B-1----:R-:W-:-:S03]  /*cd10*/  IMAD.X R18, R9, 0x1, R15, P2 ;  /* 0x0000000109127824 */ /* 0x002fc600010e060f */
[----:B------:R-:W5:Y:S04]  /*cd20*/  LDL.LU R10, [R1+0xec] ;  /* 0x0000ec00010a7983 */ /* 0x000f680000300800 */
[----:B------:R-:W-:Y:S04]  /*cd30*/  STL [R1+0x1314], R19 ;  /* 0x0013141301007387 */ /* 0x000fe80000100800 */
[----:B------:R1:W-:Y:S01]  /*cd40*/  STL [R1+0x12e8], R18 ;  /* 0x0012e81201007387 */ /* 0x0003e20000100800 */
[C---:B0-----:R-:W-:Y:S01]  /*cd50*/  IADD3 R20, P2, R8.reuse, R2, RZ ;  /* 0x0000000208147210 */ /* 0x041fe20007f5e0ff */
[----:B-1----:R-:W-:Y:S01]  /*cd60*/  IMAD.X R18, R9, 0x1, R4, P3 ;  /* 0x0000000109127824 */ /* 0x002fe200018e0604 */
[----:B------:R-:W-:-:S03]  /*cd70*/  IADD3 R19, P3, R8, R3, RZ ;  /* 0x0000000308137210 */ /* 0x000fc60007f7e0ff */
        /* <DEDUP_REMOVED lines=8> */
[----:B------:R1:W-:Y:S01]  /*ce00*/  STL [R1+0x132c], R19 ;  /* 0x00132c1301007387 */ /* 0x0003e20000100800 */
[----:B0-----:R-:W-:-:S03]  /*ce10*/  IADD3 R18, P5, R8, R6, RZ ;  /* 0x0000000608127210 */ /* 0x001fc60007fbe0ff */
[----:B------:R-:W-:Y:S01]  /*ce20*/  STL [R1+0x1300], R20 ;  /* 0x0013001401007387 */ /* 0x000fe20000100800 */
[----:B-1----:R-:W-:-:S03]  /*ce30*/  IMAD.X R19, R7, 0x1, R15, P0 ;  /* 0x0000000107137824 */ /* 0x002fc600000e060f */
[----:B------:R-:W3:Y:S04]  /*ce40*/  LDL.LU R8, [R1+0xf4] ;  /* 0x0000f40001087983 */ /* 0x000ee80000300800 */
[----:B------:R0:W-:Y:S04]  /*ce50*/  STL [R1+0x1334], R18 ;  /* 0x0013341201007387 */ /* 0x0001e80000100800 */
[----:B------:R1:W-:Y:S01]  /*ce60*/  STL [R1+0x1308], R19 ;  /* 0x0013081301007387 */ /* 0x0003e20000100800 */
[----:B0-----:R-:W-:Y:S01]  /*ce70*/  IADD3 R18, P0, R14, R2, RZ ;  /* 0x000000020e127210 */ /* 0x001fe20007f1e0ff */
[----:B-1----:R-:W-:-:S02]  /*ce80*/  IMAD.X R19, R7, 0x1, R4, P1 ;  /* 0x0000000107137824 */ /* 0x002fc400008e0604 */
[----:B------:R-:W3:Y:S04]  /*ce90*/  LDL.LU R7, [R1+0x11c] ;  /* 0x00011c0001077983 */ /* 0x000ee80000300800 */
[----:B------:R0:W-:Y:S04]  /*cea0*/  STL [R1+0x133c], R18 ;  /* 0x00133c1201007387 */ /* 0x0001e80000100800 */
[----:B------:R1:W-:Y:S01]  /*ceb0*/  STL [R1+0x1310], R19 ;  /* 0x0013101301007387 */ /* 0x0003e20000100800 */
[----:B0-----:R-:W-:-:S05]  /*cec0*/  IADD3 R18, P1, R14, R3, RZ ;  /* 0x000000030e127210 */ /* 0x001fca0007f3e0ff */
[----:B------:R0:W-:Y:S01]  /*ced0*/  STL [R1+0x1344], R18 ;  /* 0x0013441201007387 */ /* 0x0001e20000100800 */
[C---:B-1----:R-:W-:Y:S01]  /*cee0*/  IMAD.X R19, R13.reuse, 0x1, R17, P2 ;  /* 0x000000010d137824 */ /* 0x042fe200010e0611 */
[----:B------:R-:W-:Y:S01]  /*cef0*/  IADD3 R20, P2, R14, R5, RZ ;  /* 0x000000050e147210 */ /* 0x000fe20007f5e0ff */
[----:B0-----:R-:W-:-:S03]  /*cf00*/  IMAD.X R18, R13, 0x1, R16, P3 ;  /* 0x000000010d127824 */ /* 0x001fc600018e0610 */
[----:B------:R0:W-:Y:S04]  /*cf10*/  STL [R1+0x1318], R19 ;  /* 0x0013181301007387 */ /* 0x0001e80000100800 */
[----:B------:R-:W-:Y:S04]  /*cf20*/  STL [R1+0x134c], R20 ;  /* 0x00134c1401007387 */ /* 0x000fe80000100800 */
[----:B------:R1:W-:Y:S01]  /*cf30*/  STL [R1+0x1320], R18 ;  /* 0x0013201201007387 */ /* 0x0003e20000100800 */
[----:B0-----:R-:W-:Y:S01]  /*cf40*/  IADD3 R19, P3, R14, R6, RZ ;  /* 0x000000060e137210 */ /* 0x001fe20007f7e0ff */
[----:B------:R-:W-:-:S02]  /*cf50*/  IMAD.X R14, R13, 0x1, R15, P4 ;  /* 0x000000010d0e7824 */ /* 0x000fc400020e060f */
[----:B-1----:R-:W3:Y:S04]  /*cf60*/  LDL.LU R18, [R1+0xfc] ;  /* 0x0000fc0001127983 */ /* 0x002ee80000300800 */
[----:B------:R-:W-:Y:S04]  /*cf70*/  STL [R1+0x1354], R19 ;  /* 0x0013541301007387 */ /* 0x000fe80000100800 */
[----:B------:R0:W-:Y:S04]  /*cf80*/  STL [R1+0x1328], R14 ;  /* 0x0013280e01007387 */ /* 0x0001e80000100800 */
[----:B0-----:R-:W3:Y:S01]  /*cf90*/  LDL.LU R14, [R1+0x120] ;  /* 0x00012000010e7983 */ /* 0x001ee20000300800 */
[----:B------:R-:W-:Y:S01]  /*cfa0*/  IMAD.X R19, R13, 0x1, R4, P5 ;  /* 0x000000010d137824 */ /* 0x000fe200028e0604 */
[----:B--2---:R-:W-:-:S02]  /*cfb0*/  IADD3 R20, P4, R12, R2, RZ ;  /* 0x000000020c147210 */ /* 0x004fc40007f9e0ff */
[----:B------:R-:W-:-:S03]  /*cfc0*/  IADD3 R13, P5, R12, R3, RZ ;  /* 0x000000030c0d7210 */ /* 0x000fc60007fbe0ff */
[----:B------:R-:W-:Y:S04]  /*cfd0*/  STL [R1+0x135c], R20 ;  /* 0x00135c1401007387 */ /* 0x000fe80000100800 */
[----:B------:R4:W-:Y:S04]  /*cfe0*/  STL [R1+0x1330], R19 ;  /* 0x0013301301007387 */ /* 0x0009e80000100800 */
[----:B------:R0:W-:Y:S01]  /*cff0*/  STL [R1+0x1364], R13 ;  /* 0x0013640d01007387 */ /* 0x0001e20000100800 */
[C---:B----4-:R-:W-:Y:S01]  /*d000*/  IMAD.X R19, R11.reuse, 0x1, R17, P0 ;  /* 0x000000010b137824 */ /* 0x050fe200000e0611 */
[----:B------:R-:W-:Y:S01]  /*d010*/  IADD3 R20, P0, R12, R5, RZ ;  /* 0x000000050c147210 */ /* 0x000fe20007f1e0ff */
[----:B0-----:R-:W-:-:S03]  /*d020*/  IMAD.X R13, R11, 0x1, R16, P1 ;  /* 0x000000010b0d7824 */ /* 0x001fc600008e0610 */
[----:B------:R0:W-:Y:S04]  /*d030*/  STL [R1+0x1338], R19 ;  /* 0x0013381301007387 */ /* 0x0001e80000100800 */
[----:B------:R-:W-:Y:S01]  /*d040*/  STL [R1+0x136c], R20 ;  /* 0x00136c1401007387 */ /* 0x000fe20000100800 */
[----:B0-----:R-:W-:-:S03]  /*d050*/  IADD3 R19, P1, R12, R6, RZ ;  /* 0x000000060c137210 */ /* 0x001fc60007f3e0ff */
[----:B------:R0:W-:Y:S01]  /*d060*/  STL [R1+0x1340], R13 ;  /* 0x0013400d01007387 */ /* 0x0001e20000100800 */
[C---:B------:R-:W-:Y:S02]  /*d070*/  IMAD.X R12, R11.reuse, 0x1, R15, P2 ;  /* 0x000000010b0c7824 */ /* 0x040fe400010e060f */
[----:B------:R-:W-:Y:S01]  /*d080*/  IMAD.X R11, R11, 0x1, R4, P3 ;  /* 0x000000010b0b7824 */ /* 0x000fe200018e0604 */
[----:B0-----:R-:W2:Y:S04]  /*d090*/  LDL.LU R13, [R1+0x104] ;  /* 0x00010400010d7983 */ /* 0x001ea80000300800 */
[----:B------:R5:W-:Y:S04]  /*d0a0*/  STL [R1+0x1374], R19 ;  /* 0x0013741301007387 */ /* 0x000be80000100800 */
[----:B------:R0:W-:Y:S01]  /*d0b0*/  STL [R1+0x1348], R12 ;  /* 0x0013480c01007387 */ /* 0x0001e20000100800 */
[----:B-----5:R-:W-:-:S02]  /*d0c0*/  IADD3 R19, P2, R10, R2, RZ ;  /* 0x000000020a137210 */ /* 0x020fc40007f5e0ff */
[C---:B------:R-:W-:Y:S01]  /*d0d0*/  IADD3 R20, P3, R10.reuse, R3, RZ ;  /* 0x000000030a147210 */ /* 0x040fe20007f7e0ff */
[----:B0-----:R-:W4:Y:S04]  /*d0e0*/  LDL.LU R12, [R1+0x124] ;  /* 0x00012400010c7983 */ /* 0x001f280000300800 */
[----:B------:R-:W-:Y:S04]  /*d0f0*/  STL [R1+0x137c], R19 ;  /* 0x00137c1301007387 */ /* 0x000fe80000100800 */
[----:B------:R0:W-:Y:S04]  /*d100*/  STL [R1+0x1350], R11 ;  /* 0x0013500b01007387 */ /* 0x0001e80000100800 */
[----:B------:R1:W-:Y:S01]  /*d110*/  STL [R1+0x1384], R20 ;  /* 0x0013841401007387 */ /* 0x0003e20000100800 */
[C---:B0-----:R-:W-:Y:S01]  /*d120*/  IMAD.X R11, R9.reuse, 0x1, R17, P4 ;  /* 0x00000001090b7824 */ /* 0x041fe200020e0611 */
[----:B------:R-:W-:Y:S01]  /*d130*/  IADD3 R19, P4, R10, R5, RZ ;  /* 0x000000050a137210 */ /* 0x000fe20007f9e0ff */
[----:B-1----:R-:W-:-:S03]  /*d140*/  IMAD.X R20, R9, 0x1, R16, P5 ;  /* 0x0000000109147824 */ /* 0x002fc600028e0610 */
[----:B------:R0:W-:Y:S04]  /*d150*/  STL [R1+0x1358], R11 ;  /* 0x0013580b01007387 */ /* 0x0001e80000100800 */
[----:B0-----:R-:W5:Y:S04]  /*d160*/  LDL.LU R11, [R1+0x108] ;  /* 0x00010800010b7983 */ /* 0x001f680000300800 */
[----:B------:R0:W-:Y:S04]  /*d170*/  STL [R1+0x138c], R19 ;  /* 0x00138c1301007387 */ /* 0x0001e80000100800 */
[----:B------:R1:W-:Y:S01]  /*d180*/  STL [R1+0x1360], R20 ;  /* 0x0013601401007387 */ /* 0x0003e20000100800 */
[----:B0-----:R-:W-:Y:S01]  /*d190*/  IADD3 R19, P5, R10, R6, RZ ;  /* 0x000000060a137210 */ /* 0x001fe20007fbe0ff */
[----:B-1----:R-:W-:Y:S01]  /*d1a0*/  IMAD.X R20, R9, 0x1, R15, P0 ;  /* 0x0000000109147824 */ /* 0x002fe200000e060f */
[----:B---3--:R-:W-:-:S03]  /*d1b0*/  IADD3 R10, P0, R8, R2, RZ ;  /* 0x00000002080a7210 */ /* 0x008fc60007f1e0ff */
[----:B------:R0:W-:Y:S04]  /*d1c0*/  STL [R1+0x1394], R19 ;  /* 0x0013941301007387 */ /* 0x0001e80000100800 */
[----:B------:R-:W-:Y:S01]  /*d1d0*/  STL [R1+0x1368], R20 ;  /* 0x0013681401007387 */ /* 0x000fe20000100800 */
[----:B0-----:R-:W-:Y:S01]  /*d1e0*/  IMAD.X R19, R9, 0x1, R4, P1 ;  /* 0x0000000109137824 */ /* 0x001fe200008e0604 */
[----:B------:R-:W-:Y:S02]  /*d1f0*/  IADD3 R9, P1, R8, R3, RZ ;  /* 0x0000000308097210 */ /* 0x000fe40007f3e0ff */
[----:B------:R0:W-:Y:S04]  /*d200*/  STL [R1+0x139c], R10 ;  /* 0x00139c0a01007387 */ /* 0x0001e80000100800 */
[----:B------:R1:W-:Y:S01]  /*d210*/  STL [R1+0x1370], R19 ;  /* 0x0013701301007387 */ /* 0x0003e20000100800 */
[----:B0-----:R-:W-:-:S03]  /*d220*/  IMAD.X R10, R7, 0x1, R17, P2 ;  /* 0x00000001070a7824 */ /* 0x001fc600010e0611 */
[----:B------:R0:W-:Y:S01]  /*d230*/  STL [R1+0x13a4], R9 ;  /* 0x0013a40901007387 */ /* 0x0001e20000100800 */
[----:B-1----:R-:W-:-:S03]  /*d240*/  IADD3 R19, P2, R8, R5, RZ ;  /* 0x0000000508137210 */ /* 0x002fc60007f5e0ff */
[----:B------:R1:W-:Y:S01]  /*d250*/  STL [R1+0x1378], R10 ;  /* 0x0013780a01007387 */ /* 0x0003e20000100800 */
[----:B0-----:R-:W-:-:S03]  /*d260*/  IMAD.X R9, R7, 0x1, R16, P3 ;  /* 0x0000000107097824 */ /* 0x001fc600018e0610 */
[----:B-1----:R-:W3:Y:S04]  /*d270*/  LDL R10, [R1+0x4ec] ;  /* 0x0004ec00010a7983 */ /* 0x002ee80000100800 */
[----:B------:R0:W-:Y:S04]  /*d280*/  STL [R1+0x13ac], R19 ;  /* 0x0013ac1301007387 */ /* 0x0001e80000100800 */
[----:B------:R1:W-:Y:S01]  /*d290*/  STL [R1+0x1380], R9 ;  /* 0x0013800901007387 */ /* 0x0003e20000100800 */
[----:B0-----:R-:W-:Y:S01]  /*d2a0*/  IADD3 R19, P3, R8, R6, RZ ;  /* 0x0000000608137210 */ /* 0x001fe20007f7e0ff */
[----:B------:R-:W-:-:S02]  /*d2b0*/  IMAD.X R8, R7, 0x1, R15, P4 ;  /* 0x0000000107087824 */ /* 0x000fc400020e060f */
[----:B-1----:R-:W3:Y:S04]  /*d2c0*/  LDL R9, [R1+0x4e4] ;  /* 0x0004e40001097983 */ /* 0x002ee80000100800 */
[----:B------:R0:W-:Y:S04]  /*d2d0*/  STL [R1+0x13b4], R19 ;  /* 0x0013b41301007387 */ /* 0x0001e80000100800 */
[----:B------:R1:W-:Y:S01]  /*d2e0*/  STL [R1+0x1388], R8 ;  /* 0x0013880801007387 */ /* 0x0003e20000100800 */
[C---:B------:R-:W-:Y:S01]  /*d2f0*/  IADD3 R20, P4, R18.reuse, R2, RZ ;  /* 0x0000000212147210 */ /* 0x040fe20007f9e0ff */
[----:B0-----:R-:W-:Y:S01]  /*d300*/  IMAD.X R19, R7, 0x1, R4, P5 ;  /* 0x0000000107137824 */ /* 0x001fe200028e0604 */
[----:B-1----:R-:W-:-:S03]  /*d310*/  IADD3 R8, P5, R18, R3, RZ ;  /* 0x0000000312087210 */ /* 0x002fc60007fbe0ff */
[----:B------:R-:W-:Y:S04]  /*d320*/  STL [R1+0x13bc], R20 ;  /* 0x0013bc1401007387 */ /* 0x000fe80000100800 */
[----:B------:R-:W-:Y:S04]  /*d330*/  STL [R1+0x1390], R19 ;  /* 0x0013901301007387 */ /* 0x000fe80000100800 */
[----:B------:R0:W-:Y:S01]  /*d340*/  STL [R1+0x13c4], R8 ;  /* 0x0013c40801007387 */ /* 0x0001e20000100800 */
[----:B------:R-:W-:-:S03]  /*d350*/  IMAD.X R7, R14, 0x1, R17, P0 ;  /* 0x000000010e077824 */ /* 0x000fc600000e0611 */
[----:B0-----:R-:W3:Y:S04]  /*d360*/  LDL R8, [R1+0x4e8] ;  /* 0x0004e80001087983 */ /* 0x001ee80000100800 */
[----:B------:R0:W-:Y:S04]  /*d370*/  STL [R1+0x1398], R7 ;  /* 0x0013980701007387 */ /* 0x0001e80000100800 */
[----:B0-----:R-:W3:Y:S01]  /*d380*/  LDL R7, [R1+0x4e0] ;  /* 0x0004e00001077983 */ /* 0x001ee20000100800 */
[----:B------:R-:W-:Y:S01]  /*d390*/  IADD3 R19, P0, R18, R5, RZ ;  /* 0x0000000512137210 */ /* 0x000fe20007f1e0ff */
[----:B------:R-:W-:Y:S01]  /*d3a0*/  IMAD.X R21, R14, 0x1, R16, P1 ;  /* 0x000000010e157824 */ /* 0x000fe200008e0610 */
[----:B------:R-:W-:-:S03]  /*d3b0*/  IADD3 R20, P1, R18, R6, RZ ;  /* 0x0000000612147210 */ /* 0x000fc60007f3e0ff */
[----:B------:R0:W-:Y:S04]  /*d3c0*/  STL [R1+0x13cc], R19 ;  /* 0x0013cc1301007387 */ /* 0x0001e80000100800 */
[----:B------:R-:W-:Y:S01]  /*d3d0*/  STL [R1+0x13a0], R21 ;  /* 0x0013a01501007387 */ /* 0x000fe20000100800 */
[C---:B0-----:R-:W-:Y:S02]  /*d3e0*/  IMAD.X R19, R14.reuse, 0x1, R15, P2 ;  /* 0x000000010e137824 */ /* 0x041fe400010e060f */
[----:B------:R-:W-:Y:S01]  /*d3f0*/  IMAD.X R14, R14, 0x1, R4, P3 ;  /* 0x000000010e0e7824 */ /* 0x000fe200018e0604 */
[----:B------:R-:W-:Y:S04]  /*d400*/  STL [R1+0x13d0], R20 ;  /* 0x0013d01401007387 */ /* 0x000fe80000100800 */
[----:B------:R0:W-:Y:S01]  /*d410*/  STL [R1+0x13a8], R19 ;  /* 0x0013a81301007387 */ /* 0x0001e20000100800 */
[----:B--2---:R-:W-:-:S02]  /*d420*/  IADD3 R18, P2, R13, R2, RZ ;  /* 0x000000020d127210 */ /* 0x004fc40007f5e0ff */
[----:B0-----:R-:W-:-:S03]  /*d430*/  IADD3 R19, P3, R13, R3, RZ ;  /* 0x000000030d137210 */ /* 0x001fc60007f7e0ff */
[----:B------:R4:W-:Y:S04]  /*d440*/  STL [R1+0x13d4], R18 ;  /* 0x0013d41201007387 */ /* 0x0009e80000100800 */
[----:B------:R0:W-:Y:S04]  /*d450*/  STL [R1+0x13b0], R14 ;  /* 0x0013b00e01007387 */ /* 0x0001e80000100800 */
[----:B------:R1:W-:Y:S01]  /*d460*/  STL [R1+0x13d8], R19 ;  /* 0x0013d81301007387 */ /* 0x0003e20000100800 */
[C---:B----4-:R-:W-:Y:S01]  /*d470*/  IMAD.X R18, R12.reuse, 0x1, R17, P4 ;  /* 0x000000010c127824 */ /* 0x050fe200020e0611 */
[----:B0-----:R-:W-:Y:S01]  /*d480*/  IADD3 R14, P4, R13, R5, RZ ;  /* 0x000000050d0e7210 */ /* 0x001fe20007f9e0ff */
[----:B-1----:R-:W-:-:S03]  /*d490*/  IMAD.X R19, R12, 0x1, R16, P5 ;  /* 0x000000010c137824 */ /* 0x002fc600028e0610 */
[----:B------:R0:W-:Y:S04]  /*d4a0*/  STL [R1+0x13b8], R18 ;  /* 0x0013b81201007387 */ /* 0x0001e80000100800 */
[----:B------:R1:W-:Y:S01]  /*d4b0*/  STL [R1+0x13dc], R14 ;  /* 0x0013dc0e01007387 */ /* 0x0003e20000100800 */
[----:B0-----:R-:W-:-:S03]  /*d4c0*/  IADD3 R18, P5, R13, R6, RZ ;  /* 0x000000060d127210 */ /* 0x001fc60007fbe0ff */
[----:B------:R-:W-:Y:S01]  /*d4d0*/  STL [R1+0x13c0], R19 ;  /* 0x0013c01301007387 */ /* 0x000fe20000100800 */
[----:B-1----:R-:W-:-:S03]  /*d4e0*/  IMAD.X R14, R12, 0x1, R15, P0 ;  /* 0x000000010c0e7824 */ /* 0x002fc600000e060f */
[----:B------:R-:W-:Y:S04]  /*d4f0*/  STL [R1+0x13e0], R18 ;  /* 0x0013e01201007387 */ /* 0x000fe80000100800 */
[----:B------:R-:W-:Y:S01]  /*d500*/  STL [R1+0x13c8], R14 ;  /* 0x0013c80e01007387 */ /* 0x000fe20000100800 */
[C---:B-----5:R-:W-:Y:S01]  /*d510*/  IADD3 R13, P0, R11.reuse, R2, RZ ;  /* 0x000000020b0d7210 */ /* 0x060fe20007f1e0ff */
[----:B------:R-:W-:Y:S01]  /*d520*/  IMAD.X R2, R12, 0x1, R4, P1 ;  /* 0x000000010c027824 */ /* 0x000fe200008e0604 */
[C---:B------:R-:W-:Y:S01]  /*d530*/  IADD3 R12, P1, R11.reuse, R3, RZ ;  /* 0x000000030b0c7210 */ /* 0x040fe20007f3e0ff */
[C---:B------:R-:W-:Y:S02]  /*d540*/  IMAD.X R3, R0.reuse, 0x1, R17, P2 ;  /* 0x0000000100037824 */ /* 0x040fe400010e0611 */
[----:B------:R0:W-:Y:S04]  /*d550*/  STL [R1+0xc14], R13 ;  /* 0x000c140d01007387 */ /* 0x0001e80000100800 */
[----:B------:R1:W-:Y:S04]  /*d560*/  STL [R1+0xc10], R2 ;  /* 0x000c100201007387 */ /* 0x0003e80000100800 */
[----:B------:R-:W-:Y:S01]  /*d570*/  STL [R1+0xc0c], R12 ;  /* 0x000c0c0c01007387 */ /* 0x000fe20000100800 */
[----:B0-----:R-:W0:Y:S03]  /*d580*/  LDC R13, c[0x0][0x230] ;  /* 0x00008c00ff0d7b82 */ /* 0x001e260000000800 */
[----:B------:R2:W-:Y:S01]  /*d590*/  STL [R1+0xc08], R3 ;  /* 0x000c080301007387 */ /* 0x0005e20000100800 */
[----:B-1----:R-:W-:Y:S01]  /*d5a0*/  IADD3 R2, P2, R11, R5, RZ ;  /* 0x000000050b027210 */ /* 0x002fe20007f5e0ff */
[----:B------:R-:W-:-:S04]  /*d5b0*/  IMAD.X R5, R0, 0x1, R16, P3 ;  /* 0x0000000100057824 */ /* 0x000fc800018e0610 */
[----:B------:R1:W-:Y:S01]  /*d5c0*/  STL [R1+0xc04], R2 ;  /* 0x000c040201007387 */ /* 0x0003e20000100800 */
[----:B--2---:R-:W-:Y:S01]  /*d5d0*/  IADD3 R3, P3, R11, R6, RZ ;  /* 0x000000060b037210 */ /* 0x004fe20007f7e0ff */
[----:B------:R-:W-:Y:S02]  /*d5e0*/  IMAD.X R6, R0, 0x1, R15, P4 ;  /* 0x0000000100067824 */ /* 0x000fe400020e060f */
[----:B------:R-:W-:Y:S04]  /*d5f0*/  STL [R1+0xc00], R5 ;  /* 0x000c000501007387 */ /* 0x000fe80000100800 */
[----:B------:R2:W-:Y:S01]  /*d600*/  STL [R1+0xbf4], R3 ;  /* 0x000bf40301007387 */ /* 0x0005e20000100800 */
[----:B-1----:R-:W-:-:S03]  /*d610*/  SHF.R.S32.HI R2, RZ, 0x1f, R11 ;  /* 0x0000001fff027819 */ /* 0x002fc6000001140b */
[----:B------:R1:W-:Y:S01]  /*d620*/  STL [R1+0xbec], R6 ;  /* 0x000bec0601007387 */ /* 0x0003e20000100800 */
[----:B--2---:R-:W-:-:S03]  /*d630*/  IMAD.X R3, R0, 0x1, R4, P5 ;  /* 0x0000000100037824 */ /* 0x004fc600028e0604 */
[----:B------:R-:W2:Y:S01]  /*d640*/  LDL.LU R0, [R1+0x1940] ;  /* 0x0019400001007983 */ /* 0x000ea20000300800 */
[----:B---3--:R-:W-:-:S05]  /*d650*/  IADD3 R5, P4, R10, UR16, RZ ;  /* 0x000000100a057c10 */ /* 0x008fca000ff9e0ff */
[----:B------:R3:W-:Y:S04]  /*d660*/  STL [R1+0xbf8], R5 ;  /* 0x000bf80501007387 */ /* 0x0007e80000100800 */
[----:B------:R4:W-:Y:S01]  /*d670*/  STL [R1+0xbf0], R3 ;  /* 0x000bf00301007387 */ /* 0x0009e20000100800 */
[C---:B-1----:R-:W-:Y:S01]  /*d680*/  IMAD.X R6, R2.reuse, 0x1, R16, P1 ;  /* 0x0000000102067824 */ /* 0x042fe200008e0610 */
[----:B---3--:R-:W-:Y:S01]  /*d690*/  IADD3 R5, P5, R9, UR16, RZ ;  /* 0x0000001009057c10 */ /* 0x008fe2000ffbe0ff */
[----:B----4-:R-:W-:Y:S01]  /*d6a0*/  IMAD.X R3, R2, 0x1, R17, P0 ;  /* 0x0000000102037824 */ /* 0x010fe200000e0611 */
[----:B------:R-:W-:-:S03]  /*d6b0*/  USHF.R.S32.HI UR16, URZ, 0x1f, UR16 ;  /* 0x0000001f3f107899 */ /* 0x000fc60008011410 */
[----:B------:R1:W-:Y:S04]  /*d6c0*/  STL [R1+0xbfc], R5 ;  /* 0x000bfc0501007387 */ /* 0x0003e80000100800 */
[----:B------:R3:W-:Y:S01]  /*d6d0*/  STL [R1+0xbe8], R3 ;  /* 0x000be80301007387 */ /* 0x0007e20000100800 */
[----:B-1----:R-:W-:-:S03]  /*d6e0*/  IMAD.X R5, R2, 0x1, R15, P2 ;  /* 0x0000000102057824 */ /* 0x002fc600010e060f */
[----:B------:R-:W-:Y:S01]  /*d6f0*/  STL [R1+0xbe4], R6 ;  /* 0x000be40601007387 */ /* 0x000fe20000100800 */
[----:B---3--:R-:W-:-:S03]  /*d700*/  IMAD.X R3, R2, 0x1, R4, P3 ;  /* 0x0000000102037824 */ /* 0x008fc600018e0604 */
[----:B------:R-:W-:Y:S04]  /*d710*/  STL [R1+0xbe0], R5 ;  /* 0x000be00501007387 */ /* 0x000fe80000100800 */
[----:B------:R1:W-:Y:S01]  /*d720*/  STL [R1+0x874], R3 ;  /* 0x0008740301007387 */ /* 0x0003e20000100800 */
[----:B------:R-:W-:-:S05]  /*d730*/  IADD3.X R2, R8, UR16, RZ, P4, !PT ;  /* 0x0000001008027c10 */ /* 0x000fca000a7fe4ff */
[----:B------:R3:W-:Y:S01]  /*d740*/  STL [R1+0x878], R2 ;  /* 0x0008780201007387 */ /* 0x0007e20000100800 */
[----:B-1----:R-:W-:Y:S02]  /*d750*/  IADD3.X R3, R7, UR16, RZ, P5, !PT ;  /* 0x0000001007037c10 */ /* 0x002fe4000affe4ff */
[----:B---3--:R-:W-:Y:S01]  /*d760*/  IADD3 R2, P0, R10, UR24, RZ ;  /* 0x000000180a027c10 */ /* 0x008fe2000ff1e0ff */
[----:B------:R-:W-:Y:S02]  /*d770*/  USHF.R.S32.HI UR16, URZ, 0x1f, UR24 ;  /* 0x0000001f3f107899 */ /* 0x000fe40008011418 */
[----:B------:R1:W-:Y:S04]  /*d780*/  STL [R1+0x87c], R3 ;  /* 0x00087c0301007387 */ /* 0x0003e80000100800 */
[----:B------:R3:W-:Y:S01]  /*d790*/  STL [R1+0x884], R2 ;  /* 0x0008840201007387 */ /* 0x0007e20000100800 */
[----:B------:R-:W-:-:S02]  /*d7a0*/  IADD3 R4, P3, R9, UR12, RZ ;  /* 0x0000000c09047c10 */ /* 0x000fc4000ff7e0ff */
[----:B-1----:R-:W-:Y:S02]  /*d7b0*/  IADD3 R3, P1, R9, UR24, RZ ;  /* 0x0000001809037c10 */ /* 0x002fe4000ff3e0ff */
[----:B---3--:R-:W-:-:S03]  /*d7c0*/  IADD3 R2, P2, R10, UR12, RZ ;  /* 0x0000000c0a027c10 */ /* 0x008fc6000ff5e0ff */
[----:B------:R1:W-:Y:S01]  /*d7d0*/  STL [R1+0x88c], R3 ;  /* 0x00088c0301007387 */ /* 0x0003e20000100800 */
[----:B------:R-:W-:-:S03]  /*d7e0*/  USHF.R.S32.HI UR24, URZ, 0x1f, UR12 ;  /* 0x0000001f3f187899 */ /* 0x000fc6000801140c */
[----:B------:R3:W-:Y:S01]  /*d7f0*/  STL [R1+0x894], R2 ;  /* 0x0008940201007387 */ /* 0x0007e20000100800 */
[----:B0-----:R-:W-:Y:S01]  /*d800*/  VIADD R13, R13, 0x7f ;  /* 0x0000007f0d0d7836 */ /* 0x001fe20000000000 */
[----:B------:R-:W-:Y:S01]  /*d810*/  USHF.L.U32 UR7, UR7, 0x1, URZ ;  /* 0x0000000107077899 */ /* 0x000fe2000800063f */
[----:B-1----:R-:W-:Y:S01]  /*d820*/  IADD3.X R3, R8, UR16, RZ, P0, !PT ;  /* 0x0000001008037c10 */ /* 0x002fe200087fe4ff */
[----:B------:R-:W-:Y:S01]  /*d830*/  STL [R1+0x89c], R4 ;  /* 0x00089c0401007387 */ /* 0x000fe20000100800 */
[----:B------:R-:W-:Y:S01]  /*d840*/  ULDC UR12, c[0x0][0x238] ;  /* 0x00008e00000c7ab9 */ /* 0x000fe20000000800 */
[----:B---3--:R-:W-:Y:S02]  /*d850*/  IADD3.X R2, R7, UR16, RZ, P1, !PT ;  /* 0x0000001007027c10 */ /* 0x008fe40008ffe4ff */
[----:B------:R0:W-:Y:S01]  /*d860*/  STL [R1+0x880], R3 ;  /* 0x0008800301007387 */ /* 0x0001e20000100800 */
[----:B------:R-:W-:Y:S01]  /*d870*/  SHF.R.S32.HI R12, RZ, 0x1f, R13 ;  /* 0x0000001fff0c7819 */ /* 0x000fe2000001140d */
[----:B------:R-:W-:-:S02]  /*d880*/  ULDC UR16, c[0x0][0x238] ;  /* 0x00008e0000107ab9 */ /* 0x000fc40000000800 */
[----:B------:R1:W-:Y:S01]  /*d890*/  STL [R1+0x888], R2 ;  /* 0x0008880201007387 */ /* 0x0003e20000100800 */
[----:B0-----:R-:W-:Y:S02]  /*d8a0*/  IADD3.X R3, R8, UR24, RZ, P2, !PT ;  /* 0x0000001808037c10 */ /* 0x001fe400097fe4ff */
[----:B-1----:R-:W-:-:S03]  /*d8b0*/  IADD3.X R2, R7, UR24, RZ, P3, !PT ;  /* 0x0000001807027c10 */ /* 0x002fc60009ffe4ff */
[----:B------:R0:W-:Y:S01]  /*d8c0*/  STL [R1+0x890], R3 ;  /* 0x0008900301007387 */ /* 0x0001e20000100800 */
[----:B------:R-:W-:Y:S01]  /*d8d0*/  LEA.HI R12, R12, R13, RZ, 0x7 ;  /* 0x0000000d0c0c7211 */ /* 0x000fe200078f38ff */
[----:B------:R-:W-:Y:S02]  /*d8e0*/  ULDC UR24, c[0x0][0x238] ;  /* 0x00008e0000187ab9 */ /* 0x000fe40000000800 */
[----:B------:R1:W-:Y:S04]  /*d8f0*/  STL [R1+0x898], R2 ;  /* 0x0008980201007387 */ /* 0x0003e80000100800 */
        /* <DEDUP_REMOVED lines=92> */
[----:B------:R-:W-:Y:S01]  /*dec0*/  STL [R1+0x3bc], RZ ;  /* 0x0003bcff01007387 */ /* 0x000fe20000100800 */
[----:B0-----:R-:W-:-:S03]  /*ded0*/  IADD3 R3, P0, R10, UR11, RZ ;  /* 0x0000000b0a037c10 */ /* 0x001fc6000ff1e0ff */
[----:B------:R-:W-:Y:S01]  /*dee0*/  STL [R1+0x150], RZ ;  /* 0x000150ff01007387 */ /* 0x000fe20000100800 */
[----:B-1----:R-:W-:-:S03]  /*def0*/  IADD3 R2, P1, R9, UR11, RZ ;  /* 0x0000000b09027c10 */ /* 0x002fc6000ff3e0ff */
[----:B------:R-:W-:Y:S01]  /*df00*/  STL [R1+0x154], RZ ;  /* 0x000154ff01007387 */ /* 0x000fe20000100800 */
[----:B------:R-:W-:-:S03]  /*df10*/  USHF.R.S32.HI UR11, URZ, 0x1f, UR11 ;  /* 0x0000001f3f0b7899 */ /* 0x000fc6000801140b */
[----:B------:R-:W-:Y:S04]  /*df20*/  STL [R1+0x158], RZ ;  /* 0x000158ff01007387 */ /* 0x000fe80000100800 */
[----:B------:R-:W-:Y:S04]  /*df30*/  STL [R1+0x15c], RZ ;  /* 0x00015cff01007387 */ /* 0x000fe80000100800 */
[----:B------:R-:W-:Y:S04]  /*df40*/  STL [R1+0x140], RZ ;  /* 0x000140ff01007387 */ /* 0x000fe80000100800 */
[----:B------:R-:W-:Y:S04]  /*df50*/  STL [R1+0x144], RZ ;  /* 0x000144ff01007387 */ /* 0x000fe80000100800 */
[----:B------:R-:W-:Y:S04]  /*df60*/  STL [R1+0x148], RZ ;  /* 0x000148ff01007387 */ /* 0x000fe80000100800 */
[----:B------:R-:W-:Y:S04]  /*df70*/  STL [R1+0x14c], RZ ;  /* 0x00014cff01007387 */ /* 0x000fe80000100800 */
[----:B------:R-:W-:Y:S04]  /*df80*/  STL [R1+0x130], RZ ;  /* 0x000130ff01007387 */ /* 0x000fe80000100800 */
[----:B------:R0:W-:Y:S04]  /*df90*/  STL [R1+0x8a4], R3 ;  /* 0x0008a40301007387 */ /* 0x0001e80000100800 */
[----:B------:R1:W-:Y:S04]  /*dfa0*/  STL [R1+0x8ac], R2 ;  /* 0x0008ac0201007387 */ /* 0x0003e80000100800 */
[----:B------:R-:W-:Y:S01]  /*dfb0*/  STL [R1+0x134], RZ ;  /* 0x000134ff01007387 */ /* 0x000fe20000100800 */
[----:B0-----:R-:W-:-:S03]  /*dfc0*/  IADD3.X R3, R8, UR11, RZ, P0, !PT ;  /* 0x0000000b08037c10 */ /* 0x001fc600087fe4ff */
[----:B------:R-:W-:Y:S01]  /*dfd0*/  STL [R1+0x138], RZ ;  /* 0x000138ff01007387 */ /* 0x000fe20000100800 */
[----:B-1----:R-:W-:-:S03]  /*dfe0*/  IADD3.X R2, R7, UR11, RZ, P1, !PT ;  /* 0x0000000b07027c10 */ /* 0x002fc60008ffe4ff */
[----:B------:R-:W-:Y:S01]  /*dff0*/  STL [R1+0x13c], RZ ;  /* 0x00013cff01007387 */ /* 0x000fe20000100800 */
[----:B------:R-:W-:-:S03]  /*e000*/  USHF.R.S32.HI UR11, URZ, 0x1f, UR18 ;  /* 0x0000001f3f0b7899 */ /* 0x000fc60008011412 */
[----:B------:R0:W-:Y:S04]  /*e010*/  STL [R1+0x8a0], R3 ;  /* 0x0008a00301007387 */ /* 0x0001e80000100800 */
[----:B------:R1:W-:Y:S01]  /*e020*/  STL [R1+0x8a8], R2 ;  /* 0x0008a80201007387 */ /* 0x0003e20000100800 */
[----:B0-----:R-:W-:-:S03]  /*e030*/  IADD3 R3, P0, R10, UR18, RZ ;  /* 0x000000120a037c10 */ /* 0x001fc6000ff1e0ff */
[----:B------:R-:W-:Y:S01]  /*e040*/  STL [R1+0x120], RZ ;  /* 0x000120ff01007387 */ /* 0x000fe20000100800 */
[----:B-1----:R-:W-:-:S03]  /*e050*/  IADD3 R2, P1, R9, UR18, RZ ;  /* 0x0000001209027c10 */ /* 0x002fc6000ff3e0ff */
[----:B------:R0:W-:Y:S04]  /*e060*/  STL [R1+0x8b4], R3 ;  /* 0x0008b40301007387 */ /* 0x0001e80000100800 */
[----:B------:R-:W-:Y:S04]  /*e070*/  STL [R1+0x124], RZ ;  /* 0x000124ff01007387 */ /* 0x000fe80000100800 */
[----:B------:R1:W-:Y:S01]  /*e080*/  STL [R1+0x8bc], R2 ;  /* 0x0008bc0201007387 */ /* 0x0003e20000100800 */
[----:B0-----:R-:W-:Y:S01]  /*e090*/  IADD3.X R3, R8, UR11, RZ, P0, !PT ;  /* 0x0000000b08037c10 */ /* 0x001fe200087fe4ff */
[----:B------:R-:W-:-:S04]  /*e0a0*/  USHF.R.S32.HI UR18, URZ, 0x1f, UR5 ;  /* 0x0000001f3f127899 */ /* 0x000fc80008011405 */
[----:B------:R0:W-:Y:S01]  /*e0b0*/  STL [R1+0x8b0], R3 ;  /* 0x0008b00301007387 */ /* 0x0001e20000100800 */
[----:B-1----:R-:W-:-:S05]  /*e0c0*/  IADD3.X R2, R7, UR11, RZ, P1, !PT ;  /* 0x0000000b07027c10 */ /* 0x002fca0008ffe4ff */
[----:B------:R1:W-:Y:S01]  /*e0d0*/  STL [R1+0x8b8], R2 ;  /* 0x0008b80201007387 */ /* 0x0003e20000100800 */
[----:B0-----:R-:W-:-:S05]  /*e0e0*/  IADD3 R3, P0, R10, UR5, RZ ;  /* 0x000000050a037c10 */ /* 0x001fca000ff1e0ff */
[----:B------:R0:W-:Y:S01]  /*e0f0*/  STL [R1+0x8c4], R3 ;  /* 0x0008c40301007387 */ /* 0x0001e20000100800 */
[----:B-1----:R-:W-:-:S03]  /*e100*/  IADD3 R2, P1, R9, UR5, RZ ;  /* 0x0000000509027c10 */ /* 0x002fc6000ff3e0ff */
        /* <DEDUP_REMOVED lines=192> */
[----:B0-----:R-:W-:Y:S02]  /*ed10*/  IADD3.X R3, R8, UR53, RZ, P0, !PT ;  /* 0x0000003508037c10 */ /* 0x001fe400087fe4ff */
[----:B-1----:R-:W-:-:S03]  /*ed20*/  IADD3.X R2, R7, UR53, RZ, P1, !PT ;  /* 0x0000003507027c10 */ /* 0x002fc60008ffe4ff */
[----:B------:R0:W-:Y:S04]  /*ed30*/  STL [R1+0x9f0], R3 ;  /* 0x0009f00301007387 */ /* 0x0001e80000100800 */
[----:B------:R1:W-:Y:S04]  /*ed40*/  STL [R1+0x9f8], R2 ;  /* 0x0009f80201007387 */ /* 0x0003e80000100800 */
[----:B------:R-:W3:Y:S01]  /*ed50*/  LDL R11, [R1+0x57c] ;  /* 0x00057c00010b7983 */ /* 0x000ee20000100800 */
[----:B------:R-:W-:Y:S02]  /*ed60*/  USHF.R.S32.HI UR29, URZ, 0x1f, UR25 ;  /* 0x0000001f3f1d7899 */ /* 0x000fe40008011419 */
[----:B0-----:R-:W-:-:S02]  /*ed70*/  IADD3 R3, P0, R10, UR25, RZ ;  /* 0x000000190a037c10 */ /* 0x001fc4000ff1e0ff */
[----:B-1----:R-:W-:-:S03]  /*ed80*/  IADD3 R2, P1, R9, UR25, RZ ;  /* 0x0000001909027c10 */ /* 0x002fc6000ff3e0ff */
[----:B------:R0:W-:Y:S04]  /*ed90*/  STL [R1+0xa04], R3 ;  /* 0x000a040301007387 */ /* 0x0001e80000100800 */
[----:B------:R1:W-:Y:S01]  /*eda0*/  STL [R1+0xa0c], R2 ;  /* 0x000a0c0201007387 */ /* 0x0003e20000100800 */
[----:B0-----:R-:W-:-:S03]  /*edb0*/  IADD3.X R3, R8, UR29, RZ, P0, !PT ;  /* 0x0000001d08037c10 */ /* 0x001fc600087fe4ff */
[----:B------:R-:W-:Y:S01]  /*edc0*/  STL [R1+0xc8], RZ ;  /* 0x0000c8ff01007387 */ /* 0x000fe20000100800 */
[----:B-1----:R-:W-:-:S03]  /*edd0*/  IADD3.X R2, R7, UR29, RZ, P1, !PT ;  /* 0x0000001d07027c10 */ /* 0x002fc60008ffe4ff */
[----:B------:R0:W-:Y:S01]  /*ede0*/  STL [R1+0xa00], R3 ;  /* 0x000a000301007387 */ /* 0x0001e20000100800 */
[----:B------:R-:W-:-:S03]  /*edf0*/  USHF.R.S32.HI UR18, URZ, 0x1f, UR21 ;  /* 0x0000001f3f127899 */ /* 0x000fc60008011415 */
[----:B------:R1:W-:Y:S01]  /*ee00*/  STL [R1+0xa08], R2 ;  /* 0x000a080201007387 */ /* 0x0003e20000100800 */
[----:B0-----:R-:W-:Y:S02]  /*ee10*/  IADD3 R3, P0, R10, UR21, RZ ;  /* 0x000000150a037c10 */ /* 0x001fe4000ff1e0ff */
[----:B-1----:R-:W-:-:S03]  /*ee20*/  IADD3 R2, P1, R9, UR21, RZ ;  /* 0x0000001509027c10 */ /* 0x002fc6000ff3e0ff */
[----:B------:R0:W-:Y:S04]  /*ee30*/  STL [R1+0xa14], R3 ;  /* 0x000a140301007387 */ /* 0x0001e80000100800 */
[----:B------:R-:W-:Y:S04]  /*ee40*/  STL [R1+0xcc], RZ ;  /* 0x0000ccff01007387 */ /* 0x000fe80000100800 */
[----:B------:R1:W-:Y:S01]  /*ee50*/  STL [R1+0xa1c], R2 ;  /* 0x000a1c0201007387 */ /* 0x0003e20000100800 */
[----:B0-----:R-:W-:Y:S01]  /*ee60*/  IADD3.X R3, R8, UR18, RZ, P0, !PT ;  /* 0x0000001208037c10 */ /* 0x001fe200087fe4ff */
[----:B------:R-:W-:Y:S01]  /*ee70*/  USHF.R.S32.HI UR23, URZ, 0x1f, UR17 ;  /* 0x0000001f3f177899 */ /* 0x000fe20008011411 */
[----:B-1----:R-:W-:-:S03]  /*ee80*/  IADD3.X R2, R7, UR18, RZ, P1, !PT ;  /* 0x0000001207027c10 */ /* 0x002fc60008ffe4ff */
[----:B------:R0:W-:Y:S04]  /*ee90*/  STL [R1+0xa10], R3 ;  /* 0x000a100301007387 */ /* 0x0001e80000100800 */
[----:B------:R1:W-:Y:S01]  /*eea0*/  STL [R1+0xa18], R2 ;  /* 0x000a180201007387 */ /* 0x0003e20000100800 */
[----:B0-----:R-:W-:Y:S02]  /*eeb0*/  IADD3 R3, P0, R10, UR17, RZ ;  /* 0x000000110a037c10 */ /* 0x001fe4000ff1e0ff */
[----:B-1----:R-:W-:-:S03]  /*eec0*/  IADD3 R2, P1, R9, UR17, RZ ;  /* 0x0000001109027c10 */ /* 0x002fc6000ff3e0ff */
[----:B------:R0:W-:Y:S04]  /*eed0*/  STL [R1+0xa24], R3 ;  /* 0x000a240301007387 */ /* 0x0001e80000100800 */
[----:B------:R1:W-:Y:S01]  /*eee0*/  STL [R1+0xa2c], R2 ;  /* 0x000a2c0201007387 */ /* 0x0003e20000100800 */
[----:B0-----:R-:W-:Y:S02]  /*eef0*/  IADD3.X R3, R8, UR23, RZ, P0, !PT ;  /* 0x0000001708037c10 */ /* 0x001fe400087fe4ff */
[----:B-1----:R-:W-:-:S03]  /*ef00*/  IADD3.X R2, R7, UR23, RZ, P1, !PT ;  /* 0x0000001707027c10 */ /* 0x002fc60008ffe4ff */
[----:B------:R0:W-:Y:S04]  /*ef10*/  STL [R1+0xa20], R3 ;  /* 0x000a200301007387 */ /* 0x0001e80000100800 */
[----:B------:R1:W-:Y:S01]  /*ef20*/  STL [R1+0xa28], R2 ;  /* 0x000a280201007387 */ /* 0x0003e20000100800 */
[----:B0-----:R-:W-:Y:S02]  /*ef30*/  IADD3 R3, P1, R10, UR13, RZ ;  /* 0x0000000d0a037c10 */ /* 0x001fe4000ff3e0ff */
[----:B-1----:R-:W-:-:S03]  /*ef40*/  IADD3 R2, P0, R9, UR13, RZ ;  /* 0x0000000d09027c10 */ /* 0x002fc6000ff1e0ff */
[----:B------:R0:W-:Y:S04]  /*ef50*/  STL [R1+0xa34], R3 ;  /* 0x000a340301007387 */ /* 0x0001e80000100800 */
[----:B------:R1:W-:Y:S01]  /*ef60*/  STL [R1+0xa3c], R2 ;  /* 0x000a3c0201007387 */ /* 0x0003e20000100800 */
[----:B------:R-:W-:Y:S02]  /*ef70*/  SHF.R.S32.HI R4, RZ, 0x7, R12 ;  /* 0x00000007ff047819 */ /* 0x000fe4000001140c */
[----:B0-----:R-:W-:Y:S02]  /*ef80*/  IADD3 R3, P6, R10, UR9, RZ ;  /* 0x000000090a037c10 */ /* 0x001fe4000ffde0ff */
[----:B-1----:R-:W-:-:S03]  /*ef90*/  IADD3 R2, P5, R9, UR9, RZ ;  /* 0x0000000909027c10 */ /* 0x002fc6000ffbe0ff */
[----:B------:R0:W-:Y:S01]  /*efa0*/  STL [R1+0xa44], R3 ;  /* 0x000a440301007387 */ /* 0x0001e20000100800 */
[C---:B--2---:R-:W-:Y:S01]  /*efb0*/  LOP3.LUT R4, R0.reuse, 0x10, RZ, 0x3c, !PT ;  /* 0x0000001000047812 */ /* 0x044fe200078e3cff */
[----:B------:R-:W-:Y:S02]  /*efc0*/  USHF.R.S32.HI UR37, URZ, 0x1f, UR13 ;  /* 0x0000001f3f257899 */ /* 0x000fe4000801140d */
[----:B------:R1:W-:Y:S01]  /*efd0*/  STL [R1+0xa4c], R2 ;  /* 0x000a4c0201007387 */ /* 0x0003e20000100800 */
[----:B0-----:R-:W-:Y:S02]  /*efe0*/  LOP3.LUT R3, R0, 0x20, RZ, 0x3c, !PT ;  /* 0x0000002000037812 */ /* 0x001fe400078e3cff */
[----:B------:R-:W-:Y:S02]  /*eff0*/  IADD3 R3, P4, R10, UR8, RZ ;  /* 0x000000080a037c10 */ /* 0x000fe4000ff9e0ff */
[----:B-1----:R-:W-:Y:S02]  /*f000*/  LOP3.LUT R2, R0, 0x30, RZ, 0x3c, !PT ;  /* 0x0000003000027812 */ /* 0x002fe400078e3cff */
[----:B------:R-:W-:Y:S01]  /*f010*/  IADD3 R2, P3, R9, UR8, RZ ;  /* 0x0000000809027c10 */ /* 0x000fe2000ff7e0ff */
[----:B------:R-:W-:-:S02]  /*f020*/  USHF.R.S32.HI UR15, URZ, 0x1f, UR9 ;  /* 0x0000001f3f0f7899 */ /* 0x000fc40008011409 */
[----:B------:R-:W-:Y:S02]  /*f030*/  USHF.R.S32.HI UR10, URZ, 0x1f, UR8 ;  /* 0x0000001f3f0a7899 */ /* 0x000fe40008011408 */
[----:B------:R-:W-:Y:S02]  /*f040*/  USHF.R.S32.HI UR59, URZ, 0x1f, UR6 ;  /* 0x0000001f3f3b7899 */ /* 0x000fe40008011406 */
[----:B------:R-:W-:Y:S02]  /*f050*/  USHF.R.S32.HI UR19, URZ, 0x1f, UR14 ;  /* 0x0000001f3f137899 */ /* 0x000fe4000801140e */
[----:B------:R-:W-:Y:S02]  /*f060*/  USHF.R.S32.HI UR55, URZ, 0x1f, UR58 ;  /* 0x0000001f3f377899 */ /* 0x000fe4000801143a */
[----:B------:R-:W-:Y:S02]  /*f070*/  USHF.R.S32.HI UR11, URZ, 0x1f, UR56 ;  /* 0x0000001f3f0b7899 */ /* 0x000fe40008011438 */
        /* <DEDUP_REMOVED lines=9> */
[----:B------:R-:W-:Y:S01]  /*f110*/  USHF.R.S32.HI UR41, URZ, 0x1f, UR36 ;  /* 0x0000001f3f297899 */ /* 0x000fe20008011424 */
[----:B---3--:R-:W-:-:S05]  /*f120*/  LOP3.LUT R4, R11, 0x40, RZ, 0x3c, !PT ;  /* 0x000000400b047812 */ /* 0x008fca00078e3cff */
[----:B------:R0:W-:Y:S04]  /*f130*/  STL [R1+0x193c], R4 ;  /* 0x00193c0401007387 */ /* 0x0001e80000100800 */
[----:B------:R1:W-:Y:S04]  /*f140*/  STL [R1+0xa54], R3 ;  /* 0x000a540301007387 */ /* 0x0003e80000100800 */
[----:B------:R2:W-:Y:S01]  /*f150*/  STL [R1+0xa5c], R2 ;  /* 0x000a5c0201007387 */ /* 0x0005e20000100800 */
[----:B0-----:R-:W-:Y:S02]  /*f160*/  IADD3 R4, P2, R10, UR6, RZ ;  /* 0x000000060a047c10 */ /* 0x001fe4000ff5e0ff */
[----:B-1----:R-:W-:-:S03]  /*f170*/  IADD3.X R3, R8, UR37, RZ, P1, !PT ;  /* 0x0000002508037c10 */ /* 0x002fc60008ffe4ff */
[----:B------:R0:W-:Y:S01]  /*f180*/  STL [R1+0xa64], R4 ;  /* 0x000a640401007387 */ /* 0x0001e20000100800 */
[----:B--2---:R-:W-:-:S03]  /*f190*/  IADD3 R2, P1, R9, UR6, RZ ;  /* 0x0000000609027c10 */ /* 0x004fc6000ff3e0ff */
[----:B------:R1:W-:Y:S04]  /*f1a0*/  STL [R1+0xa30], R3 ;  /* 0x000a300301007387 */ /* 0x0003e80000100800 */
[----:B------:R2:W-:Y:S01]  /*f1b0*/  STL [R1+0xa6c], R2 ;  /* 0x000a6c0201007387 */ /* 0x0005e20000100800 */
[----:B0-----:R-:W-:Y:S02]  /*f1c0*/  IADD3.X R4, R7, UR37, RZ, P0, !PT ;  /* 0x0000002507047c10 */ /* 0x001fe400087fe4ff */
[----:B-1----:R-:W-:-:S03]  /*f1d0*/  IADD3 R3, P0, R10, UR14, RZ ;  /* 0x0000000e0a037c10 */ /* 0x002fc6000ff1e0ff */
[----:B------:R0:W-:Y:S01]  /*f1e0*/  STL [R1+0xa38], R4 ;  /* 0x000a380401007387 */ /* 0x0001e20000100800 */
[----:B--2---:R-:W-:-:S03]  /*f1f0*/  IADD3.X R2, R8, UR15, RZ, P6, !PT ;  /* 0x0000000f08027c10 */ /* 0x004fc6000b7fe4ff */
        /* <DEDUP_REMOVED lines=119> */
[----:B--2---:R-:W-:Y:S01]  /*f970*/  IADD3.X R2, R8, UR41, RZ, P4, !PT ;  /* 0x0000002908027c10 */ /* 0x004fe2000a7fe4ff */
[----:B------:R-:W-:Y:S02]  /*f980*/  USHF.R.S32.HI UR28, URZ, 0x1f, UR30 ;  /* 0x0000001f3f1c7899 */ /* 0x000fe4000801141e */
[----:B------:R1:W-:Y:S04]  /*f990*/  STL [R1+0xb64], R3 ;  /* 0x000b640301007387 */ /* 0x0003e80000100800 */
[----:B------:R2:W-:Y:S01]  /*f9a0*/  STL [R1+0xb30], R2 ;  /* 0x000b300201007387 */ /* 0x0005e20000100800 */
[----:B0-----:R-:W-:Y:S02]  /*f9b0*/  IADD3 R4, P4, R9, UR60, RZ ;  /* 0x0000003c09047c10 */ /* 0x001fe4000ff9e0ff */
[----:B-1----:R-:W-:-:S03]  /*f9c0*/  IADD3.X R3, R7, UR41, RZ, P3, !PT ;  /* 0x0000002907037c10 */ /* 0x002fc60009ffe4ff */
[----:B------:R0:W-:Y:S01]  /*f9d0*/  STL [R1+0xb6c], R4 ;  /* 0x000b6c0401007387 */ /* 0x0001e20000100800 */
[----:B--2---:R-:W-:-:S03]  /*f9e0*/  IADD3 R2, P3, R10, UR34, RZ ;  /* 0x000000220a027c10 */ /* 0x004fc6000ff7e0ff */
[----:B------:R1:W-:Y:S01]  /*f9f0*/  STL [R1+0xb38], R3 ;  /* 0x000b380301007387 */ /* 0x0003e20000100800 */
[----:B------:R-:W-:-:S03]  /*fa00*/  USHF.R.S32.HI UR53, URZ, 0x1f, UR35 ;  /* 0x0000001f3f357899 */ /* 0x000fc60008011423 */
[----:B------:R2:W-:Y:S01]  /*fa10*/  STL [R1+0xb74], R2 ;  /* 0x000b740201007387 */ /* 0x0005e20000100800 */
[----:B0-----:R-:W-:Y:S02]  /*fa20*/  IADD3.X R4, R8, UR28, RZ, P2, !PT ;  /* 0x0000001c08047c10 */ /* 0x001fe400097fe4ff */
[----:B-1----:R-:W-:-:S03]  /*fa30*/  IADD3 R3, P2, R9, UR34, RZ ;  /* 0x0000002209037c10 */ /* 0x002fc6000ff5e0ff */
[----:B------:R0:W-:Y:S01]  /*fa40*/  STL [R1+0xb40], R4 ;  /* 0x000b400401007387 */ /* 0x0001e20000100800 */
[----:B--2---:R-:W-:-:S03]  /*fa50*/  IADD3.X R2, R7, UR28, RZ, P1, !PT ;  /* 0x0000001c07027c10 */ /* 0x004fc60008ffe4ff */
[----:B------:R1:W-:Y:S01]  /*fa60*/  STL [R1+0xb7c], R3 ;  /* 0x000b7c0301007387 */ /* 0x0003e20000100800 */
[----:B------:R-:W-:-:S03]  /*fa70*/  USHF.R.S32.HI UR25, URZ, 0x1f, UR60 ;  /* 0x0000001f3f197899 */ /* 0x000fc6000801143c */
        /* <DEDUP_REMOVED lines=44> */
[----:B--2---:R-:W-:Y:S01]  /*fd40*/  IADD3 R2, P5, R10, UR16, RZ ;  /* 0x000000100a027c10 */ /* 0x004fe2000ffbe0ff */
[----:B------:R-:W-:Y:S02]  /*fd50*/  USHF.R.S32.HI UR23, URZ, 0x1f, UR20 ;  /* 0x0000001f3f177899 */ /* 0x000fe40008011414 */
        /* <DEDUP_REMOVED lines=10> */
[----:B0-----:R-:W-:Y:S02]  /*fe00*/  IADD3.X R4, R8, UR23, RZ, P2, !PT ;  /* 0x0000001708047c10 */ /* 0x001fe400097fe4ff */
[----:B-1----:R-:W-:-:S03]  /*fe10*/  IADD3.X R3, R7, UR23, RZ, P1, !PT ;  /* 0x0000001707037c10 */ /* 0x002fc60008ffe4ff */
[----:B------:R0:W-:Y:S01]  /*fe20*/  STL [R1+0xbb0], R4 ;  /* 0x000bb00401007387 */ /* 0x0001e20000100800 */
[----:B--2---:R-:W-:-:S03]  /*fe30*/  IADD3.X R2, R8, UR13, RZ, P0, !PT ;  /* 0x0000000d08027c10 */ /* 0x004fc600087fe4ff */
[----:B------:R1:W-:Y:S04]  /*fe40*/  STL [R1+0xbb8], R3 ;  /* 0x000bb80301007387 */ /* 0x0003e80000100800 */
[----:B------:R2:W-:Y:S01]  /*fe50*/  STL [R1+0xbc0], R2 ;  /* 0x000bc00201007387 */ /* 0x0005e20000100800 */
[C---:B0-----:R-:W-:Y:S02]  /*fe60*/  IADD3.X R4, R7.reuse, UR13, RZ, P6, !PT ;  /* 0x0000000d07047c10 */ /* 0x041fe4000b7fe4ff */
[----:B-1----:R-:W-:Y:S02]  /*fe70*/  IADD3.X R3, R8, UR12, RZ, P5, !PT ;  /* 0x0000000c08037c10 */ /* 0x002fe4000affe4ff */
[----:B--2---:R-:W-:Y:S01]  /*fe80*/  IADD3.X R2, R7, UR12, RZ, P4, !PT ;  /* 0x0000000c07027c10 */ /* 0x004fe2000a7fe4ff */
[----:B------:R0:W-:Y:S04]  /*fe90*/  STL [R1+0xbc8], R4 ;  /* 0x000bc80401007387 */ /* 0x0001e80000100800 */
[----:B------:R0:W-:Y:S04]  /*fea0*/  STL [R1+0xbd8], R2 ;  /* 0x000bd80201007387 */ /* 0x0001e80000100800 */
[----:B------:R0:W-:Y:S01]  /*feb0*/  STL [R1+0xbd0], R3 ;  /* 0x000bd00301007387 */ /* 0x0001e20000100800 */
[----:B------:R-:W-:-:S04]  /*fec0*/  USHF.L.U32 UR45, UR45, 0x7, URZ ;  /* 0x000000072d2d7899 */ /* 0x000fc8000800063f */
[----:B------:R-:W-:-:S12]  /*fed0*/  USHF.R.S32.HI UR9, URZ, 0x1f, UR45 ;  /* 0x0000001f3f097899 */ /* 0x000fd8000801142d */
.L_x_1:
[----:B------:R-:W2:Y:S01]  /*fee0*/  LDL R5, [R1+0x4e0] ;  /* 0x0004e00001057983 */ /* 0x000ea20000100800 */
[----:B0-----:R-:W0:Y:S03]  /*fef0*/  LDC R2, c[0x0][0x230] ;  /* 0x00008c00ff027b82 */ /* 0x001e260000000800 */
[----:B-12---:R1:W-:Y:S04]  /*ff00*/  STL [R1+0x2684], R5 ;  /* 0x0026840501007387 */ /* 0x0063e80000100800 */
[----:B------:R-:W2:Y:S04]  /*ff10*/  LDL R4, [R1+0x4e4] ;  /* 0x0004e40001047983 */ /* 0x000ea80000100800 */
[----:B-1----:R-:W0:Y:S04]  /*ff20*/  LDL R5, [R1+0x7e8] ;  /* 0x0007e80001057983 */ /* 0x002e280000100800 */
[----:B------:R-:W-:Y:S04]  /*ff30*/  STL [R1+0x246c], R60 ;  /* 0x00246c3c01007387 */ /* 0x000fe80000100800 */
        /* <DEDUP_REMOVED lines=133> */
[----:B------:R1:W-:Y:S04]  /*10790*/  STL [R1+0x2680], R59 ;  /* 0x0026803b01007387 */ /* 0x0003e80000100800 */
        /* <DEDUP_REMOVED lines=55> */
[----:B-----5:R-:W-:Y:S04]  /*10b10*/  STL [R1+0x203c], R0 ;  /* 0x00203c0001007387 */ /* 0x020fe80000100800 */
        /* <DEDUP_REMOVED lines=81> */
[----:B------:R-:W-:Y:S01]  /*11030*/  STL [R1+0x22c8], R0 ;  /* 0x0022c80001007387 */ /* 0x000fe20000100800 */
[----:B0-----:R-:W-:-:S03]  /*11040*/  IMAD R2, R5, -0x80, R2 ;  /* 0xffffff8005027824 */ /* 0x001fc600078e0202 */
[----:B------:R-:W-:Y:S04]  /*11050*/  STL [R1+0x22d0], R0 ;  /* 0x0022d00001007387 */ /* 0x000fe80000100800 */
[----:B------:R-:W-:Y:S04]  /*11060*/  STL [R1+0x22d8], R0 ;  /* 0x0022d80001007387 */ /* 0x000fe80000100800 */
[----:B------:R-:W-:Y:S04]  /*11070*/  STL [R1+0x22e0], R0 ;  /* 0x0022e00001007387 */ /* 0x000fe80000100800 */
[----:B------:R-:W-:Y:S04]  /*11080*/  STL [R1+0x22e8], R0 ;  /* 0x0022e80001007387 */ /* 0x000fe80000100800 */
[----:B------:R-:W2:Y:S01]  /*11090*/  LDL.LU R5, [R1+0x2684] ;  /* 0x0026840001057983 */ /* 0x000ea20000300800 */
[----:B------:R-:W-:-:S02]  /*110a0*/  ISETP.GT.AND P0, PT, R2, RZ, PT ;  /* 0x000000ff0200720c */ /* 0x000fc40003f04270 */
[----:B-1----:R-:W-:-:S11]  /*110b0*/  PRMT R59, RZ, 0x7610, R59 ;  /* 0x00007610ff3b7816 */ /* 0x002fd6000000003b */
[----:B--2---:R-:W2:Y:S04]  /*110c0*/  @P0 LDG.E.U8 R59, desc[UR32][R4.64] ;  /* 0x00000020043b0981 */ /* 0x004ea8000c1e1100 */
[----:B--2---:R0:W-:Y:S04]  /*110d0*/  STL [R1+0x528], R59 ;  /* 0x0005283b01007387 */ /* 0x0041e80000100800 */
[----:B0-----:R-:W2:Y:S04]  /*110e0*/  LDL.LU R59, [R1+0x2680] ;  /* 0x00268000013b7983 */ /* 0x001ea80000300800 */
[----:B------:R-:W3:Y:S04]  /*110f0*/  LDL R4, [R1+0x4e8] ;  /* 0x0004e80001047983 */ /* 0x000ee80000100800 */
[----:B------:R-:W3:Y:S01]  /*11100*/  LDL R5, [R1+0x4ec] ;  /* 0x0004ec0001057983 */ /* 0x000ee20000100800 */
[----:B------:R-:W-:-:S02]  /*11110*/  PRMT R60, RZ, 0x7610, R60 ;  /* 0x00007610ff3c7816 */ /* 0x000fc4000000003c */
[----:B---3--:R-:W-:-:S04]  /*11120*/  @P0 LOP3.LUT R5, R5, R4, RZ, 0x3c, !PT ;  /* 0x0000000405050212 */ /* 0x008fc800078e3cff */
[----:B------:R-:W-:-:S04]  /*11130*/  @P0 LOP3.LUT R4, R5, R4, RZ, 0x3c, !PT ;  /* 0x0000000405040212 */ /* 0x000fc800078e3cff */
[----:B------:R-:W-:-:S05]  /*11140*/  @P0 LOP3.LUT R5, R5, R4, RZ, 0x3c, !PT ;  /* 0x0000000405050212 */ /* 0x000fca00078e3cff */
[----:B------:R-:W3:Y:S01]  /*11150*/  @P0 LDG.E.U8 R60, desc[UR32][R4.64] ;  /* 0x00000020043c0981 */ /* 0x000ee2000c1e1100 */
[----:B------:R-:W-:-:S03]  /*11160*/  ISETP.GT.AND P1, PT, R2, 0x1, PT ;  /* 0x000000010200780c */ /* 0x000fc60003f24270 */
[----:B---3--:R0:W-:Y:S04]  /*11170*/  STL [R1+0x524], R60 ;  /* 0x0005243c01007387 */ /* 0x0081e80000100800 */
[----:B0-----:R-:W3:Y:S04]  /*11180*/  LDL.LU R60, [R1+0x267c] ;  /* 0x00267c00013c7983 */ /* 0x001ee80000300800 */
[----:B------:R-:W4:Y:S04]  /*11190*/  LDL R4, [R1+0xbd8] ;  /* 0x000bd80001047983 */ /* 0x000f280000100800 */
[----:B------:R-:W4:Y:S01]  /*111a0*/  LDL R5, [R1+0xbdc] ;  /* 0x000bdc0001057983 */ /* 0x000f220000100800 */
[----:B--2---:R-:W-:-:S02]  /*111b0*/  PRMT R59, RZ, 0x7610, R59 ;  /* 0x00007610ff3b7816 */ /* 0x004fc4000000003b */
[----:B----4-:R-:W-:-:S04]  /*111c0*/  @P1 LOP3.LUT R5, R5, R4, RZ, 0x3c, !PT ;  /* 0x0000000405051212 */ /* 0x010fc800078e3cff */
[----:B------:R-:W-:-:S04]  /*111d0*/  @P1 LOP3.LUT R4, R5, R4, RZ, 0x3c, !PT ;  /* 0x0000000405041212 */ /* 0x000fc800078e3cff */
[----:B------:R-:W-:-:S05]  /*111e0*/  @P1 LOP3.LUT R5, R5, R4, RZ, 0x3c, !PT ;  /* 0x0000000405051212 */ /* 0x000fca00078e3cff */
[----:B------:R-:W2:Y:S04]  /*111f0*/  @P1 LDG.E.U8 R59, desc[UR32][R4.64] ;  /* 0x00000020043b1981 */ /* 0x000ea8000c1e1100 */
[----:B--2---:R0:W-:Y:S04]  /*11200*/  STL [R1+0x520], R59 ;  /* 0x0005203b01007387 */ /* 0x0041e80000100800 */
[----:B0-----:R-:W2:Y:S04]  /*11210*/  LDL.LU R59, [R1+0x2678] ;  /* 0x00267800013b7983 */ /* 0x001ea80000300800 */
[----:B------:R-:W4:Y:S04]  /*11220*/  LDL R4, [R1+0xbd0] ;  /* 0x000bd00001047983 */ /* 0x000f280000100800 */
[----:B------:R-:W4:Y:S01]  /*11230*/  LDL R5, [R1+0xbd4] ;  /* 0x000bd40001057983 */ /* 0x000f220000100800 */
[----:B---3--:R-:W-:-:S02]  /*11240*/  PRMT R60, RZ, 0x7610, R60 ;  /* 0x00007610ff3c7816 */ /* 0x008fc4000000003c */
[----:B----4-:R-:W-:-:S04]  /*11250*/  @P1 LOP3.LUT R5, R5, R4, RZ, 0x3c, !PT ;  /* 0x0000000405051212 */ /* 0x010fc800078e3cff */
        /* <DEDUP_REMOVED lines=1252> */
[----:B------:R-:W-:-:S02]  /*160a0*/  PRMT R58, RZ, 0x7610, R58 ;  /* 0x00007610ff3a7816 */ /* 0x000fc4000000003a */
[----:B----4-:R-:W-:-:S04]  /*160b0*/  @P1 LOP3.LUT R5, R5, R4, RZ, 0x3c, !PT ;  /* 0x0000000405051212 */ /* 0x010fc800078e3cff */
[----:B------:R-:W-:-:S04]  /*160c0*/  @P1 LOP3.LUT R4, R5, R4, RZ, 0x3c, !PT ;  /* 0x0000000405041212 */ /* 0x000fc800078e3cff */
[----:B------:R-:W-:-:S05]  /*160d0*/  @P1 LOP3.LUT R5, R5, R4, RZ, 0x3c, !PT ;  /* 0x0000000405051212 */ /* 0x000fca00078e3cff */
[----:B------:R-:W4:Y:S01]  /*160e0*/  @P1 LDG.E.U8 R58, desc[UR32][R4.64] ;  /* 0x00000020043a1981 */ /* 0x000f22000c1e1100 */
[----:B------:R-:W-:-:S03]  /*160f0*/  ISETP.GT.AND P2, PT, R2, 0x44, PT ;  /* 0x000000440200780c */ /* 0x000fc60003f44270 */
[----:B----4-:R0:W-:Y:S04]  /*16100*/  STL [R1+0x1ac], R58 ;  /* 0x0001ac3a01007387 */ /* 0x0101e80000100800 */
[----:B0-----:R-:W4:Y:S04]  /*16110*/  LDL.LU R58, [R1+0x2464] ;  /* 0x00246400013a7983 */ /* 0x001f280000300800 */
[----:B------:R-:W3:Y:S04]  /*16120*/  LDL R4, [R1+0x179c] ;  /* 0x00179c0001047983 */ /* 0x000ee80000100800 */
[----:B------:R-:W3:Y:S01]  /*16130*/  LDL R5, [R1+0x17a0] ;  /* 0x0017a00001057983 */ /* 0x000ee20000100800 */
[----:B------:R-:W-:-:S02]  /*16140*/  PRMT R54, RZ, 0x7610, R54 ;  /* 0x00007610ff367816 */ /* 0x000fc40000000036 */
[----:B---3--:R-:W-:-:S04]  /*16150*/  @P2 LOP3.LUT R5, R5, R4, RZ, 0x3c, !PT ;  /* 0x0000000405052212 */ /* 0x008fc800078e3cff */
[----:B------:R-:W-:-:S04]  /*16160*/  @P2 LOP3.LUT R4, R5, R4, RZ, 0x3c, !PT ;  /* 0x0000000405042212 */ /* 0x000fc800078e3cff */
[----:B------:R-:W-:-:S05]  /*16170*/  @P2 LOP3.LUT R5, R5, R4, RZ, 0x3c, !PT ;  /* 0x0000000405052212 */ /* 0x000fca00078e3cff */
[----:B------:R-:W3:Y:S04]  /*16180*/  @P2 LDG.E.U8 R54, desc[UR32][R4.64] ;  /* 0x0000002004362981 */ /* 0x000ee8000c1e1100 */
[----:B---3--:R0:W-:Y:S04]  /*16190*/  STL [R1+0x1a8], R54 ;  /* 0x0001a83601007387 */ /* 0x0081e80000100800 */
[----:B0-----:R-:W3:Y:S04]  /*161a0*/  LDL.LU R54, [R1+0x2460] ;  /* 0x0024600001367983 */ /* 0x001ee80000300800 */
[----:B------:R-:W2:Y:S04]  /*161b0*/  LDL R4, [R1+0x1794] ;  /* 0x0017940001047983 */ /* 0x000ea80000100800 */
[----:B------:R-:W2:Y:S01]  /*161c0*/  LDL R5, [R1+0x1798] ;  /* 0x0017980001057983 */ /* 0x000ea20000100800 */
[----:B------:R-:W-:-:S02]  /*161d0*/  PRMT R29, RZ, 0x7610, R29 ;  /* 0x00007610ff1d7816 */ /* 0x000fc4000000001d */
[----:B--2---:R-:W-:-:S04]  /*161e0*/  @P2 LOP3.LUT R5, R5, R4, RZ, 0x3c, !PT ;  /* 0x0000000405052212 */ /* 0x004fc800078e3cff */
[----:B------:R-:W-:-:S04]  /*161f0*/  @P2 LOP3.LUT R4, R5, R4, RZ, 0x3c, !PT ;  /* 0x0000000405042212 */ /* 0x000fc800078e3cff */
[----:B------:R-:W-:-:S05]  /*16200*/  @P2 LOP3.LUT R5, R5, R4, RZ, 0x3c, !PT ;  /* 0x0000000405052212 */ /* 0x000fca00078e3cff */
[----:B------:R-:W2:Y:S01]  /*16210*/  @P2 LDG.E.U8 R29, desc[UR32][R4.64] ;  /* 0x00000020041d2981 */ /* 0x000ea2000c1e1100 */
[----:B------:R-:W-:-:S03]  /*16220*/  ISETP.GT.AND P0, PT, R2, 0x45, PT ;  /* 0x000000450200780c */ /* 0x000fc60003f04270 */
        /* <DEDUP_REMOVED lines=8> */
[----:B------:R-:W4:Y:S04]  /*162b0*/  @P0 LDG.E.U8 R28, desc[UR32][R4.64] ;  /* 0x00000020041c0981 */ /* 0x000f28000c1e1100 */
        /* <DEDUP_REMOVED lines=350> */
[----:B------:R0:W3:Y:S04]  /*178a0*/  @P0 LDG.E.U8 R0, desc[UR32][R4.64] ;  /* 0x0000002004000981 */ /* 0x0000e8000c1e1100 */
[----:B------:R-:W0:Y:S04]  /*178b0*/  LDL R4, [R1+0x165c] ;  /* 0x00165c0001047983 */ /* 0x000e280000100800 */
[----:B------:R-:W0:Y:S01]  /*178c0*/  LDL R5, [R1+0x1660] ;  /* 0x0016600001057983 */ /* 0x000e220000100800 */
[----:B------:R-:W-:Y:S02]  /*178d0*/  ISETP.GT.AND P1, PT, R2, 0x58, PT ;  /* 0x000000580200780c */ /* 0x000fe40003f24270 */
[----:B------:R-:W-:-:S11]  /*178e0*/  PRMT R32, RZ, 0x7610, R32 ;  /* 0x00007610ff207816 */ /* 0x000fd60000000020 */
[----:B0-----:R-:W-:-:S04]  /*178f0*/  @P1 LOP3.LUT R5, R5, R4, RZ, 0x3c, !PT ;  /* 0x0000000405051212 */ /* 0x001fc800078e3cff */
[----:B------:R-:W-:-:S04]  /*17900*/  @P1 LOP3.LUT R4, R5, R4, RZ, 0x3c, !PT ;  /* 0x0000000405041212 */ /* 0x000fc800078e3cff */
[----:B------:R-:W-:-:S05]  /*17910*/  @P1 LOP3.LUT R5, R5, R4, RZ, 0x3c, !PT ;  /* 0x0000000405051212 */ /* 0x000fca00078e3cff */
[----:B------:R-:W2:Y:S04]  /*17920*/  @P1 LDG.E.U8 R32, desc[UR32][R4.64] ;  /* 0x0000002004201981 */ /* 0x000ea8000c1e1100 */
[----:B---3--:R-:W-:Y:S04]  /*17930*/  STL [R1+0x22ec], R0 ;  /* 0x0022ec0001007387 */ /* 0x008fe80000100800 */
        /* <DEDUP_REMOVED lines=113> */
[----:B------:R0:W2:Y:S04]  /*18050*/  @P1 LDG.E.U8 R60, desc[UR32][R4.64] ;  /* 0x00000020043c1981 */ /* 0x0000a8000c1e1100 */
[----:B------:R-:W0:Y:S04]  /*18060*/  LDL R4, [R1+0x1554] ;  /* 0x0015540001047983 */ /* 0x000e280000100800 */
[----:B------:R-:W0:Y:S01]  /*18070*/  LDL R5, [R1+0x1558] ;  /* 0x0015580001057983 */ /* 0x000e220000100800 */
[----:B------:R-:W-:Y:S02]  /*18080*/  PRMT R59, RZ, 0x7610, R59 ;  /* 0x00007610ff3b7816 */ /* 0x000fe4000000003b */
[----:B0-----:R-:W-:-:S04]  /*18090*/  @P1 LOP3.LUT R5, R5, R4, RZ, 0x3c, !PT ;  /* 0x0000000405051212 */ /* 0x001fc800078e3cff */
[----:B------:R-:W-:-:S04]  /*180a0*/  @P1 LOP3.LUT R4, R5, R4, RZ, 0x3c, !PT ;  /* 0x0000000405041212 */ /* 0x000fc800078e3cff */
[----:B------:R-:W-:Y:S01]  /*180b0*/  @P1 LOP3.LUT R5, R5, R4, RZ, 0x3c, !PT ;  /* 0x0000000405051212 */ /* 0x000fe200078e3cff */
[----:B--2---:R0:W-:Y:S04]  /*180c0*/  STL [R1+0x236c], R60 ;  /* 0x00236c3c01007387 */ /* 0x0041e80000100800 */
[----:B------:R1:W2:Y:S01]  /*180d0*/  @P1 LDG.E.U8 R59, desc[UR32][R4.64] ;  /* 0x00000020043b1981 */ /* 0x0002a2000c1e1100 */
[----:B------:R-:W-:Y:S02]  /*180e0*/  ISETP.GT.AND P2, PT, R2, 0x69, PT ;  /* 0x000000690200780c */ /* 0x000fe40003f44270 */
[----:B------:R-:W-:Y:S01]  /*180f0*/  PRMT R58, RZ, 0x7610, R58 ;  /* 0x00007610ff3a7816 */ /* 0x000fe2000000003a */
[----:B0-----:R-:W3:Y:S04]  /*18100*/  LDL R60, [R1+0x14d8] ;  /* 0x0014d800013c7983 */ /* 0x001ee80000100800 */
[----:B------:R-:W1:Y:S04]  /*18110*/  LDL R4, [R1+0x154c] ;  /* 0x00154c0001047983 */ /* 0x000e680000100800 */
[----:B------:R-:W1:Y:S02]  /*18120*/  LDL R5, [R1+0x1550] ;  /* 0x0015500001057983 */ /* 0x000e640000100800 */
[----:B-1----:R-:W-:-:S04]  /*18130*/  @P2 LOP3.LUT R5, R5, R4, RZ, 0x3c, !PT ;  /* 0x0000000405052212 */ /* 0x002fc800078e3cff */
[----:B------:R-:W-:-:S04]  /*18140*/  @P2 LOP3.LUT R4, R5, R4, RZ, 0x3c, !PT ;  /* 0x0000000405042212 */ /* 0x000fc800078e3cff */
[----:B------:R-:W-:Y:S01]  /*18150*/  @P2 LOP3.LUT R5, R5, R4, RZ, 0x3c, !PT ;  /* 0x0000000405052212 */ /* 0x000fe200078e3cff */
[----:B--2---:R0:W-:Y:S04]  /*18160*/  STL [R1+0x2370], R59 ;  /* 0x0023703b01007387 */ /* 0x0041e80000100800 */
[----:B------:R1:W2:Y:S01]  /*18170*/  @P2 LDG.E.U8 R58, desc[UR32][R4.64] ;  /* 0x00000020043a2981 */ /* 0x0002a2000c1e1100 */
[----:B------:R-:W-:-:S03]  /*18180*/  PRMT R54, RZ, 0x7610, R54 ;  /* 0x00007610ff367816 */ /* 0x000fc60000000036 */
[----:B0-----:R-:W4:Y:S04]  /*18190*/  LDL R59, [R1+0x14d4] ;  /* 0x0014d400013b7983 */ /* 0x001f280000100800 */
[----:B------:R-:W1:Y:S04]  /*181a0*/  LDL R4, [R1+0x1544] ;  /* 0x0015440001047983 */ /* 0x000e680000100800 */
[----:B------:R-:W1:Y:S02]  /*181b0*/  LDL R5, [R1+0x1548] ;  /* 0x0015480001057983 */ /* 0x000e640000100800 */
[----:B-1----:R-:W-:-:S04]  /*181c0*/  @P2 LOP3.LUT R5, R5, R4, RZ, 0x3c, !PT ;  /* 0x0000000405052212 */ /* 0x002fc800078e3cff */
[----:B------:R-:W-:-:S04]  /*181d0*/  @P2 LOP3.LUT R4, R5, R4, RZ, 0x3c, !PT ;  /* 0x0000000405042212 */ /* 0x000fc800078e3cff */
[----:B------:R-:W-:Y:S01]  /*181e0*/  @P2 LOP3.LUT R5, R5, R4, RZ, 0x3c, !PT ;  /* 0x0000000405052212 */ /* 0x000fe200078e3cff */
[----:B--2---:R0:W-:Y:S04]  /*181f0*/  STL [R1+0x2374], R58 ;  /* 0x0023743a01007387 */ /* 0x0041e80000100800 */
[----:B------:R1:W2:Y:S01]  /*18200*/  @P2 LDG.E.U8 R54, desc[UR32][R4.64] ;  /* 0x0000002004362981 */ /* 0x0002a2000c1e1100 */
[----:B------:R-:W-:Y:S02]  /*18210*/  ISETP.GT.AND P0, PT, R2, 0x70, PT ;  /* 0x000000700200780c */ /* 0x000fe40003f04270 */
[----:B------:R-:W-:Y:S02]  /*18220*/  PRMT R29, RZ, 0x7610, R29 ;  /* 0x00007610ff1d7816 */ /* 0x000fe4000000001d */
[----:B------:R-:W-:Y:S01]  /*18230*/  PRMT R28, RZ, 0x7610, R28 ;  /* 0x00007610ff1c7816 */ /* 0x000fe2000000001c */
[----:B0-----:R-:W4:Y:S04]  /*18240*/  LDL R58, [R1+0x14d0] ;  /* 0x0014d000013a7983 */ /* 0x001f280000100800 */
[----:B------:R-:W1:Y:S04]  /*18250*/  LDL R4, [R1+0x14dc] ;  /* 0x0014dc0001047983 */ /* 0x000e680000100800 */
[----:B------:R-:W1:Y:S02]  /*18260*/  LDL R5, [R1+0x14e0] ;  /* 0x0014e00001057983 */ /* 0x000e640000100800 */
[----:B-1----:R-:W-:-:S04]  /*18270*/  @P0 LOP3.LUT R5, R5, R4, RZ, 0x3c, !PT ;  /* 0x0000000405050212 */ /* 0x002fc800078e3cff */
[----:B------:R-:W-:-:S04]  /*18280*/  @P0 LOP3.LUT R4, R5, R4, RZ, 0x3c, !PT ;  /* 0x0000000405040212 */ /* 0x000fc800078e3cff */
[----:B------:R-:W-:-:S05]  /*18290*/  @P0 LOP3.LUT R5, R5, R4, RZ, 0x3c, !PT ;  /* 0x0000000405050212 */ /* 0x000fca00078e3cff */
[----:B------:R3:W4:Y:S04]  /*182a0*/  @P0 LDG.E.U8 R29, desc[UR32][R4.64] ;  /* 0x00000020041d0981 */ /* 0x000728000c1e1100 */
[----:B--2---:R-:W-:Y:S01]  /*182b0*/  STL [R1+0x2378], R54 ;  /* 0x0023783601007387 */ /* 0x004fe20000100800 */
[----:B---3--:R-:W-:Y:S02]  /*182c0*/  @P0 IMAD.MOV.U32 R4, RZ, RZ, R60 ;  /* 0x000000ffff040224 */ /* 0x008fe400078e003c */
[----:B----4-:R-:W-:-:S05]  /*182d0*/  @P0 IMAD.MOV.U32 R5, RZ, RZ, R59 ;  /* 0x000000ffff050224 */ /* 0x010fca00078e003b */
[----:B------:R0:W2:Y:S01]  /*182e0*/  @P0 LDG.E.U8 R28, desc[UR32][R4.64] ;  /* 0x00000020041c0981 */ /* 0x0000a2000c1e1100 */
[----:B------:R-:W-:-:S03]  /*182f0*/  ISETP.GT.AND P1, PT, R2, 0x71, PT ;  /* 0x000000710200780c */ /* 0x000fc60003f24270 */
[----:B------:R-:W-:Y:S04]  /*18300*/  STL [R1+0x237c], R29 ;  /* 0x00237c1d01007387 */ /* 0x000fe80000100800 */
[----:B------:R-:W3:Y:S01]  /*18310*/  LDL R5, [R1+0x14cc] ;  /* 0x0014cc0001057983 */ /* 0x000ee20000100800 */
[----:B------:R-:W-:-:S05]  /*18320*/  PRMT R27, RZ, 0x7610, R27 ;  /* 0x00007610ff1b7816 */ /* 0x000fca000000001b */
[----:B0-----:R-:W-:Y:S01]  /*18330*/  @P1 IMAD.MOV.U32 R4, RZ, RZ, R58 ;  /* 0x000000ffff041224 */ /* 0x001fe200078e003a */
[----:B------:R-:W4:Y:S04]  /*18340*/  LDL R60, [R1+0x1454] ;  /* 0x00145400013c7983 */ /* 0x000f280000100800 */
[----:B------:R-:W4:Y:S04]  /*18350*/  LDL R59, [R1+0x1458] ;  /* 0x00145800013b7983 */ /* 0x000f280000100800 */
[----:B--2---:R0:W-:Y:S01]  /*18360*/  STL [R1+0x2380], R28 ;  /* 0x0023801c01007387 */ /* 0x0041e20000100800 */
[----:B------:R-:W-:-:S03]  /*18370*/  PRMT R26, RZ, 0x7610, R26 ;  /* 0x00007610ff1a7816 */ /* 0x000fc6000000001a */
[----:B------:R-:W2:Y:S04]  /*18380*/  LDL R58, [R1+0x1450] ;  /* 0x00145000013a7983 */ /* 0x000ea80000100800 */
[----:B0-----:R-:W4:Y:S04]  /*18390*/  LDL R28, [R1+0x1460] ;  /* 0x00146000011c7983 */ /* 0x001f280000100800 */
[----:B---3--:R0:W3:Y:S04]  /*183a0*/  @P1 LDG.E.U8 R27, desc[UR32][R4.64] ;  /* 0x00000020041b1981 */ /* 0x0080e8000c1e1100 */
[----:B------:R-:W0:Y:S04]  /*183b0*/  LDL R4, [R1+0x14c4] ;  /* 0x0014c40001047983 */ /* 0x000e280000100800 */
[----:B------:R-:W0:Y:S01]  /*183c0*/  LDL R5, [R1+0x14c8] ;  /* 0x0014c80001057983 */ /* 0x000e220000100800 */
[----:B------:R-:W-:-:S02]  /*183d0*/  ISETP.GT.AND P2, PT, R2, 0x78, PT ;  /* 0x000000780200780c */ /* 0x000fc40003f44270 */
[----:B0-----:R-:W-:-:S04]  /*183e0*/  @P1 LOP3.LUT R5, R5, R4, RZ, 0x3c, !PT ;  /* 0x0000000405051212 */ /* 0x001fc800078e3cff */
[----:B------:R-:W-:-:S04]  /*183f0*/  @P1 LOP3.LUT R4, R5, R4, RZ, 0x3c, !PT ;  /* 0x0000000405041212 */ /* 0x000fc800078e3cff */
[----:B------:R-:W-:Y:S01]  /*18400*/  @P1 LOP3.LUT R5, R5, R4, RZ, 0x3c, !PT ;  /* 0x0000000405051212 */ /* 0x000fe200078e3cff */
[----:B---3--:R0:W-:Y:S04]  /*18410*/  STL [R1+0x2384], R27 ;  /* 0x0023841b01007387 */ /* 0x0081e80000100800 */
[----:B------:R4:W3:Y:S04]  /*18420*/  @P1 LDG.E.U8 R26, desc[UR32][R4.64] ;  /* 0x00000020041a1981 */ /* 0x0008e8000c1e1100 */
[----:B------:R-:W2:Y:S01]  /*18430*/  LDL R5, [R1+0x145c] ;  /* 0x00145c0001057983 */ /* 0x000ea20000100800 */
[----:B------:R-:W-:Y:S01]  /*18440*/  PRMT R25, RZ, 0x7610, R25 ;  /* 0x00007610ff197816 */ /* 0x000fe20000000019 */
[----:B----4-:R-:W-:Y:S01]  /*18450*/  @P2 IMAD.MOV.U32 R4, RZ, RZ, R28 ;  /* 0x000000ffff042224 */ /* 0x010fe200078e001c */
[----:B------:R-:W-:-:S02]  /*18460*/  PRMT R24, RZ, 0x7610, R24 ;  /* 0x00007610ff187816 */ /* 0x000fc40000000018 */
[----:B------:R-:W-:Y:S01]  /*18470*/  ISETP.GT.AND P3, PT, R2, 0x79, PT ;  /* 0x000000790200780c */ /* 0x000fe20003f64270 */
[----:B---3--:R-:W-:Y:S01]  /*18480*/  STL [R1+0x2388], R26 ;  /* 0x0023881a01007387 */ /* 0x008fe20000100800 */
[----:B------:R-:W-:Y:S02]  /*18490*/  PRMT R23, RZ, 0x7610, R23 ;  /* 0x00007610ff177816 */ /* 0x000fe40000000017 */
[----:B------:R-:W-:Y:S01]  /*184a0*/  PRMT R22, RZ, 0x7610, R22 ;  /* 0x00007610ff167816 */ /* 0x000fe20000000016 */
[----:B------:R-:W3:Y:S04]  /*184b0*/  LDL R28, [R1+0x1620] ;  /* 0x00162000011c7983 */ /* 0x000ee80000100800 */
[----:B--2---:R1:W2:Y:S02]  /*184c0*/  @P2 LDG.E.U8 R25, desc[UR32][R4.64] ;  /* 0x0000002004192981 */ /* 0x0042a4000c1e1100 */
[----:B-1----:R-:W-:-:S02]  /*184d0*/  @P2 IMAD.MOV.U32 R4, RZ, RZ, R59 ;  /* 0x000000ffff042224 */ /* 0x002fc400078e003b */
[----:B------:R-:W-:Y:S01]  /*184e0*/  @P2 IMAD.MOV.U32 R5, RZ, RZ, R60 ;  /* 0x000000ffff052224 */ /* 0x000fe200078e003c */
[----:B------:R-:W-:Y:S02]  /*184f0*/  ISETP.GT.AND P0, PT, R2, 0x5c, PT ;  /* 0x0000005c0200780c */ /* 0x000fe40003f04270 */
[----:B0-----:R-:W-:Y:S01]  /*18500*/  PRMT R27, RZ, 0x7610, R27 ;  /* 0x00007610ff1b7816 */ /* 0x001fe2000000001b */
[----:B------:R-:W4:Y:S04]  /*18510*/  LDL R60, [R1+0x1614] ;  /* 0x00161400013c7983 */ /* 0x000f280000100800 */
[----:B------:R0:W2:Y:S04]  /*18520*/  @P2 LDG.E.U8 R24, desc[UR32][R4.64] ;  /* 0x0000002004182981 */ /* 0x0000a8000c1e1100 */
[----:B------:R-:W4:Y:S04]  /*18530*/  LDL R59, [R1+0x1618] ;  /* 0x00161800013b7983 */ /* 0x000f280000100800 */
[----:B------:R-:W3:Y:S01]  /*18540*/  LDL R5, [R1+0x144c] ;  /* 0x00144c0001057983 */ /* 0x000ee20000100800 */
[----:B0-----:R-:W-:Y:S01]  /*18550*/  @P3 IMAD.MOV.U32 R4, RZ, RZ, R58 ;  /* 0x000000ffff043224 */ /* 0x001fe200078e003a */
[----:B------:R-:W-:-:S02]  /*18560*/  PRMT R0, RZ, 0x7610, R0 ;  /* 0x00007610ff007816 */ /* 0x000fc40000000000 */
[----:B------:R-:W2:Y:S04]  /*18570*/  LDL R58, [R1+0x15c0] ;  /* 0x0015c000013a7983 */ /* 0x000ea80000100800 */
[----:B---3--:R0:W3:Y:S04]  /*18580*/  @P3 LDG.E.U8 R23, desc[UR32][R4.64] ;  /* 0x0000002004173981 */ /* 0x0080e8000c1e1100 */
[----:B------:R-:W0:Y:S04]  /*18590*/  LDL R4, [R1+0x1444] ;  /* 0x0014440001047983 */ /* 0x000e280000100800 */
[----:B------:R-:W0:Y:S02]  /*185a0*/  LDL R5, [R1+0x1448] ;  /* 0x0014480001057983 */ /* 0x000e240000100800 */
[----:B0-----:R-:W-:-:S04]  /*185b0*/  @P3 LOP3.LUT R5, R5, R4, RZ, 0x3c, !PT ;  /* 0x0000000405053212 */ /* 0x001fc800078e3cff */
[----:B------:R-:W-:-:S04]  /*185c0*/  @P3 LOP3.LUT R4, R5, R4, RZ, 0x3c, !PT ;  /* 0x0000000405043212 */ /* 0x000fc800078e3cff */
[----:B------:R-:W-:-:S05]  /*185d0*/  @P3 LOP3.LUT R5, R5, R4, RZ, 0x3c, !PT ;  /* 0x0000000405053212 */ /* 0x000fca00078e3cff */
[----:B------:R0:W3:Y:S04]  /*185e0*/  @P3 LDG.E.U8 R22, desc[UR32][R4.64] ;  /* 0x0000002004163981 */ /* 0x0000e8000c1e1100 */
[----:B------:R-:W4:Y:S01]  /*185f0*/  LDL R5, [R1+0x161c] ;  /* 0x00161c0001057983 */ /* 0x000f220000100800 */
[----:B0-----:R-:W-:-:S03]  /*18600*/  @P0 IMAD.MOV.U32 R4, RZ, RZ, R28 ;  /* 0x000000ffff040224 */ /* 0x001fc600078e001c */
[----:B------:R-:W3:Y:S04]  /*18610*/  LDL R28, [R1+0x15ac] ;  /* 0x0015ac00011c7983 */ /* 0x000ee80000100800 */
[----:B----4-:R0:W4:Y:S02]  /*18620*/  @P0 LDG.E.U8 R27, desc[UR32][R4.64] ;  /* 0x00000020041b0981 */ /* 0x010124000c1e1100 */
[----:B0-----:R-:W-:Y:S02]  /*18630*/  @P0 IMAD.MOV.U32 R4, RZ, RZ, R59 ;  /* 0x000000ffff040224 */ /* 0x001fe400078e003b */
[----:B------:R-:W-:-:S05]  /*18640*/  @P0 IMAD.MOV.U32 R5, RZ, RZ, R60 ;  /* 0x000000ffff050224 */ /* 0x000fca00078e003c */
[----:B------:R2:W3:Y:S01]  /*18650*/  @P0 LDG.E.U8 R0, desc[UR32][R4.64] ;  /* 0x0000002004000981 */ /* 0x0004e2000c1e1100 */
[----:B------:R-:W-:-:S03]  /*18660*/  ISETP.GT.AND P1, PT, R2, 0x62, PT ;  /* 0x000000620200780c */ /* 0x000fc60003f24270 */
[----:B----4-:R0:W-:Y:S04]  /*18670*/  STL [R1+0x38], R27 ;  /* 0x0000381b01007387 */ /* 0x0101e80000100800 */
[----:B------:R-:W4:Y:S01]  /*18680*/  LDL R5, [R1+0x15bc] ;  /* 0x0015bc0001057983 */ /* 0x000f220000100800 */
[----:B------:R-:W-:-:S05]  /*18690*/  PRMT R31, RZ, 0x7610, R31 ;  /* 0x00007610ff1f7816 */ /* 0x000fca000000001f */
[----:B--2---:R-:W-:Y:S01]  /*186a0*/  @P1 IMAD.MOV.U32 R4, RZ, RZ, R58 ;  /* 0x000000ffff041224 */ /* 0x004fe200078e003a */
[----:B------:R-:W2:Y:S04]  /*186b0*/  LDL R60, [R1+0x15a4] ;  /* 0x0015a400013c7983 */ /* 0x000ea80000100800 */
[----:B------:R-:W2:Y:S04]  /*186c0*/  LDL R59, [R1+0x15a8] ;  /* 0x0015a800013b7983 */ /* 0x000ea80000100800 */
[----:B0-----:R-:W2:Y:S04]  /*186d0*/  LDL R27, [R1+0x15b0] ;  /* 0x0015b000011b7983 */ /* 0x001ea80000100800 */
[----:B---3--:R-:W-:Y:S04]  /*186e0*/  STL [R1+0x2360], R0 ;  /* 0x0023600001007387 */ /* 0x008fe80000100800 */
[----:B------:R-:W3:Y:S04]  /*186f0*/  LDL R58, [R1+0x153c] ;  /* 0x00153c00013a7983 */ /* 0x000ee80000100800 */
[----:B----4-:R-:W4:Y:S04]  /*18700*/  @P1 LDG.E.U8 R31, desc[UR32][R4.64] ;  /* 0x00000020041f1981 */ /* 0x010f28000c1e1100 */
[----:B------:R-:W2:Y:S04]  /*18710*/  LDL R4, [R1+0x15b4] ;  /* 0x0015b40001047983 */ /* 0x000ea80000100800 */
[----:B------:R-:W2:Y:S01]  /*18720*/  LDL R5, [R1+0x15b8] ;  /* 0x0015b80001057983 */ /* 0x000ea20000100800 */
[----:B------:R-:W-:-:S02]  /*18730*/  PRMT R55, RZ, 0x7610, R55 ;  /* 0x00007610ff377816 */ /* 0x000fc40000000037 */
[----:B------:R-:W-:Y:S01]  /*18740*/  ISETP.GT.AND P2, PT, R2, 0x63, PT ;  /* 0x000000630200780c */ /* 0x000fe20003f44270 */
[----:B----4-:R0:W-:Y:S04]  /*18750*/  STL [R1+0x20], R31 ;  /* 0x0000201f01007387 */ /* 0x0101e80000100800 */
[----:B0-----:R-:W4:Y:S01]  /*18760*/  LDL R31, [R1+0x1540] ;  /* 0x00154000011f7983 */ /* 0x001f220000100800 */
[----:B--2---:R-:W-:-:S04]  /*18770*/  @P1 LOP3.LUT R5, R5, R4, RZ, 0x3c, !PT ;  /* 0x0000000405051212 */ /* 0x004fc800078e3cff */
[----:B------:R-:W-:-:S04]  /*18780*/  @P1 LOP3.LUT R4, R5, R4, RZ, 0x3c, !PT ;  /* 0x0000000405041212 */ /* 0x000fc800078e3cff */
[----:B------:R-:W-:-:S05]  /*18790*/  @P1 LOP3.LUT R5, R5, R4, RZ, 0x3c, !PT ;  /* 0x0000000405051212 */ /* 0x000fca00078e3cff */
[----:B------:R0:W2:Y:S01]  /*187a0*/  @P1 LDG.E.U8 R55, desc[UR32][R4.64] ;  /* 0x0000002004371981 */ /* 0x0000a2000c1e1100 */
[----:B------:R-:W-:Y:S02]  /*187b0*/  ISETP.GT.AND P0, PT, R2, 0x6a, PT ;  /* 0x0000006a0200780c */ /* 0x000fe40003f04270 */
[----:B------:R-:W-:Y:S02]  /*187c0*/  PRMT R56, RZ, 0x7610, R56 ;  /* 0x00007610ff387816 */ /* 0x000fe40000000038 */
[----:B------:R-:W-:Y:S01]  /*187d0*/  PRMT R0, RZ, 0x7610, R0 ;  /* 0x00007610ff007816 */ /* 0x000fe20000000000 */
[----:B0-----:R-:W-:Y:S02]  /*187e0*/  @P2 IMAD.MOV.U32 R4, RZ, RZ, R27 ;  /* 0x000000ffff042224 */ /* 0x001fe400078e001b */
[----:B------:R-:W-:-:S05]  /*187f0*/  @P2 IMAD.MOV.U32 R5, RZ, RZ, R28 ;  /* 0x000000ffff052224 */ /* 0x000fca00078e001c */
[----:B------:R0:W2:Y:S01]  /*18800*/  @P2 LDG.E.U8 R56, desc[UR32][R4.64] ;  /* 0x0000002004382981 */ /* 0x0000a2000c1e1100 */
[----:B------:R-:W-:Y:S01]  /*18810*/  PRMT R52, RZ, 0x7610, R52 ;  /* 0x00007610ff347816 */ /* 0x000fe20000000034 */
[----:B0-----:R-:W-:Y:S02]  /*18820*/  @P2 IMAD.MOV.U32 R4, RZ, RZ, R59 ;  /* 0x000000ffff042224 */ /* 0x001fe400078e003b */
[----:B------:R-:W-:-:S05]  /*18830*/  @P2 IMAD.MOV.U32 R5, RZ, RZ, R60 ;  /* 0x000000ffff052224 */ /* 0x000fca00078e003c */
[----:B------:R3:W2:Y:S02]  /*18840*/  @P2 LDG.E.U8 R0, desc[UR32][R4.64] ;  /* 0x0000002004002981 */ /* 0x0006a4000c1e1100 */
[----:B---3--:R-:W-:Y:S02]  /*18850*/  @P0 IMAD.MOV.U32 R5, RZ, RZ, R58 ;  /* 0x000000ffff050224 */ /* 0x008fe400078e003a */
[----:B----4-:R-:W-:-:S05]  /*18860*/  @P0 IMAD.MOV.U32 R4, RZ, RZ, R31 ;  /* 0x000000ffff040224 */ /* 0x010fca00078e001f */
[----:B------:R-:W3:Y:S04]  /*18870*/  @P0 LDG.E.U8 R52, desc[UR32][R4.64] ;  /* 0x0000002004340981 */ /* 0x000ee8000c1e1100 */
[----:B--2---:R0:W-:Y:S04]  /*18880*/  STL [R1+0x14], R55 ;  /* 0x0000143701007387 */ /* 0x0041e80000100800 */
[----:B0-----:R-:W2:Y:S04]  /*18890*/  LDL.LU R55, [R1+0x2394] ;  /* 0x0023940001377983 */ /* 0x001ea80000300800 */
[----:B------:R-:W4:Y:S04]  /*188a0*/  LDL R28, [R1+0x1534] ;  /* 0x00153400011c7983 */ /* 0x000f280000100800 */
[----:B------:R-:W2:Y:S04]  /*188b0*/  LDL R27, [R1+0x1538] ;  /* 0x00153800011b7983 */ /* 0x000ea80000100800 */
[----:B------:R0:W-:Y:S04]  /*188c0*/  STL [R1+0x10], R56 ;  /* 0x0000103801007387 */ /* 0x0001e80000100800 */
[----:B0-----:R-:W2:Y:S04]  /*188d0*/  LDL.LU R56, [R1+0x2390] ;  /* 0x0023900001387983 */ /* 0x001ea80000300800 */
[----:B------:R-:W2:Y:S04]  /*188e0*/  LDL R60, [R1+0x152c] ;  /* 0x00152c00013c7983 */ /* 0x000ea80000100800 */
[----:B------:R-:W2:Y:S04]  /*188f0*/  LDL R59, [R1+0x1530] ;  /* 0x00153000013b7983 */ /* 0x000ea80000100800 */
[----:B------:R0:W-:Y:S04]  /*18900*/  STL [R1+0x2364], R0 ;  /* 0x0023640001007387 */ /* 0x0001e80000100800 */
[----:B------:R-:W2:Y:S04]  /*18910*/  LDL R58, [R1+0x1528] ;  /* 0x00152800013a7983 */ /* 0x000ea80000100800 */
[----:B---3--:R1:W-:Y:S04]  /*18920*/  STL [R1+0x2368], R52 ;  /* 0x0023683401007387 */ /* 0x0083e80000100800 */
[----:B------:R-:W3:Y:S04]  /*18930*/  LDL R31, [R1+0x14bc] ;  /* 0x0014bc00011f7983 */ /* 0x000ee80000100800 */
[----:B0-----:R-:W3:Y:S04]  /*18940*/  LDL R0, [R1+0x14b8] ;  /* 0x0014b80001007983 */ /* 0x001ee80000100800 */
[----:B-1----:R-:W3:Y:S01]  /*18950*/  LDL R52, [R1+0x1524] ;  /* 0x0015240001347983 */ /* 0x002ee20000100800 */
[----:B----4-:R-:W-:-:S03]  /*18960*/  @P0 IMAD.MOV.U32 R5, RZ, RZ, R28 ;  /* 0x000000ffff050224 */ /* 0x010fc600078e001c */
[----:B------:R-:W4:Y:S01]  /*18970*/  LDL R28, [R1+0x14c0] ;  /* 0x0014c000011c7983 */ /* 0x000f220000100800 */
[----:B--2---:R-:W-:-:S03]  /*18980*/  @P0 IMAD.MOV.U32 R4, RZ, RZ, R27 ;  /* 0x000000ffff040224 */ /* 0x004fc600078e001b */
[----:B------:R-:W2:Y:S01]  /*18990*/  LDL R27, [R1+0x14b4] ;  /* 0x0014b400011b7983 */ /* 0x000ea20000100800 */
[C---:B------:R-:W-:Y:S02]  /*189a0*/  ISETP.GT.AND P1, PT, R2.reuse, 0x6b, PT ;  /* 0x0000006b0200780c */ /* 0x040fe40003f24270 */
[----:B------:R-:W-:Y:S02]  /*189b0*/  PRMT R50, RZ, 0x7610, R50 ;  /* 0x00007610ff327816 */ /* 0x000fe40000000032 */
[----:B------:R-:W-:Y:S02]  /*189c0*/  ISETP.GT.AND P2, PT, R2, 0x72, PT ;  /* 0x000000720200780c */ /* 0x000fe40003f44270 */
[----:B------:R-:W-:Y:S02]  /*189d0*/  PRMT R48, RZ, 0x7610, R48 ;  /* 0x00007610ff307816 */ /* 0x000fe40000000030 */
[----:B------:R0:W2:Y:S01]  /*189e0*/  @P0 LDG.E.U8 R50, desc[UR32][R4.64] ;  /* 0x0000002004320981 */ /* 0x0000a2000c1e1100 */
[----:B------:R-:W-:-:S04]  /*189f0*/  PRMT R46, RZ, 0x7610, R46 ;  /* 0x00007610ff2e7816 */ /* 0x000fc8000000002e */
[----:B0-----:R-:W-:Y:S02]  /*18a00*/  @P1 IMAD.MOV.U32 R4, RZ, RZ, R59 ;  /* 0x000000ffff041224 */ /* 0x001fe400078e003b */
[----:B------:R-:W-:Y:S01]  /*18a10*/  @P1 IMAD.MOV.U32 R5, RZ, RZ, R60 ;  /* 0x000000ffff051224 */ /* 0x000fe200078e003c */
[----:B------:R-:W2:Y:S04]  /*18a20*/  LDL R59, [R1+0x14b0] ;  /* 0x0014b000013b7983 */ /* 0x000ea80000100800 */
[----:B------:R-:W2:Y:S04]  /*18a30*/  LDL R60, [R1+0x14ac] ;  /* 0x0014ac00013c7983 */ /* 0x000ea80000100800 */
[----:B------:R0:W2:Y:S01]  /*18a40*/  @P1 LDG.E.U8 R48, desc[UR32][R4.64] ;  /* 0x0000002004301981 */ /* 0x0000a2000c1e1100 */
[----:B------:R-:W-:Y:S01]  /*18a50*/  PRMT R21, RZ, 0x7610, R21 ;  /* 0x00007610ff157816 */ /* 0x000fe20000000015 */
[----:B0-----:R-:W-:-:S02]  /*18a60*/  @P1 IMAD.MOV.U32 R4, RZ, RZ, R58 ;  /* 0x000000ffff041224 */ /* 0x001fc400078e003a */
[----:B------:R-:W2:Y:S01]  /*18a70*/  LDL R58, [R1+0x14a4] ;  /* 0x0014a400013a7983 */ /* 0x000ea20000100800 */
[----:B---3--:R-:W-:-:S03]  /*18a80*/  @P1 IMAD.MOV.U32 R5, RZ, RZ, R52 ;  /* 0x000000ffff051224 */ /* 0x008fc600078e0034 */
[----:B------:R-:W3:Y:S04]  /*18a90*/  LDL R52, [R1+0x14a8] ;  /* 0x0014a80001347983 */ /* 0x000ee80000100800 */
[----:B------:R4:W3:Y:S02]  /*18aa0*/  @P1 LDG.E.U8 R46, desc[UR32][R4.64] ;  /* 0x00000020042e1981 */ /* 0x0008e4000c1e1100 */
[----:B----4-:R-:W-:Y:S02]  /*18ab0*/  @P2 IMAD.MOV.U32 R4, RZ, RZ, R28 ;  /* 0x000000ffff042224 */ /* 0x010fe400078e001c */
[----:B------:R-:W-:Y:S01]  /*18ac0*/  @P2 IMAD.MOV.U32 R5, RZ, RZ, R31 ;  /* 0x000000ffff052224 */ /* 0x000fe200078e001f */
[----:B------:R-:W4:Y:S04]  /*18ad0*/  LDL R28, [R1+0x1440] ;  /* 0x00144000011c7983 */ /* 0x000f280000100800 */
[----:B------:R-:W4:Y:S04]  /*18ae0*/  LDL R31, [R1+0x143c] ;  /* 0x00143c00011f7983 */ /* 0x000f280000100800 */
[----:B------:R0:W4:Y:S02]  /*18af0*/  @P2 LDG.E.U8 R21, desc[UR32][R4.64] ;  /* 0x0000002004152981 */ /* 0x000124000c1e1100 */
[----:B0-----:R-:W-:-:S02]  /*18b00*/  @P2 IMAD.MOV.U32 R4, RZ, RZ, R0 ;  /* 0x000000ffff042224 */ /* 0x001fc400078e0000 */
        /* <DEDUP_REMOVED lines=11> */
[----:B------:R-:W2:Y:S01]  /*18bc0*/  LDL R59, [R1+0x142c] ;  /* 0x00142c00013b7983 */ /* 0x000ea20000100800 */
[----:B------:R-:W-:-:S03]  /*18bd0*/  PRMT R17, RZ, 0x7610, R17 ;  /* 0x00007610ff117816 */ /* 0x000fc60000000011 */
[----:B------:R-:W2:Y:S04]  /*18be0*/  LDL R60, [R1+0x1604] ;  /* 0x00160400013c7983 */ /* 0x000ea80000100800 */
[----:B------:R0:W2:Y:S02]  /*18bf0*/  @P0 LDG.E.U8 R19, desc[UR32][R4.64] ;  /* 0x0000002004130981 */ /* 0x0000a4000c1e1100 */
[----:B0-----:R-:W-:Y:S02]  /*18c00*/  @P0 IMAD.MOV.U32 R5, RZ, RZ, R58 ;  /* 0x000000ffff050224 */ /* 0x001fe400078e003a */
        /* <DEDUP_REMOVED lines=20> */
[----:B------:R-:W2:Y:S01]  /*18d50*/  LDL R59, [R1+0x159c] ;  /* 0x00159c00013b7983 */ /* 0x000ea20000100800 */
[----:B------:R-:W-:Y:S01]  /*18d60*/  PRMT R57, RZ, 0x7610, R57 ;  /* 0x00007610ff397816 */ /* 0x000fe20000000039 */
[----:B------:R-:W-:Y:S02]  /*18d70*/  @P2 IMAD.MOV.U32 R4, RZ, RZ, R58 ;  /* 0x000000ffff042224 */ /* 0x000fe400078e003a */
[----:B------:R-:W2:Y:S04]  /*18d80*/  LDL R58, [R1+0x15a0] ;  /* 0x0015a000013a7983 */ /* 0x000ea80000100800 */
[----:B------:R3:W2:Y:S01]  /*18d90*/  @P2 LDG.E.U8 R15, desc[UR32][R4.64] ;  /* 0x00000020040f2981 */ /* 0x0006a2000c1e1100 */
[----:B------:R-:W-:Y:S01]  /*18da0*/  PRMT R26, RZ, 0x7610, R26 ;  /* 0x00007610ff1a7816 */ /* 0x000fe2000000001a */
[----:B---3--:R-:W-:-:S02]  /*18db0*/  @P2 IMAD.MOV.U32 R5, RZ, RZ, R52 ;  /* 0x000000ffff052224 */ /* 0x008fc400078e0034 */
[----:B------:R-:W3:Y:S01]  /*18dc0*/  LDL R52, [R1+0x1594] ;  /* 0x0015940001347983 */ /* 0x000ee20000100800 */
[----:B----4-:R-:W-:-:S03]  /*18dd0*/  @P2 IMAD.MOV.U32 R4, RZ, RZ, R31 ;  /* 0x000000ffff042224 */ /* 0x010fc600078e001f */
[----:B------:R-:W4:Y:S04]  /*18de0*/  LDL R31, [R1+0x1598] ;  /* 0x00159800011f7983 */ /* 0x000f280000100800 */
[----:B------:R0:W4:Y:S02]  /*18df0*/  @P2 LDG.E.U8 R14, desc[UR32][R4.64] ;  /* 0x00000020040e2981 */ /* 0x000124000c1e1100 */
[----:B0-----:R-:W-:Y:S02]  /*18e00*/  @P0 IMAD.MOV.U32 R4, RZ, RZ, R0 ;  /* 0x000000ffff040224 */ /* 0x001fe400078e0000 */
[----:B------:R-:W-:Y:S01]  /*18e10*/  @P0 IMAD.MOV.U32 R5, RZ, RZ, R28 ;  /* 0x000000ffff050224 */ /* 0x000fe200078e001c */
[----:B------:R-:W4:Y:S04]  /*18e20*/  LDL R0, [R1+0x1590] ;  /* 0x0015900001007983 */ /* 0x000f280000100800 */
[----:B------:R-:W4:Y:S04]  /*18e30*/  LDL R28, [R1+0x158c] ;  /* 0x00158c00011c7983 */ /* 0x000f280000100800 */
[----:B------:R2:W4:Y:S02]  /*18e40*/  @P0 LDG.E.U8 R57, desc[UR32][R4.64] ;  /* 0x0000002004390981 */ /* 0x000524000c1e1100 */
[----:B--2---:R-:W-:-:S02]  /*18e50*/  @P0 IMAD.MOV.U32 R4, RZ, RZ, R27 ;  /* 0x000000ffff040224 */ /* 0x004fc400078e001b */
[----:B------:R-:W-:-:S05]  /*18e60*/  @P0 IMAD.MOV.U32 R5, RZ, RZ, R60 ;  /* 0x000000ffff050224 */ /* 0x000fca00078e003c */
[----:B------:R0:W2:Y:S01]  /*18e70*/  @P0 LDG.E.U8 R26, desc[UR32][R4.64] ;  /* 0x00000020041a0981 */ /* 0x0000a2000c1e1100 */
[C---:B------:R-:W-:Y:S02]  /*18e80*/  ISETP.GT.AND P1, PT, R2.reuse, 0x64, PT ;  /* 0x000000640200780c */ /* 0x040fe40003f24270 */
[----:B------:R-:W-:Y:S02]  /*18e90*/  ISETP.GT.AND P2, PT, R2, 0x65, PT ;  /* 0x000000650200780c */ /* 0x000fe40003f44270 */
[----:B------:R-:W-:Y:S02]  /*18ea0*/  PRMT R54, RZ, 0x7610, R54 ;  /* 0x00007610ff367816 */ /* 0x000fe40000000036 */
[----:B------:R-:W-:-:S07]  /*18eb0*/  PRMT R30, RZ, 0x7610, R30 ;  /* 0x00007610ff1e7816 */ /* 0x000fce000000001e */
[----:B0-----:R-:W-:Y:S02]  /*18ec0*/  @P1 IMAD.MOV.U32 R5, RZ, RZ, R59 ;  /* 0x000000ffff051224 */ /* 0x001fe400078e003b */
[----:B------:R-:W-:-:S05]  /*18ed0*/  @P1 IMAD.MOV.U32 R4, RZ, RZ, R58 ;  /* 0x000000ffff041224 */ /* 0x000fca00078e003a */
[----:B------:R3:W2:Y:S01]  /*18ee0*/  @P1 LDG.E.U8 R54, desc[UR32][R4.64] ;  /* 0x0000002004361981 */ /* 0x0006a2000c1e1100 */
[----:B------:R-:W-:Y:S01]  /*18ef0*/  PRMT R29, RZ, 0x7610, R29 ;  /* 0x00007610ff1d7816 */ /* 0x000fe2000000001d */
[----:B---3--:R-:W-:Y:S02]  /*18f00*/  @P1 IMAD.MOV.U32 R5, RZ, RZ, R52 ;  /* 0x000000ffff051224 */ /* 0x008fe400078e0034 */
[----:B----4-:R-:W-:-:S05]  /*18f10*/  @P1 IMAD.MOV.U32 R4, RZ, RZ, R31 ;  /* 0x000000ffff041224 */ /* 0x010fca00078e001f */
[----:B------:R0:W3:Y:S02]  /*18f20*/  @P1 LDG.E.U8 R30, desc[UR32][R4.64] ;  /* 0x00000020041e1981 */ /* 0x0000e4000c1e1100 */
[----:B0-----:R-:W-:Y:S02]  /*18f30*/  @P2 IMAD.MOV.U32 R4, RZ, RZ, R0 ;  /* 0x000000ffff042224 */ /* 0x001fe400078e0000 */
[----:B------:R-:W-:Y:S01]  /*18f40*/  @P2 IMAD.MOV.U32 R5, RZ, RZ, R28 ;  /* 0x000000ffff052224 */ /* 0x000fe200078e001c */
[----:B------:R0:W-:Y:S04]  /*18f50*/  STL [R1+0x1c], R57 ;  /* 0x00001c3901007387 */ /* 0x0001e80000100800 */
[----:B------:R-:W4:Y:S04]  /*18f60*/  @P2 LDG.E.U8 R29, desc[UR32][R4.64] ;  /* 0x00000020041d2981 */ /* 0x000f28000c1e1100 */
[----:B0-----:R-:W3:Y:S04]  /*18f70*/  LDL.LU R57, [R1+0x238c] ;  /* 0x00238c0001397983 */ /* 0x001ee80000300800 */
[----:B------:R-:W3:Y:S04]  /*18f80*/  LDL R27, [R1+0x1584] ;  /* 0x00158400011b7983 */ /* 0x000ee80000100800 */
[----:B--2---:R0:W-:Y:S04]  /*18f90*/  STL [R1+0x18], R26 ;  /* 0x0000181a01007387 */ /* 0x0041e80000100800 */
[----:B------:R-:W2:Y:S04]  /*18fa0*/  LDL R52, [R1+0x151c] ;  /* 0x00151c0001347983 */ /* 0x000ea80000100800 */
[----:B------:R-:W2:Y:S04]  /*18fb0*/  LDL R31, [R1+0x1520] ;  /* 0x00152000011f7983 */ /* 0x000ea80000100800 */
[----:B------:R-:W2:Y:S04]  /*18fc0*/  LDL R28, [R1+0x1514] ;  /* 0x00151400011c7983 */ /* 0x000ea80000100800 */
[----:B------:R-:W2:Y:S04]  /*18fd0*/  LDL R0, [R1+0x1518] ;  /* 0x0015180001007983 */ /* 0x000ea80000100800 */
[----:B0-----:R-:W2:Y:S01]  /*18fe0*/  LDL R26, [R1+0x1588] ;  /* 0x00158800011a7983 */ /* 0x001ea20000100800 */
[----:B------:R-:W-:-:S02]  /*18ff0*/  ISETP.GT.AND P0, PT, R2, 0x6c, PT ;  /* 0x0000006c0200780c */ /* 0x000fc40003f04270 */
[----:B------:R-:W-:Y:S02]  /*19000*/  PRMT R61, RZ, 0x7610, R61 ;  /* 0x00007610ff3d7816 */ /* 0x000fe4000000003d */
[----:B------:R-:W-:Y:S01]  /*19010*/  PRMT R44, RZ, 0x7610, R44 ;  /* 0x00007610ff2c7816 */ /* 0x000fe2000000002c */
[----:B----4-:R0:W-:Y:S04]  /*19020*/  STL [R1], R29 ;  /* 0x0000001d01007387 */ /* 0x0101e80000100800 */
[----:B0-----:R-:W4:Y:S01]  /*19030*/  LDL R29, [R1+0x150c] ;  /* 0x00150c00011d7983 */ /* 0x001f220000100800 */
[----:B---3--:R-:W-:Y:S02]  /*19040*/  @P2 IMAD.MOV.U32 R5, RZ, RZ, R27 ;  /* 0x000000ffff052224 */ /* 0x008fe400078e001b */
[----:B--2---:R-:W-:-:S02]  /*19050*/  @P2 IMAD.MOV.U32 R4, RZ, RZ, R26 ;  /* 0x000000ffff042224 */ /* 0x004fc400078e001a */
[----:B------:R-:W2:Y:S04]  /*19060*/  LDL R26, [R1+0x1510] ;  /* 0x00151000011a7983 */ /* 0x000ea80000100800 */
[----:B------:R0:W-:Y:S04]  /*19070*/  STL [R1+0x4], R30 ;  /* 0x0000041e01007387 */ /* 0x0001e80000100800 */
[----:B------:R-:W3:Y:S04]  /*19080*/  LDL R27, [R1+0x1508] ;  /* 0x00150800011b7983 */ /* 0x000ee80000100800 */
[----:B------:R1:W3:Y:S04]  /*19090*/  @P2 LDG.E.U8 R61, desc[UR32][R4.64] ;  /* 0x00000020043d2981 */ /* 0x0002e8000c1e1100 */
[----:B0-----:R-:W3:Y:S01]  /*190a0*/  LDL R30, [R1+0x1504] ;  /* 0x00150400011e7983 */ /* 0x001ee20000100800 */
[----:B-1----:R-:W-:-:S02]  /*190b0*/  @P0 IMAD.MOV.U32 R4, RZ, RZ, R31 ;  /* 0x000000ffff040224 */ /* 0x002fc400078e001f */
[----:B------:R-:W-:Y:S01]  /*190c0*/  @P0 IMAD.MOV.U32 R5, RZ, RZ, R52 ;  /* 0x000000ffff050224 */ /* 0x000fe200078e0034 */
[----:B------:R-:W3:Y:S04]  /*190d0*/  LDL R31, [R1+0x14a0] ;  /* 0x0014a000011f7983 */ /* 0x000ee80000100800 */
[----:B------:R-:W3:Y:S04]  /*190e0*/  LDL R52, [R1+0x149c] ;  /* 0x00149c0001347983 */ /* 0x000ee80000100800 */
[----:B------:R0:W3:Y:S02]  /*190f0*/  @P0 LDG.E.U8 R44, desc[UR32][R4.64] ;  /* 0x00000020042c0981 */ /* 0x0000e4000c1e1100 */
[----:B0-----:R-:W-:-:S02]  /*19100*/  @P0 IMAD.MOV.U32 R4, RZ, RZ, R0 ;  /* 0x000000ffff040224 */ /* 0x001fc400078e0000 */
[----:B------:R-:W-:Y:S01]  /*19110*/  @P0 IMAD.MOV.U32 R5, RZ, RZ, R28 ;  /* 0x000000ffff050224 */ /* 0x000fe200078e001c */
[----:B------:R-:W3:Y:S04]  /*19120*/  LDL R0, [R1+0x1498] ;  /* 0x0014980001007983 */ /* 0x000ee80000100800 */
[----:B------:R-:W3:Y:S01]  /*19130*/  LDL R28, [R1+0x1494] ;  /* 0x00149400011c7983 */ /* 0x000ee20000100800 */
[C---:B------:R-:W-:Y:S02]  /*19140*/  ISETP.GT.AND P1, PT, R2.reuse, 0x6d, PT ;  /* 0x0000006d0200780c */ /* 0x040fe40003f24270 */
[----:B------:R-:W-:Y:S02]  /*19150*/  PRMT R13, RZ, 0x7610, R13 ;  /* 0x00007610ff0d7816 */ /* 0x000fe4000000000d */
[----:B------:R-:W-:-:S02]  /*19160*/  ISETP.GT.AND P2, PT, R2, 0x74, PT ;  /* 0x000000740200780c */ /* 0x000fc40003f44270 */
[----:B------:R-:W-:Y:S01]  /*19170*/  PRMT R12, RZ, 0x7610, R12 ;  /* 0x00007610ff0c7816 */ /* 0x000fe2000000000c */
[----:B------:R0:W-:Y:S04]  /*19180*/  STL [R1+0x8], R54 ;  /* 0x0000083601007387 */ /* 0x0001e80000100800 */
[----:B------:R4:W3:Y:S01]  /*19190*/  @P0 LDG.E.U8 R13, desc[UR32][R4.64] ;  /* 0x00000020040d0981 */ /* 0x0008e2000c1e1100 */
[----:B------:R-:W-:Y:S02]  /*191a0*/  PRMT R11, RZ, 0x7610, R11 ;  /* 0x00007610ff0b7816 */ /* 0x000fe4000000000b */
[----:B------:R-:W-:Y:S02]  /*191b0*/  PRMT R10, RZ, 0x7610, R10 ;  /* 0x00007610ff0a7816 */ /* 0x000fe4000000000a */
[----:B------:R-:W-:-:S02]  /*191c0*/  PRMT R9, RZ, 0x7610, R9 ;  /* 0x00007610ff097816 */ /* 0x000fc40000000009 */
[----:B------:R-:W-:Y:S01]  /*191d0*/  PRMT R8, RZ, 0x7610, R8 ;  /* 0x00007610ff087816 */ /* 0x000fe20000000008 */
[----:B------:R-:W3:Y:S04]  /*191e0*/  LDL R58, [R1+0x1404] ;  /* 0x00140400013a7983 */ /* 0x000ee80000100800 */
[----:B0-----:R-:W3:Y:S01]  /*191f0*/  LDL R54, [R1+0x1408] ;  /* 0x0014080001367983 */ /* 0x001ee20000100800 */
[----:B----4-:R-:W-:-:S03]  /*19200*/  @P1 IMAD.MOV.U32 R5, RZ, RZ, R29 ;  /* 0x000000ffff051224 */ /* 0x010fc600078e001d */
[----:B------:R-:W4:Y:S01]  /*19210*/  LDL R29, [R1+0x148c] ;  /* 0x00148c00011d7983 */ /* 0x000f220000100800 */
[----:B--2---:R-:W-:-:S03]  /*19220*/  @P1 IMAD.MOV.U32 R4, RZ, RZ, R26 ;  /* 0x000000ffff041224 */ /* 0x004fc600078e001a */
[----:B------:R-:W2:Y:S04]  /*19230*/  LDL R26, [R1+0x1490] ;  /* 0x00149000011a7983 */ /* 0x000ea80000100800 */
[----:B------:R3:W2:Y:S02]  /*19240*/  @P1 LDG.E.U8 R12, desc[UR32][R4.64] ;  /* 0x00000020040c1981 */ /* 0x0006a4000c1e1100 */
[----:B---3--:R-:W-:Y:S02]  /*19250*/  @P1 IMAD.MOV.U32 R4, RZ, RZ, R27 ;  /* 0x000000ffff041224 */ /* 0x008fe400078e001b */
[----:B------:R-:W-:Y:S01]  /*19260*/  @P1 IMAD.MOV.U32 R5, RZ, RZ, R30 ;  /* 0x000000ffff051224 */ /* 0x000fe200078e001e */
[----:B------:R-:W3:Y:S04]  /*19270*/  LDL R27, [R1+0x1488] ;  /* 0x00148800011b7983 */ /* 0x000ee80000100800 */
[----:B------:R-:W3:Y:S04]  /*19280*/  LDL R30, [R1+0x1484] ;  /* 0x00148400011e7983 */ /* 0x000ee80000100800 */
[----:B------:R0:W3:Y:S02]  /*19290*/  @P1 LDG.E.U8 R11, desc[UR32][R4.64] ;  /* 0x00000020040b1981 */ /* 0x0000e4000c1e1100 */
[----:B0-----:R-:W-:-:S02]  /*192a0*/  @P2 IMAD.MOV.U32 R4, RZ, RZ, R31 ;  /* 0x000000ffff042224 */ /* 0x001fc400078e001f */
[----:B------:R-:W-:Y:S01]  /*192b0*/  @P2 IMAD.MOV.U32 R5, RZ, RZ, R52 ;  /* 0x000000ffff052224 */ /* 0x000fe200078e0034 */
[C---:B------:R-:W-:Y:S02]  /*192c0*/  ISETP.GT.AND P0, PT, R2.reuse, 0x75, PT ;  /* 0x000000750200780c */ /* 0x040fe40003f04270 */
[----:B------:R-:W-:Y:S01]  /*192d0*/  ISETP.GT.AND P1, PT, R2, 0x7c, PT ;  /* 0x0000007c0200780c */ /* 0x000fe20003f24270 */
[----:B------:R-:W3:Y:S04]  /*192e0*/  LDL R52, [R1+0x140c] ;  /* 0x00140c0001347983 */ /* 0x000ee80000100800 */
[----:B------:R0:W3:Y:S02]  /*192f0*/  @P2 LDG.E.U8 R10, desc[UR32][R4.64] ;  /* 0x00000020040a2981 */ /* 0x0000e4000c1e1100 */
[----:B0-----:R-:W-:-:S02]  /*19300*/  @P2 IMAD.MOV.U32 R4, RZ, RZ, R0 ;  /* 0x000000ffff042224 */ /* 0x001fc400078e0000 */
[----:B------:R-:W-:Y:S01]  /*19310*/  @P2 IMAD.MOV.U32 R5, RZ, RZ, R28 ;  /* 0x000000ffff052224 */ /* 0x000fe200078e001c */
[----:B------:R-:W3:Y:S04]  /*19320*/  LDL R0, [R1+0x1420] ;  /* 0x0014200001007983 */ /* 0x000ee80000100800 */
[----:B------:R-:W3:Y:S04]  /*19330*/  LDL R28, [R1+0x141c] ;  /* 0x00141c00011c7983 */ /* 0x000ee80000100800 */
[----:B------:R4:W3:Y:S02]  /*19340*/  @P2 LDG.E.U8 R9, desc[UR32][R4.64] ;  /* 0x0000002004092981 */ /* 0x0008e4000c1e1100 */
[----:B----4-:R-:W-:-:S02]  /*19350*/  @P0 IMAD.MOV.U32 R5, RZ, RZ, R29 ;  /* 0x000000ffff050224 */ /* 0x010fc400078e001d */
[----:B------:R-:W4:Y:S01]  /*19360*/  LDL R29, [R1+0x1414] ;  /* 0x00141400011d7983 */ /* 0x000f220000100800 */
[----:B--2---:R-:W-:-:S03]  /*19370*/  @P0 IMAD.MOV.U32 R4, RZ, RZ, R26 ;  /* 0x000000ffff040224 */ /* 0x004fc600078e001a */
[----:B------:R-:W2:Y:S04]  /*19380*/  LDL R26, [R1+0x1418] ;  /* 0x00141800011a7983 */ /* 0x000ea80000100800 */
[----:B------:R3:W2:Y:S02]  /*19390*/  @P0 LDG.E.U8 R8, desc[UR32][R4.64] ;  /* 0x0000002004080981 */ /* 0x0006a4000c1e1100 */
[----:B---3--:R-:W-:Y:S02]  /*193a0*/  @P0 IMAD.MOV.U32 R4, RZ, RZ, R27 ;  /* 0x000000ffff040224 */ /* 0x008fe400078e001b */
[----:B------:R-:W3:Y:S01]  /*193b0*/  LDL R27, [R1+0x1410] ;  /* 0x00141000011b7983 */ /* 0x000ee20000100800 */
[----:B------:R-:W-:Y:S02]  /*193c0*/  @P0 IMAD.MOV.U32 R5, RZ, RZ, R30 ;  /* 0x000000ffff050224 */ /* 0x000fe400078e001e */
[----:B------:R-:W-:-:S02]  /*193d0*/  @P1 IMAD.MOV.U32 R30, RZ, RZ, R0 ;  /* 0x000000ffff1e1224 */ /* 0x000fc400078e0000 */
[----:B------:R-:W-:Y:S01]  /*193e0*/  @P1 IMAD.MOV.U32 R31, RZ, RZ, R28 ;  /* 0x000000ffff1f1224 */ /* 0x000fe200078e001c */
[----:B------:R-:W3:Y:S04]  /*193f0*/  LDL R0, [R1+0x1600] ;  /* 0x0016000001007983 */ /* 0x000ee80000100800 */
[----:B------:R-:W3:Y:S01]  /*19400*/  LDL R28, [R1+0x15fc] ;  /* 0x0015fc00011c7983 */ /* 0x000ee20000100800 */
[----:B------:R-:W-:Y:S02]  /*19410*/  PRMT R7, RZ, 0x7610, R7 ;  /* 0x00007610ff077816 */ /* 0x000fe40000000007 */
[----:B------:R-:W-:Y:S02]  /*19420*/  ISETP.GT.AND P2, PT, R2, 0x7d, PT ;  /* 0x0000007d0200780c */ /* 0x000fe40003f44270 */
[----:B------:R-:W-:-:S02]  /*19430*/  PRMT R6, RZ, 0x7610, R6 ;  /* 0x00007610ff067816 */ /* 0x000fc40000000006 */
[----:B------:R0:W3:Y:S04]  /*19440*/  @P0 LDG.E.U8 R7, desc[UR32][R4.64] ;  /* 0x0000002004070981 */ /* 0x0000e8000c1e1100 */
[----:B------:R4:W3:Y:S01]  /*19450*/  @P1 LDG.E.U8 R6, desc[UR32][R30.64] ;  /* 0x000000201e061981 */ /* 0x0008e2000c1e1100 */
[----:B------:R-:W-:Y:S02]  /*19460*/  ISETP.GT.AND P0, PT, R2, 0x5e, PT ;  /* 0x0000005e0200780c */ /* 0x000fe40003f04270 */
[----:B0-----:R-:W-:Y:S02]  /*19470*/  PRMT R5, RZ, 0x7610, R5 ;  /* 0x00007610ff057816 */ /* 0x001fe40000000005 */
[----:B------:R-:W-:Y:S02]  /*19480*/  PRMT R4, RZ, 0x7610, R4 ;  /* 0x00007610ff047816 */ /* 0x000fe40000000004 */
[----:B------:R-:W-:-:S02]  /*19490*/  PRMT R3, RZ, 0x7610, R3 ;  /* 0x00007610ff037816 */ /* 0x000fc40000000003 */
[----:B------:R-:W-:Y:S01]  /*194a0*/  PRMT R42, RZ, 0x7610, R42 ;  /* 0x00007610ff2a7816 */ /* 0x000fe2000000002a */
[----:B----4-:R-:W-:Y:S02]  /*194b0*/  @P1 IMAD.MOV.U32 R31, RZ, RZ, R29 ;  /* 0x000000ffff1f1224 */ /* 0x010fe400078e001d */
        /* <DEDUP_REMOVED lines=10> */
[----:B------:R-:W-:-:S05]  /*19560*/  @P2 IMAD.MOV.U32 R31, RZ, RZ, R58 ;  /* 0x000000ffff1f2224 */ /* 0x000fca00078e003a */
[----:B------:R0:W3:Y:S02]  /*19570*/  @P2 LDG.E.U8 R3, desc[UR32][R30.64] ;  /* 0x000000201e032981 */ /* 0x0000e4000c1e1100 */
[----:B0-----:R-:W-:Y:S02]  /*19580*/  @P0 IMAD.MOV.U32 R30, RZ, RZ, R0 ;  /* 0x000000ffff1e0224 */ /* 0x001fe400078e0000 */
[----:B------:R-:W-:Y:S01]  /*19590*/  @P0 IMAD.MOV.U32 R31, RZ, RZ, R28 ;  /* 0x000000ffff1f0224 */ /* 0x000fe200078e001c */
[----:B------:R-:W3:Y:S04]  /*195a0*/  LDL R0, [R1+0x15e8] ;  /* 0x0015e80001007983 */ /* 0x000ee80000100800 */
[----:B------:R-:W3:Y:S04]  /*195b0*/  LDL R28, [R1+0x15e4] ;  /* 0x0015e400011c7983 */ /* 0x000ee80000100800 */
[----:B------:R4:W3:Y:S01]  /*195c0*/  @P0 LDG.E.U8 R42, desc[UR32][R30.64] ;  /* 0x000000201e2a0981 */ /* 0x0008e2000c1e1100 */
[----:B------:R-:W-:Y:S01]  /*195d0*/  PRMT R40, RZ, 0x7610, R40 ;  /* 0x00007610ff287816 */ /* 0x000fe20000000028 */
[----:B----4-:R-:W-:-:S02]  /*195e0*/  @P0 IMAD.MOV.U32 R31, RZ, RZ, R29 ;  /* 0x000000ffff1f0224 */ /* 0x010fc400078e001d */
[----:B--2---:R-:W-:-:S05]  /*195f0*/  @P0 IMAD.MOV.U32 R30, RZ, RZ, R26 ;  /* 0x000000ffff1e0224 */ /* 0x004fca00078e001a */
[----:B------:R0:W2:Y:S04]  /*19600*/  @P0 LDG.E.U8 R40, desc[UR32][R30.64] ;  /* 0x000000201e280981 */ /* 0x0000a8000c1e1100 */
[----:B---3--:R-:W-:Y:S04]  /*19610*/  STL [R1+0x22f0], R42 ;  /* 0x0022f02a01007387 */ /* 0x008fe80000100800 */
[----:B------:R-:W3:Y:S04]  /*19620*/  LDL R29, [R1+0x157c] ;  /* 0x00157c00011d7983 */ /* 0x000ee80000100800 */
[----:B------:R-:W4:Y:S01]  /*19630*/  LDL R26, [R1+0x1580] ;  /* 0x00158000011a7983 */ /* 0x000f220000100800 */
[----:B------:R-:W-:-:S02]  /*19640*/  ISETP.GT.AND P1, PT, R2, 0x5f, PT ;  /* 0x0000005f0200780c */ /* 0x000fc40003f24270 */
[----:B------:R-:W-:Y:S02]  /*19650*/  PRMT R38, RZ, 0x7610, R38 ;  /* 0x00007610ff267816 */ /* 0x000fe40000000026 */
[----:B------:R-:W-:-:S09]  /*19660*/  ISETP.GT.AND P2, PT, R2, 0x66, PT ;  /* 0x000000660200780c */ /* 0x000fd20003f44270 */
[----:B0-----:R-:W-:Y:S02]  /*19670*/  @P1 IMAD.MOV.U32 R30, RZ, RZ, R27 ;  /* 0x000000ffff1e1224 */ /* 0x001fe400078e001b */
[----:B------:R-:W-:-:S05]  /*19680*/  @P1 IMAD.MOV.U32 R31, RZ, RZ, R52 ;  /* 0x000000ffff1f1224 */ /* 0x000fca00078e0034 */
[----:B------:R0:W4:Y:S01]  /*19690*/  @P1 LDG.E.U8 R38, desc[UR32][R30.64] ;  /* 0x000000201e261981 */ /* 0x000122000c1e1100 */
[----:B------:R-:W-:Y:S02]  /*196a0*/  PRMT R36, RZ, 0x7610, R36 ;  /* 0x00007610ff247816 */ /* 0x000fe40000000024 */
[----:B------:R-:W-:Y:S01]  /*196b0*/  PRMT R34, RZ, 0x7610, R34 ;  /* 0x00007610ff227816 */ /* 0x000fe20000000022 */
[----:B0-----:R-:W-:Y:S02]  /*196c0*/  @P1 IMAD.MOV.U32 R30, RZ, RZ, R0 ;  /* 0x000000ffff1e1224 */ /* 0x001fe400078e0000 */
[----:B------:R-:W-:-:S05]  /*196d0*/  @P1 IMAD.MOV.U32 R31, RZ, RZ, R28 ;  /* 0x000000ffff1f1224 */ /* 0x000fca00078e001c */
[----:B------:R3:W4:Y:S04]  /*196e0*/  @P1 LDG.E.U8 R36, desc[UR32][R30.64] ;  /* 0x000000201e241981 */ /* 0x000728000c1e1100 */
[----:B--2---:R0:W-:Y:S04]  /*196f0*/  STL [R1+0x22f4], R40 ;  /* 0x0022f42801007387 */ /* 0x0041e80000100800 */
[----:B------:R-:W2:Y:S04]  /*19700*/  LDL R27, [R1+0x1578] ;  /* 0x00157800011b7983 */ /* 0x000ea80000100800 */
[----:B0-----:R-:W2:Y:S01]  /*19710*/  LDL R40, [R1+0x1574] ;  /* 0x0015740001287983 */ /* 0x001ea20000100800 */
[----:B---3--:R-:W-:-:S02]  /*19720*/  @P2 IMAD.MOV.U32 R31, RZ, RZ, R29 ;  /* 0x000000ffff1f2224 */ /* 0x008fc400078e001d */
[----:B----4-:R-:W-:-:S05]  /*19730*/  @P2 IMAD.MOV.U32 R30, RZ, RZ, R26 ;  /* 0x000000ffff1e2224 */ /* 0x010fca00078e001a */
[----:B------:R2:W3:Y:S04]  /*19740*/  @P2 LDG.E.U8 R34, desc[UR32][R30.64] ;  /* 0x000000201e222981 */ /* 0x0004e8000c1e1100 */
[----:B------:R-:W-:Y:S04]  /*19750*/  STL [R1+0x22f8], R38 ;  /* 0x0022f82601007387 */ /* 0x000fe80000100800 */
[----:B------:R-:W4:Y:S04]  /*19760*/  LDL R28, [R1+0x156c] ;  /* 0x00156c00011c7983 */ /* 0x000f280000100800 */
[----:B------:R-:W4:Y:S01]  /*19770*/  LDL R0, [R1+0x1570] ;  /* 0x0015700001007983 */ /* 0x000f220000100800 */
[----:B------:R-:W-:-:S03]  /*19780*/  PRMT R32, RZ, 0x7610, R32 ;  /* 0x00007610ff207816 */ /* 0x000fc60000000020 */
[----:B------:R0:W-:Y:S04]  /*19790*/  STL [R1+0x22fc], R36 ;  /* 0x0022fc2401007387 */ /* 0x0001e80000100800 */
[----:B------:R-:W4:Y:S04]  /*197a0*/  LDL R29, [R1+0x1564] ;  /* 0x00156400011d7983 */ /* 0x000f280000100800 */
[----:B------:R-:W4:Y:S01]  /*197b0*/  LDL R26, [R1+0x1568] ;  /* 0x00156800011a7983 */ /* 0x000f220000100800 */
[----:B--2---:R-:W-:Y:S02]  /*197c0*/  @P2 IMAD.MOV.U32 R30, RZ, RZ, R27 ;  /* 0x000000ffff1e2224 */ /* 0x004fe400078e001b */
[----:B------:R-:W-:-:S05]  /*197d0*/  @P2 IMAD.MOV.U32 R31, RZ, RZ, R40 ;  /* 0x000000ffff1f2224 */ /* 0x000fca00078e0028 */
[----:B------:R4:W2:Y:S04]  /*197e0*/  @P2 LDG.E.U8 R32, desc[UR32][R30.64] ;  /* 0x000000201e202981 */ /* 0x0008a8000c1e1100 */
[----:B---3--:R1:W-:Y:S04]  /*197f0*/  STL [R1+0x2300], R34 ;  /* 0x0023002201007387 */ /* 0x0083e80000100800 */
[----:B0-----:R-:W3:Y:S04]  /*19800*/  LDL R36, [R1+0x14fc] ;  /* 0x0014fc0001247983 */ /* 0x001ee80000100800 */
[----:B------:R-:W3:Y:S01]  /*19810*/  LDL R27, [R1+0x1500] ;  /* 0x00150000011b7983 */ /* 0x000ee20000100800 */
[----:B------:R-:W-:-:S02]  /*19820*/  ISETP.GT.AND P0, PT, R2, 0x67, PT ;  /* 0x000000670200780c */ /* 0x000fc40003f04270 */
[----:B------:R-:W-:Y:S02]  /*19830*/  PRMT R33, RZ, 0x7610, R33 ;  /* 0x00007610ff217816 */ /* 0x000fe40000000021 */
[----:B------:R-:W-:-:S09]  /*19840*/  ISETP.GT.AND P1, PT, R2, 0x6e, PT ;  /* 0x0000006e0200780c */ /* 0x000fd20003f24270 */
[----:B----4-:R-:W-:Y:S02]  /*19850*/  @P0 IMAD.MOV.U32 R31, RZ, RZ, R28 ;  /* 0x000000ffff1f0224 */ /* 0x010fe400078e001c */
        /* <DEDUP_REMOVED lines=9> */
[----:B-1----:R-:W2:Y:S04]  /*198f0*/  LDL R34, [R1+0x14f4] ;  /* 0x0014f40001227983 */ /* 0x002ea80000100800 */
[----:B------:R-:W2:Y:S01]  /*19900*/  LDL R0, [R1+0x14f0] ;  /* 0x0014f00001007983 */ /* 0x000ea20000100800 */
[----:B---3--:R-:W-:-:S02]  /*19910*/  @P1 IMAD.MOV.U32 R31, RZ, RZ, R36 ;  /* 0x000000ffff1f1224 */ /* 0x008fc400078e0024 */
[----:B------:R-:W-:-:S05]  /*19920*/  @P1 IMAD.MOV.U32 R30, RZ, RZ, R27 ;  /* 0x000000ffff1e1224 */ /* 0x000fca00078e001b */
[----:B------:R2:W3:Y:S04]  /*19930*/  @P1 LDG.E.U8 R37, desc[UR32][R30.64] ;  /* 0x000000201e251981 */ /* 0x0004e8000c1e1100 */
[----:B----4-:R-:W-:Y:S04]  /*19940*/  STL [R1+0x2308], R33 ;  /* 0x0023082101007387 */ /* 0x010fe80000100800 */
[----:B------:R-:W4:Y:S04]  /*19950*/  LDL R26, [R1+0x14ec] ;  /* 0x0014ec00011a7983 */ /* 0x000f280000100800 */
[----:B0-----:R-:W4:Y:S04]  /*19960*/  LDL R32, [R1+0x14e4] ;  /* 0x0014e40001207983 */ /* 0x001f280000100800 */
[----:B------:R-:W4:Y:S04]  /*19970*/  LDL R29, [R1+0x14e8] ;  /* 0x0014e800011d7983 */ /* 0x000f280000100800 */
[----:B------:R-:W-:Y:S04]  /*19980*/  STL [R1+0x230c], R35 ;  /* 0x00230c2301007387 */ /* 0x000fe80000100800 */
[----:B------:R-:W4:Y:S01]  /*19990*/  LDL R27, [R1+0x1480] ;  /* 0x00148000011b7983 */ /* 0x000f220000100800 */
[----:B------:R-:W-:Y:S01]  /*199a0*/  PRMT R39, RZ, 0x7610, R39 ;  /* 0x00007610ff277816 */ /* 0x000fe20000000027 */
[----:B--2---:R-:W-:-:S02]  /*199b0*/  @P1 IMAD.MOV.U32 R30, RZ, RZ, R28 ;  /* 0x000000ffff1e1224 */ /* 0x004fc400078e001c */
[----:B---3--:R0:W-:Y:S04]  /*199c0*/  STL [R1+0x2310], R37 ;  /* 0x0023102501007387 */ /* 0x0081e80000100800 */
[----:B------:R-:W2:Y:S01]  /*199d0*/  LDL R28, [R1+0x147c] ;  /* 0x00147c00011c7983 */ /* 0x000ea20000100800 */
[----:B------:R-:W-:-:S05]  /*199e0*/  @P1 IMAD.MOV.U32 R31, RZ, RZ, R34 ;  /* 0x000000ffff1f1224 */ /* 0x000fca00078e0022 */
[----:B------:R1:W3:Y:S01]  /*199f0*/  @P1 LDG.E.U8 R39, desc[UR32][R30.64] ;  /* 0x000000201e271981 */ /* 0x0002e2000c1e1100 */
[C---:B------:R-:W-:Y:S02]  /*19a00*/  ISETP.GT.AND P2, PT, R2.reuse, 0x6f, PT ;  /* 0x0000006f0200780c */ /* 0x040fe40003f44270 */
[----:B------:R-:W-:Y:S02]  /*19a10*/  PRMT R41, RZ, 0x7610, R41 ;  /* 0x00007610ff297816 */ /* 0x000fe40000000029 */
[----:B------:R-:W-:-:S09]  /*19a20*/  ISETP.GT.AND P0, PT, R2, 0x76, PT ;  /* 0x000000760200780c */ /* 0x000fd20003f04270 */
[----:B-1----:R-:W-:Y:S02]  /*19a30*/  @P2 IMAD.MOV.U32 R30, RZ, RZ, R0 ;  /* 0x000000ffff1e2224 */ /* 0x002fe400078e0000 */
[----:B----4-:R-:W-:-:S05]  /*19a40*/  @P2 IMAD.MOV.U32 R31, RZ, RZ, R26 ;  /* 0x000000ffff1f2224 */ /* 0x010fca00078e001a */
[----:B------:R1:W4:Y:S01]  /*19a50*/  @P2 LDG.E.U8 R41, desc[UR32][R30.64] ;  /* 0x000000201e292981 */ /* 0x000322000c1e1100 */
[----:B------:R-:W-:Y:S01]  /*19a60*/  PRMT R43, RZ, 0x7610, R43 ;  /* 0x00007610ff2b7816 */ /* 0x000fe2000000002b */
[----:B-1----:R-:W-:Y:S02]  /*19a70*/  @P2 IMAD.MOV.U32 R30, RZ, RZ, R29 ;  /* 0x000000ffff1e2224 */ /* 0x002fe400078e001d */
[----:B------:R-:W-:-:S05]  /*19a80*/  @P2 IMAD.MOV.U32 R31, RZ, RZ, R32 ;  /* 0x000000ffff1f2224 */ /* 0x000fca00078e0020 */
[----:B------:R1:W4:Y:S01]  /*19a90*/  @P2 LDG.E.U8 R43, desc[UR32][R30.64] ;  /* 0x000000201e2b2981 */ /* 0x000322000c1e1100 */
[----:B------:R-:W-:Y:S01]  /*19aa0*/  PRMT R45, RZ, 0x7610, R45 ;  /* 0x00007610ff2d7816 */ /* 0x000fe2000000002d */
[----:B-1----:R-:W-:Y:S02]  /*19ab0*/  @P0 IMAD.MOV.U32 R30, RZ, RZ, R27 ;  /* 0x000000ffff1e0224 */ /* 0x002fe400078e001b */
[----:B--2---:R-:W-:-:S05]  /*19ac0*/  @P0 IMAD.MOV.U32 R31, RZ, RZ, R28 ;  /* 0x000000ffff1f0224 */ /* 0x004fca00078e001c */
[----:B------:R-:W2:Y:S04]  /*19ad0*/  @P0 LDG.E.U8 R45, desc[UR32][R30.64] ;  /* 0x000000201e2d0981 */ /* 0x000ea8000c1e1100 */
[----:B---3--:R-:W-:Y:S04]  /*19ae0*/  STL [R1+0x2314], R39 ;  /* 0x0023142701007387 */ /* 0x008fe80000100800 */
[----:B------:R-:W3:Y:S04]  /*19af0*/  LDL R26, [R1+0x1474] ;  /* 0x00147400011a7983 */ /* 0x000ee80000100800 */
[----:B------:R-:W3:Y:S04]  /*19b00*/  LDL R0, [R1+0x1478] ;  /* 0x0014780001007983 */ /* 0x000ee80000100800 */
[----:B----4-:R-:W-:Y:S04]  /*19b10*/  STL [R1+0x2318], R41 ;  /* 0x0023182901007387 */ /* 0x010fe80000100800 */
[----:B------:R-:W4:Y:S04]  /*19b20*/  LDL R38, [R1+0x146c] ;  /* 0x00146c0001267983 */ /* 0x000f280000100800 */
[----:B0-----:R-:W4:Y:S04]  /*19b30*/  LDL R37, [R1+0x1470] ;  /* 0x0014700001257983 */ /* 0x001f280000100800 */
[----:B------:R-:W4:Y:S04]  /*19b40*/  LDL R36, [R1+0x1464] ;  /* 0x0014640001247983 */ /* 0x000f280000100800 */
[----:B------:R-:W4:Y:S04]  /*19b50*/  LDL R35, [R1+0x1468] ;  /* 0x0014680001237983 */ /* 0x000f280000100800 */
[----:B------:R0:W-:Y:S04]  /*19b60*/  STL [R1+0x231c], R43 ;  /* 0x00231c2b01007387 */ /* 0x0001e80000100800 */
[----:B------:R-:W4:Y:S04]  /*19b70*/  LDL R34, [R1+0x13fc] ;  /* 0x0013fc0001227983 */ /* 0x000f280000100800 */
[----:B------:R-:W4:Y:S04]  /*19b80*/  LDL R33, [R1+0x1400] ;  /* 0x0014000001217983 */ /* 0x000f280000100800 */
[----:B------:R-:W4:Y:S04]  /*19b90*/  LDL R32, [R1+0x13f4] ;  /* 0x0013f40001207983 */ /* 0x000f280000100800 */
[----:B------:R-:W4:Y:S04]  /*19ba0*/  LDL R29, [R1+0x13f8] ;  /* 0x0013f800011d7983 */ /* 0x000f280000100800 */
[----:B------:R-:W4:Y:S04]  /*19bb0*/  LDL R27, [R1+0x13f0] ;  /* 0x0013f000011b7983 */ /* 0x000f280000100800 */
[----:B--2---:R-:W-:Y:S04]  /*19bc0*/  STL [R1+0x2320], R45 ;  /* 0x0023202d01007387 */ /* 0x004fe80000100800 */
[----:B------:R-:W2:Y:S01]  /*19bd0*/  LDL R28, [R1+0x13ec] ;  /* 0x0013ec00011c7983 */ /* 0x000ea20000100800 */
[----:B---3--:R-:W-:-:S02]  /*19be0*/  @P0 IMAD.MOV.U32 R30, RZ, RZ, R0 ;  /* 0x000000ffff1e0224 */ /* 0x008fc400078e0000 */
[----:B------:R-:W-:Y:S01]  /*19bf0*/  @P0 IMAD.MOV.U32 R31, RZ, RZ, R26 ;  /* 0x000000ffff1f0224 */ /* 0x000fe200078e001a */
[----:B------:R-:W3:Y:S04]  /*19c00*/  LDL R0, [R1+0x13e8] ;  /* 0x0013e80001007983 */ /* 0x000ee80000100800 */
[----:B------:R-:W3:Y:S01]  /*19c10*/  LDL R26, [R1+0x13e4] ;  /* 0x0013e400011a7983 */ /* 0x000ee20000100800 */
[C---:B------:R-:W-:Y:S02]  /*19c20*/  ISETP.GT.AND P1, PT, R2.reuse, 0x77, PT ;  /* 0x000000770200780c */ /* 0x040fe40003f24270 */
[----:B------:R-:W-:Y:S02]  /*19c30*/  PRMT R47, RZ, 0x7610, R47 ;  /* 0x00007610ff2f7816 */ /* 0x000fe4000000002f */
[----:B------:R-:W-:-:S02]  /*19c40*/  ISETP.GT.AND P2, PT, R2, 0x7e, PT ;  /* 0x0000007e0200780c */ /* 0x000fc40003f44270 */
[----:B------:R-:W-:Y:S02]  /*19c50*/  PRMT R49, RZ, 0x7610, R49 ;  /* 0x00007610ff317816 */ /* 0x000fe40000000031 */
[----:B------:R4:W3:Y:S01]  /*19c60*/  @P0 LDG.E.U8 R47, desc[UR32][R30.64] ;  /* 0x000000201e2f0981 */ /* 0x0008e2000c1e1100 */
[----:B------:R-:W-:-:S04]  /*19c70*/  PRMT R51, RZ, 0x7610, R51 ;  /* 0x00007610ff337816 */ /* 0x000fc80000000033 */
[----:B----4-:R-:W-:Y:S02]  /*19c80*/  @P1 IMAD.MOV.U32 R30, RZ, RZ, R37 ;  /* 0x000000ffff1e1224 */ /* 0x010fe400078e0025 */
[----:B------:R-:W-:-:S05]  /*19c90*/  @P1 IMAD.MOV.U32 R31, RZ, RZ, R38 ;  /* 0x000000ffff1f1224 */ /* 0x000fca00078e0026 */
[----:B------:R1:W4:Y:S01]  /*19ca0*/  @P1 LDG.E.U8 R49, desc[UR32][R30.64] ;  /* 0x000000201e311981 */ /* 0x000322000c1e1100 */
[----:B------:R-:W-:Y:S02]  /*19cb0*/  ISETP.GT.AND P0, PT, R2, 0x7f, PT ;  /* 0x0000007f0200780c */ /* 0x000fe40003f04270 */
[----:B------:R-:W-:Y:S01]  /*19cc0*/  PRMT R53, RZ, 0x7610, R53 ;  /* 0x00007610ff357816 */ /* 0x000fe20000000035 */
[----:B-1----:R-:W-:Y:S02]  /*19cd0*/  @P1 IMAD.MOV.U32 R30, RZ, RZ, R35 ;  /* 0x000000ffff1e1224 */ /* 0x002fe400078e0023 */
[----:B------:R-:W-:-:S05]  /*19ce0*/  @P1 IMAD.MOV.U32 R31, RZ, RZ, R36 ;  /* 0x000000ffff1f1224 */ /* 0x000fca00078e0024 */
[----:B------:R1:W4:Y:S01]  /*19cf0*/  @P1 LDG.E.U8 R51, desc[UR32][R30.64] ;  /* 0x000000201e331981 */ /* 0x000322000c1e1100 */
[----:B------:R-:W-:Y:S01]  /*19d00*/  PRMT R55, RZ, 0x7610, R55 ;  /* 0x00007610ff377816 */ /* 0x000fe20000000037 */
[----:B-1----:R-:W-:Y:S02]  /*19d10*/  @P2 IMAD.MOV.U32 R30, RZ, RZ, R33 ;  /* 0x000000ffff1e2224 */ /* 0x002fe400078e0021 */
[----:B------:R-:W-:-:S05]  /*19d20*/  @P2 IMAD.MOV.U32 R31, RZ, RZ, R34 ;  /* 0x000000ffff1f2224 */ /* 0x000fca00078e0022 */
[----:B------:R1:W4:Y:S01]  /*19d30*/  @P2 LDG.E.U8 R53, desc[UR32][R30.64] ;  /* 0x000000201e352981 */ /* 0x000322000c1e1100 */
[----:B------:R-:W-:Y:S01]  /*19d40*/  PRMT R56, RZ, 0x7610, R56 ;  /* 0x00007610ff387816 */ /* 0x000fe20000000038 */
[----:B-1----:R-:W-:Y:S02]  /*19d50*/  @P2 IMAD.MOV.U32 R30, RZ, RZ, R29 ;  /* 0x000000ffff1e2224 */ /* 0x002fe400078e001d */
[----:B------:R-:W-:-:S05]  /*19d60*/  @P2 IMAD.MOV.U32 R31, RZ, RZ, R32 ;  /* 0x000000ffff1f2224 */ /* 0x000fca00078e0020 */
[----:B------:R1:W4:Y:S02]  /*19d70*/  @P2 LDG.E.U8 R55, desc[UR32][R30.64] ;  /* 0x000000201e372981 */ /* 0x000324000c1e1100 */
[----:B-1----:R-:W-:Y:S02]  /*19d80*/  @P0 IMAD.MOV.U32 R30, RZ, RZ, R27 ;  /* 0x000000ffff1e0224 */ /* 0x002fe400078e001b */
[----:B--2---:R-:W-:-:S05]  /*19d90*/  @P0 IMAD.MOV.U32 R31, RZ, RZ, R28 ;  /* 0x000000ffff1f0224 */ /* 0x004fca00078e001c */
[----:B------:R3:W2:Y:S01]  /*19da0*/  @P0 LDG.E.U8 R56, desc[UR32][R30.64] ;  /* 0x000000201e380981 */ /* 0x0006a2000c1e1100 */
[----:B------:R-:W-:Y:S01]  /*19db0*/  PRMT R57, RZ, 0x7610, R57 ;  /* 0x00007610ff397816 */ /* 0x000fe20000000039 */
[----:B---3--:R-:W-:Y:S02]  /*19dc0*/  @P0 IMAD.MOV.U32 R30, RZ, RZ, R0 ;  /* 0x000000ffff1e0224 */ /* 0x008fe400078e0000 */
[----:B------:R-:W-:-:S05]  /*19dd0*/  @P0 IMAD.MOV.U32 R31, RZ, RZ, R26 ;  /* 0x000000ffff1f0224 */ /* 0x000fca00078e001a */
[----:B------:R-:W3:Y:S04]  /*19de0*/  @P0 LDG.E.U8 R57, desc[UR32][R30.64] ;  /* 0x000000201e390981 */ /* 0x000ee8000c1e1100 */
[----:B------:R-:W-:Y:S01]  /*19df0*/  STL [R1+0x2324], R47 ;  /* 0x0023242f01007387 */ /* 0x000fe20000100800 */
[----:B0-----:R-:W0:Y:S01]  /*19e00*/  S2R R43, SR_TID.X ;  /* 0x00000000002b7919 */ /* 0x001e220000002100 */
[----:B------:R-:W-:Y:S06]  /*19e10*/  BAR.SYNC.DEFER_BLOCKING 0x0 ;  /* 0x0000000000007b1d */ /* 0x000fec0000010000 */
[----:B----4-:R-:W-:Y:S04]  /*19e20*/  STL [R1+0x2328], R49 ;  /* 0x0023283101007387 */ /* 0x010fe80000100800 */
[----:B------:R-:W-:Y:S04]  /*19e30*/  STL [R1+0x232c], R51 ;  /* 0x00232c3301007387 */ /* 0x000fe80000100800 */
[----:B------:R-:W-:Y:S04]  /*19e40*/  STL [R1+0x2330], R53 ;  /* 0x0023303501007387 */ /* 0x000fe80000100800 */
[----:B------:R-:W-:Y:S04]  /*19e50*/  STL [R1+0x2334], R55 ;  /* 0x0023343701007387 */ /* 0x000fe80000100800 */
[----:B--2---:R-:W-:Y:S04]  /*19e60*/  STL [R1+0x2338], R56 ;  /* 0x0023383801007387 */ /* 0x004fe80000100800 */
[----:B------:R-:W2:Y:S04]  /*19e70*/  LDL.LU R41, [R1+0x528] ;  /* 0x0005280001297983 */ /* 0x000ea80000300800 */
[----:B------:R-:W4:Y:S04]  /*19e80*/  LDL.LU R39, [R1+0x524] ;  /* 0x0005240001277983 */ /* 0x000f280000300800 */
        /* <DEDUP_REMOVED lines=19> */
[----:B---3--:R1:W-:Y:S04]  /*19fc0*/  STL [R1+0x233c], R57 ;  /* 0x00233c3901007387 */ /* 0x0083e80000100800 */
        /* <DEDUP_REMOVED lines=35> */
[----:B-1----:R-:W1:Y:S03]  /*1a200*/  S2R R57, SR_TID.X ;  /* 0x0000000000397919 */ /* 0x002e660000002100 */
        /* <DEDUP_REMOVED lines=13> */
[----:B------:R-:W3:Y:S03]  /*1a2e0*/  S2R R30, SR_TID.X ;  /* 0x00000000001e7919 */ /* 0x000ee60000002100 */
        /* <DEDUP_REMOVED lines=10> */
[----:B0-----:R-:W-:-:S03]  /*1a390*/  LOP3.LUT R45, R43, 0x1f, RZ, 0xc0, !PT ;  /* 0x0000001f2b2d7812 */ /* 0x001fc600078ec0ff */
[----:B------:R-:W-:Y:S04]  /*1a3a0*/  STL [R1+0x221c], R31 ;  /* 0x00221c1f01007387 */ /* 0x000fe80000100800 */
[----:B------:R-:W-:Y:S04]  /*1a3b0*/  STL [R1+0x2224], R31 ;  /* 0x0022241f01007387 */ /* 0x000fe80000100800 */
[----:B------:R-:W-:Y:S04]  /*1a3c0*/  STL [R1+0x222c], R31 ;  /* 0x00222c1f01007387 */ /* 0x000fe80000100800 */
[----:B------:R-:W-:Y:S01]  /*1a3d0*/  STL [R1+0x2234], R31 ;  /* 0x0022341f01007387 */ /* 0x000fe20000100800 */
[----:B------:R-:W-:-:S03]  /*1a3e0*/  LOP3.LUT R43, R45, 0x60, RZ, 0xfc, !PT ;  /* 0x000000602d2b7812 */ /* 0x000fc600078efcff */
[----:B------:R-:W-:Y:S04]  /*1a3f0*/  STL [R1+0x223c], R31 ;  /* 0x00223c1f01007387 */ /* 0x000fe80000100800 */
[----:B------:R-:W-:Y:S04]  /*1a400*/  STL [R1+0x2244], R31 ;  /* 0x0022441f01007387 */ /* 0x000fe80000100800 */
[----:B------:R-:W-:Y:S04]  /*1a410*/  STL [R1+0x224c], R31 ;  /* 0x00224c1f01007387 */ /* 0x000fe80000100800 */
[----:B------:R-:W-:Y:S01]  /*1a420*/  STL [R1+0x2254], R31 ;  /* 0x0022541f01007387 */ /* 0x000fe20000100800 */
[----:B------:R-:W-:-:S03]  /*1a430*/  ISETP.GE.AND P3, PT, R43, R2, PT ;  /* 0x000000022b00720c */ /* 0x000fc60003f66270 */
[----:B------:R-:W-:Y:S01]  /*1a440*/  STL [R1+0x225c], R31 ;  /* 0x00225c1f01007387 */ /* 0x000fe20000100800 */
[----:B-1----:R-:W-:-:S03]  /*1a450*/  LOP3.LUT R43, R57, 0x1f, RZ, 0xc0, !PT ;  /* 0x0000001f392b7812 */ /* 0x002fc600078ec0ff */
        /* <DEDUP_REMOVED lines=13> */
[----:B---3--:R-:W-:-:S03]  /*1a530*/  LOP3.LUT R30, R30, 0x1f, RZ, 0xc0, !PT ;  /* 0x0000001f1e1e7812 */ /* 0x008fc600078ec0ff */
[----:B------:R-:W-:Y:S04]  /*1a540*/  STL [R1+0x22cc], R31 ;  /* 0x0022cc1f01007387 */ /* 0x000fe80000100800 */
[----:B------:R-:W-:Y:S04]  /*1a550*/  STL [R1+0x22d4], R31 ;  /* 0x0022d41f01007387 */ /* 0x000fe80000100800 */
[----:B------:R-:W-:Y:S04]  /*1a560*/  STL [R1+0x22dc], R31 ;  /* 0x0022dc1f01007387 */ /* 0x000fe80000100800 */
[----:B------:R-:W-:Y:S04]  /*1a570*/  STL [R1+0x22e4], R31 ;  /* 0x0022e41f01007387 */ /* 0x000fe80000100800 */
[----:B------:R-:W-:Y:S01]  /*1a580*/  STL [R1+0x2340], R30 ;  /* 0x0023401e01007387 */ /* 0x000fe20000100800 */
[----:B------:R-:W-:-:S02]  /*1a590*/  LOP3.LUT R47, R45, 0x20, RZ, 0xfc, !PT ;  /* 0x000000202d2f7812 */ /* 0x000fc400078efcff */
[----:B------:R-:W-:Y:S02]  /*1a5a0*/  LOP3.LUT R45, R45, 0x40, RZ, 0xfc, !PT ;  /* 0x000000402d2d7812 */ /* 0x000fe400078efcff */
[-C--:B------:R-:W-:Y:S02]  /*1a5b0*/  ISETP.GE.AND P0, PT, R30, R2.reuse, PT ;  /* 0x000000021e00720c */ /* 0x080fe40003f06270 */
[-C--:B------:R-:W-:Y:S02]  /*1a5c0*/  ISETP.GE.AND P1, PT, R47, R2.reuse, PT ;  /* 0x000000022f00720c */ /* 0x080fe40003f26270 */
[----:B------:R-:W-:Y:S01]  /*1a5d0*/  ISETP.GE.AND P2, PT, R45, R2, PT ;  /* 0x000000022d00720c */ /* 0x000fe20003f46270 */
[----:B--2---:R-:W-:Y:S04]  /*1a5e0*/  STS.U8 [R43+UR4], R41 ;  /* 0x000000292b007988 */ /* 0x004fe80008000004 */
[----:B----4-:R-:W-:Y:S04]  /*1a5f0*/  STS.U8 [R43+UR4+0x20], R39 ;  /* 0x000020272b007988 */ /* 0x010fe80008000004 */
[----:B------:R-:W-:Y:S04]  /*1a600*/  STS.U8 [R43+UR4+0x40], R37 ;  /* 0x000040252b007988 */ /* 0x000fe80008000004 */
        /* <DEDUP_REMOVED lines=10> */
[----:B------:R0:W-:Y:S04]  /*1a6b0*/  STS.U8 [R43+UR4+0x600], R26 ;  /* 0x0006001a2b007988 */ /* 0x0001e80008000004 */
[----:B------:R1:W-:Y:S04]  /*1a6c0*/  STS.U8 [R43+UR4+0x660], R27 ;  /* 0x0006601b2b007988 */ /* 0x0003e80008000004 */
[----:B------:R2:W-:Y:S04]  /*1a6d0*/  STS.U8 [R43+UR4+0x640], R28 ;  /* 0x0006401c2b007988 */ /* 0x0005e80008000004 */
[----:B------:R3:W-:Y:S04]  /*1a6e0*/  STS.U8 [R43+UR4+0x800], R29 ;  /* 0x0008001d2b007988 */ /* 0x0007e80008000004 */
[----:B------:R4:W-:Y:S04]  /*1a6f0*/  STS.U8 [R43+UR4+0x820], R54 ;  /* 0x000820362b007988 */ /* 0x0009e80008000004 */
[----:B------:R4:W-:Y:S04]  /*1a700*/  STS.U8 [R43+UR4+0x840], R58 ;  /* 0x0008403a2b007988 */ /* 0x0009e80008000004 */
[----:B0-----:R-:W4:Y:S04]  /*1a710*/  LDL.LU R26, [R1+0x284] ;  /* 0x00028400011a7983 */ /* 0x001f280000300800 */
[----:B-1----:R-:W4:Y:S04]  /*1a720*/  LDL.LU R27, [R1+0x280] ;  /* 0x00028000011b7983 */ /* 0x002f280000300800 */
[----:B--2---:R-:W2:Y:S04]  /*1a730*/  LDL.LU R28, [R1+0x27c] ;  /* 0x00027c00011c7983 */ /* 0x004ea80000300800 */
[----:B---3--:R-:W3:Y:S04]  /*1a740*/  LDL.LU R29, [R1+0x248] ;  /* 0x00024800011d7983 */ /* 0x008ee80000300800 */
[----:B----4-:R-:W4:Y:S04]  /*1a750*/  LDL.LU R54, [R1+0x244] ;  /* 0x0002440001367983 */ /* 0x010f280000300800 */
[----:B------:R0:W-:Y:S04]  /*1a760*/  STS.U8 [R43+UR4+0x860], R59 ;  /* 0x0008603b2b007988 */ /* 0x0001e80008000004 */
[----:B------:R-:W4:Y:S04]  /*1a770*/  LDL.LU R58, [R1+0x240] ;  /* 0x00024000013a7983 */ /* 0x000f280000300800 */
[----:B------:R1:W-:Y:S04]  /*1a780*/  STS.U8 [R43+UR4+0xa20], R60 ;  /* 0x000a203c2b007988 */ /* 0x0003e80008000004 */
[----:B0-----:R-:W4:Y:S04]  /*1a790*/  LDL.LU R59, [R1+0x23c] ;  /* 0x00023c00013b7983 */ /* 0x001f280000300800 */
[----:B-1----:R-:W4:Y:S04]  /*1a7a0*/  LDL.LU R60, [R1+0x208] ;  /* 0x00020800013c7983 */ /* 0x002f280000300800 */
        /* <DEDUP_REMOVED lines=23> */
[----:B------:R0:W-:Y:S04]  /*1a920*/  STS.U8 [R43+UR4+0xa00], R26 ;  /* 0x000a001a2b007988 */ /* 0x0001e80008000004 */
[----:B------:R1:W-:Y:S04]  /*1a930*/  STS.U8 [R43+UR4+0xa60], R27 ;  /* 0x000a601b2b007988 */ /* 0x0003e80008000004 */
[----:B--2---:R2:W-:Y:S04]  /*1a940*/  STS.U8 [R43+UR4+0xa40], R28 ;  /* 0x000a401c2b007988 */ /* 0x0045e80008000004 */
[----:B---3--:R3:W-:Y:S04]  /*1a950*/  STS.U8 [R43+UR4+0xc00], R29 ;  /* 0x000c001d2b007988 */ /* 0x0087e80008000004 */
[----:B----4-:R4:W-:Y:S04]  /*1a960*/  STS.U8 [R43+UR4+0xc20], R54 ;  /* 0x000c20362b007988 */ /* 0x0109e80008000004 */
[----:B------:R4:W-:Y:S04]  /*1a970*/  STS.U8 [R43+UR4+0xc40], R58 ;  /* 0x000c403a2b007988 */ /* 0x0009e80008000004 */
[----:B0-----:R-:W4:Y:S04]  /*1a980*/  LDL.LU R26, [R1+0x2388] ;  /* 0x00238800011a7983 */ /* 0x001f280000300800 */
[----:B-1----:R-:W4:Y:S04]  /*1a990*/  LDL.LU R27, [R1+0x2384] ;  /* 0x00238400011b7983 */ /* 0x002f280000300800 */
[----:B--2---:R-:W2:Y:S04]  /*1a9a0*/  LDL.LU R28, [R1+0x2380] ;  /* 0x00238000011c7983 */ /* 0x004ea80000300800 */
[----:B---3--:R-:W3:Y:S04]  /*1a9b0*/  LDL.LU R29, [R1+0x237c] ;  /* 0x00237c00011d7983 */ /* 0x008ee80000300800 */
[----:B----4-:R-:W4:Y:S04]  /*1a9c0*/  LDL.LU R54, [R1+0x2378] ;  /* 0x0023780001367983 */ /* 0x010f280000300800 */
[----:B------:R-:W2:Y:S04]  /*1a9d0*/  LDL.LU R58, [R1+0x2374] ;  /* 0x00237400013a7983 */ /* 0x000ea80000300800 */
[----:B------:R0:W-:Y:S04]  /*1a9e0*/  STS.U8 [R43+UR4+0xc60], R59 ;  /* 0x000c603b2b007988 */ /* 0x0001e80008000004 */
[----:B------:R1:W-:Y:S04]  /*1a9f0*/  STS.U8 [R43+UR4+0xe20], R60 ;  /* 0x000e203c2b007988 */ /* 0x0003e80008000004 */
[----:B0-----:R-:W3:Y:S04]  /*1aa00*/  LDL.LU R59, [R1+0x2370] ;  /* 0x00237000013b7983 */ /* 0x001ee80000300800 */
[----:B-1----:R-:W4:Y:S04]  /*1aa10*/  LDL.LU R60, [R1+0x236c] ;  /* 0x00236c00013c7983 */ /* 0x002f280000300800 */
        /* <DEDUP_REMOVED lines=9> */
[----:B0-----:R-:W2:Y:S04]  /*1aab0*/  LDL.LU R56, [R1+0x518] ;  /* 0x0005180001387983 */ /* 0x001ea80000300800 */
[----:B-1----:R-:W2:Y:S04]  /*1aac0*/  LDL.LU R55, [R1+0x514] ;  /* 0x0005140001377983 */ /* 0x002ea80000300800 */
[----:B------:R-:W2:Y:S04]  /*1aad0*/  LDL.LU R53, [R1+0x510] ;  /* 0x0005100001357983 */ /* 0x000ea80000300800 */
[----:B------:R-:W2:Y:S04]  /*1aae0*/  LDL.LU R51, [R1+0x50c] ;  /* 0x00050c0001337983 */ /* 0x000ea80000300800 */
[----:B------:R-:W2:Y:S04]  /*1aaf0*/  LDL.LU R49, [R1+0x4c8] ;  /* 0x0004c80001317983 */ /* 0x000ea80000300800 */
[----:B------:R0:W-:Y:S04]  /*1ab00*/  STS.U8 [R43+UR4+0x1260], R45 ;  /* 0x0012602d2b007988 */ /* 0x0001e80008000004 */
[----:B------:R-:W2:Y:S04]  /*1ab10*/  LDL.LU R47, [R1+0x4c4] ;  /* 0x0004c400012f7983 */ /* 0x000ea80000300800 */
        /* <DEDUP_REMOVED lines=25> */
[----:B0-----:R-:W2:Y:S04]  /*1acb0*/  LDL.LU R52, [R1+0x2b0] ;  /* 0x0002b00001347983 */ /* 0x001ea80000300800 */
[----:B-1----:R-:W2:Y:S01]  /*1acc0*/  LDL.LU R0, [R1+0x2ac] ;  /* 0x0002ac0001007983 */ /* 0x002ea20000300800 */
[----:B------:R-:W-:-:S04]  /*1acd0*/  LOP3.LUT R57, R57, 0x1f, RZ, 0xc0, !PT ;  /* 0x0000001f39397812 */ /* 0x000fc800078ec0ff */
[----:B------:R-:W-:Y:S01]  /*1ace0*/  LOP3.LUT R30, R57, 0x8, RZ, 0x3c, !PT ;  /* 0x00000008391e7812 */ /* 0x000fe200078e3cff */
[----:B----4-:R-:W-:Y:S04]  /*1acf0*/  STS.U8 [R43+UR4+0x1a20], R60 ;  /* 0x001a203c2b007988 */ /* 0x010fe80008000004 */
[----:B---3--:R-:W-:Y:S04]  /*1ad00*/  STS.U8 [R43+UR4+0x1a00], R59 ;  /* 0x001a003b2b007988 */ /* 0x008fe80008000004 */
[----:B--2---:R-:W-:Y:S04]  /*1ad10*/  STS.U8 [R43+UR4+0x1a60], R58 ;  /* 0x001a603a2b007988 */ /* 0x004fe80008000004 */
        /* <DEDUP_REMOVED lines=15> */
[----:B------:R-:W-:Y:S04]  /*1ae10*/  STL [R1+0x2040], R60 ;  /* 0x0020403c01007387 */ /* 0x000fe80000100800 */
[----:B------:R-:W-:Y:S04]  /*1ae20*/  STL [R1+0x2344], R60 ;  /* 0x0023443c01007387 */ /* 0x000fe80000100800 */
[----:B------:R-:W-:Y:S04]  /*1ae30*/  STL [R1+0x2348], R59 ;  /* 0x0023483b01007387 */ /* 0x000fe80000100800 */
        /* <DEDUP_REMOVED lines=9> */
[----:B------:R-:W-:Y:S04]  /*1aed0*/  STL [R1+0x2358], R28 ;  /* 0x0023581c01007387 */ /* 0x000fe80000100800 */
[----:B------:R-:W-:Y:S04]  /*1aee0*/  STL [R1+0x235c], R27 ;  /* 0x00235c1b01007387 */ /* 0x000fe80000100800 */
[----:B------:R-:W-:Y:S04]  /*1aef0*/  STS.U8 [R30+UR4+0x6a0], R32 ;  /* 0x0006a0201e007988 */ /* 0x000fe80008000004 */
[----:B------:R-:W-:Y:S04]  /*1af00*/  STS.U8 [R30+UR4+0x680], R34 ;  /* 0x000680221e007988 */ /* 0x000fe80008000004 */
[----:B------:R-:W-:Y:S04]  /*1af10*/  STS.U8 [R30+UR4+0x6e0], R36 ;  /* 0x0006e0241e007988 */ /* 0x000fe80008000004 */
[----:B------:R-:W-:Y:S04]  /*1af20*/  STS.U8 [R30+UR4+0x6c0], R38 ;  /* 0x0006c0261e007988 */ /* 0x000fe80008000004 */
[----:B------:R0:W-:Y:S04]  /*1af30*/  STS.U8 [R30+UR4+0x880], R40 ;  /* 0x000880281e007988 */ /* 0x0001e80008000004 */
[----:B------:R-:W-:Y:S04]  /*1af40*/  STS.U8 [R30+UR4+0x8a0], R42 ;  /* 0x0008a02a1e007988 */ /* 0x000fe80008000004 */
[----:B0-----:R-:W2:Y:S04]  /*1af50*/  LDL.LU R40, [R1+0x278] ;  /* 0x0002780001287983 */ /* 0x001ea80000300800 */
[----:B------:R0:W-:Y:S04]  /*1af60*/  STS.U8 [R30+UR4+0x8c0], R52 ;  /* 0x0008c0341e007988 */ /* 0x0001e80008000004 */
[----:B------:R1:W-:Y:S04]  /*1af70*/  STS.U8 [R30+UR4+0x8e0], R0 ;  /* 0x0008e0001e007988 */ /* 0x0003e80008000004 */
[----:B0-----:R-:W3:Y:S04]  /*1af80*/  LDL.LU R52, [R1+0x274] ;  /* 0x0002740001347983 */ /* 0x001ee80000300800 */
        /* <DEDUP_REMOVED lines=28> */
[----:B--2---:R0:W-:Y:S04]  /*1b150*/  STS.U8 [R30+UR4+0xaa0], R40 ;  /* 0x000aa0281e007988 */ /* 0x0041e80008000004 */
[----:B0-----:R-:W2:Y:S04]  /*1b160*/  LDL.LU R40, [R1+0x10] ;  /* 0x0000100001287983 */ /* 0x001ea80000300800 */
[----:B---3--:R0:W-:Y:S04]  /*1b170*/  STS.U8 [R30+UR4+0xa80], R52 ;  /* 0x000a80341e007988 */ /* 0x0081e80008000004 */
[----:B----4-:R1:W-:Y:S04]  /*1b180*/  STS.U8 [R30+UR4+0xae0], R0 ;  /* 0x000ae0001e007988 */ /* 0x0103e80008000004 */
[----:B------:R-:W-:Y:S04]  /*1b190*/  STS.U8 [R30+UR4+0xac0], R27 ;  /* 0x000ac01b1e007988 */ /* 0x000fe80008000004 */
[----:B0-----:R-:W3:Y:S04]  /*1b1a0*/  LDL.LU R52, [R1+0x2368] ;  /* 0x0023680001347983 */ /* 0x001ee80000300800 */
[----:B-1----:R-:W4:Y:S04]  /*1b1b0*/  LDL.LU R0, [R1+0x2364] ;  /* 0x0023640001007983 */ /* 0x002f280000300800 */
        /* <DEDUP_REMOVED lines=24> */
[----:B0-----:R-:W3:Y:S04]  /*1b340*/  LDL.LU R42, [R1+0x508] ;  /* 0x00050800012a7983 */ /* 0x001ee80000300800 */
[----:B------:R-:W-:Y:S04]  /*1b350*/  STS.U8 [R30+UR4+0x1880], R36 ;  /* 0x001880241e007988 */ /* 0x000fe80008000004 */
[----:B------:R-:W-:Y:S01]  /*1b360*/  STS.U8 [R30+UR4+0x18a0], R38 ;  /* 0x0018a0261e007988 */ /* 0x000fe20008000004 */
[----:B------:R-:W-:-:S03]  /*1b370*/  LOP3.LUT R2, R43, 0x10, RZ, 0x3c, !PT ;  /* 0x000000102b027812 */ /* 0x000fc600078e3cff */
[----:B--2---:R-:W-:Y:S04]  /*1b380*/  STS.U8 [R30+UR4+0x18c0], R40 ;  /* 0x0018c0281e007988 */ /* 0x004fe80008000004 */
[----:B----4-:R0:W-:Y:S04]  /*1b390*/  STS.U8 [R30+UR4+0x18e0], R0 ;  /* 0x0018e0001e007988 */ /* 0x0101e80008000004 */
[----:B0-----:R-:W2:Y:S04]  /*1b3a0*/  LDL.LU R0, [R1+0x2360] ;  /* 0x0023600001007983 */ /* 0x001ea80000300800 */
[----:B------:R-:W4:Y:S04]  /*1b3b0*/  LDL.LU R56, [R1+0x504] ;  /* 0x0005040001387983 */ /* 0x000f280000300800 */
[----:B------:R-:W2:Y:S04]  /*1b3c0*/  LDL.LU R55, [R1+0x500] ;  /* 0x0005000001377983 */ /* 0x000ea80000300800 */
[----:B------:R-:W2:Y:S04]  /*1b3d0*/  LDL.LU R53, [R1+0x4fc] ;  /* 0x0004fc0001357983 */ /* 0x000ea80000300800 */
[----:B------:R-:W2:Y:S04]  /*1b3e0*/  LDL.LU R51, [R1+0x4b8] ;  /* 0x0004b80001337983 */ /* 0x000ea80000300800 */
[----:B------:R-:W2:Y:S04]  /*1b3f0*/  LDL.LU R49, [R1+0x4b4] ;  /* 0x0004b40001317983 */ /* 0x000ea80000300800 */
[----:B------:R-:W2:Y:S04]  /*1b400*/  LDL.LU R47, [R1+0x4b0] ;  /* 0x0004b000012f7983 */ /* 0x000ea80000300800 */
[----:B------:R-:W2:Y:S04]  /*1b410*/  LDL.LU R45, [R1+0x4ac] ;  /* 0x0004ac00012d7983 */ /* 0x000ea80000300800 */
[----:B---3--:R-:W-:Y:S04]  /*1b420*/  STS.U8 [R30+UR4+0x1aa0], R52 ;  /* 0x001aa0341e007988 */ /* 0x008fe80008000004 */
[----:B------:R-:W-:Y:S04]  /*1b430*/  STS.U8 [R30+UR4+0x1a80], R50 ;  /* 0x001a80321e007988 */ /* 0x000fe80008000004 */
[----:B------:R-:W-:Y:S04]  /*1b440*/  STS.U8 [R30+UR4+0x1ae0], R48 ;  /* 0x001ae0301e007988 */ /* 0x000fe80008000004 */
[----:B------:R-:W3:Y:S04]  /*1b450*/  LDL.LU R41, [R1+0x478] ;  /* 0x0004780001297983 */ /* 0x000ee80000300800 */
        /* <DEDUP_REMOVED lines=11> */
[----:B------:R-:W-:Y:S04]  /*1b510*/  STS.U8 [R30+UR4+0x1e80], R16 ;  /* 0x001e80101e007988 */ /* 0x000fe80008000004 */
[----:B------:R-:W3:Y:S04]  /*1b520*/  LDL.LU R34, [R1+0x2e0] ;  /* 0x0002e00001227983 */ /* 0x000ee80000300800 */
[----:B------:R-:W-:Y:S04]  /*1b530*/  STS.U8 [R30+UR4+0x1ee0], R15 ;  /* 0x001ee00f1e007988 */ /* 0x000fe80008000004 */
[----:B------:R-:W3:Y:S04]  /*1b540*/  LDL.LU R36, [R1+0x2dc] ;  /* 0x0002dc0001247983 */ /* 0x000ee80000300800 */
[----:B------:R-:W-:Y:S04]  /*1b550*/  STS.U8 [R30+UR4+0x1ec0], R14 ;  /* 0x001ec00e1e007988 */ /* 0x000fe80008000004 */
[----:B------:R-:W3:Y:S04]  /*1b560*/  LDL.LU R38, [R1+0x2a8] ;  /* 0x0002a80001267983 */ /* 0x000ee80000300800 */
[----:B------:R0:W-:Y:S04]  /*1b570*/  STS.U8 [R2+UR4+0x100], R42 ;  /* 0x0001002a02007988 */ /* 0x0001e80008000004 */
[----:B------:R-:W3:Y:S04]  /*1b580*/  LDL.LU R40, [R1+0x2a4] ;  /* 0x0002a40001287983 */ /* 0x000ee80000300800 */
[----:B0-----:R-:W3:Y:S04]  /*1b590*/  LDL.LU R42, [R1+0x2a0] ;  /* 0x0002a000012a7983 */ /* 0x001ee80000300800 */
[----:B------:R-:W3:Y:S04]  /*1b5a0*/  LDL.LU R29, [R1+0x29c] ;  /* 0x00029c00011d7983 */ /* 0x000ee80000300800 */
[----:B------:R-:W3:Y:S04]  /*1b5b0*/  LDL.LU R54, [R1+0x268] ;  /* 0x0002680001367983 */ /* 0x000ee80000300800 */
[----:B------:R-:W3:Y:S04]  /*1b5c0*/  LDL.LU R58, [R1+0x264] ;  /* 0x00026400013a7983 */ /* 0x000ee80000300800 */
[----:B------:R-:W3:Y:S04]  /*1b5d0*/  LDL.LU R59, [R1+0x260] ;  /* 0x00026000013b7983 */ /* 0x000ee80000300800 */
[----:B------:R-:W3:Y:S04]  /*1b5e0*/  LDL.LU R60, [R1+0x25c] ;  /* 0x00025c00013c7983 */ /* 0x000ee80000300800 */
[----:B------:R-:W3:Y:S04]  /*1b5f0*/  LDL.LU R30, [R1+0x228] ;  /* 0x00022800011e7983 */ /* 0x000ee80000300800 */
[----:B------:R-:W3:Y:S04]  /*1b600*/  LDL.LU R31, [R1+0x224] ;  /* 0x00022400011f7983 */ /* 0x000ee80000300800 */
[----:B------:R-:W3:Y:S04]  /*1b610*/  LDL.LU R57, [R1+0x220] ;  /* 0x0002200001397983 */ /* 0x000ee80000300800 */
[----:B----4-:R-:W-:Y:S04]  /*1b620*/  STS.U8 [R2+UR4+0x120], R56 ;  /* 0x0001203802007988 */ /* 0x010fe80008000004 */
[----:B--2---:R-:W-:Y:S04]  /*1b630*/  STS.U8 [R2+UR4+0x140], R55 ;  /* 0x0001403702007988 */ /* 0x004fe80008000004 */
[----:B------:R0:W-:Y:S04]  /*1b640*/  STS.U8 [R2+UR4+0x160], R53 ;  /* 0x0001603502007988 */ /* 0x0001e80008000004 */
[----:B------:R1:W-:Y:S04]  /*1b650*/  STS.U8 [R2+UR4+0x320], R51 ;  /* 0x0003203302007988 */ /* 0x0003e80008000004 */
[----:B------:R2:W-:Y:S04]  /*1b660*/  STS.U8 [R2+UR4+0x300], R49 ;  /* 0x0003003102007988 */ /* 0x0005e80008000004 */
[----:B------:R4:W-:Y:S04]  /*1b670*/  STS.U8 [R2+UR4+0x360], R47 ;  /* 0x0003602f02007988 */ /* 0x0009e80008000004 */
[----:B------:R4:W-:Y:S04]  /*1b680*/  STS.U8 [R2+UR4+0x340], R45 ;  /* 0x0003402d02007988 */ /* 0x0009e80008000004 */
[----:B0-----:R-:W3:Y:S04]  /*1b690*/  LDL.LU R53, [R1+0x21c] ;  /* 0x00021c0001357983 */ /* 0x001ee80000300800 */
[----:B-1----:R-:W3:Y:S04]  /*1b6a0*/  LDL.LU R51, [R1+0x1e8] ;  /* 0x0001e80001337983 */ /* 0x002ee80000300800 */
[----:B--2---:R-:W2:Y:S04]  /*1b6b0*/  LDL.LU R49, [R1+0x1e4] ;  /* 0x0001e40001317983 */ /* 0x004ea80000300800 */
[----:B----4-:R-:W4:Y:S04]  /*1b6c0*/  LDL.LU R47, [R1+0x1e0] ;  /* 0x0001e000012f7983 */ /* 0x010f280000300800 */
[----:B------:R-:W4:Y:S04]  /*1b6d0*/  LDL.LU R45, [R1+0x1dc] ;  /* 0x0001dc00012d7983 */ /* 0x000f280000300800 */
[----:B------:R-:W4:Y:S04]  /*1b6e0*/  LDL.LU R56, [R1+0x1a8] ;  /* 0x0001a80001387983 */ /* 0x000f280000300800 */
[----:B---3--:R0:W-:Y:S04]  /*1b6f0*/  STS.U8 [R2+UR4+0x500], R41 ;  /* 0x0005002902007988 */ /* 0x0081e80008000004 */
[----:B------:R-:W3:Y:S04]  /*1b700*/  LDL.LU R55, [R1+0x1a4] ;  /* 0x0001a40001377983 */ /* 0x000ee80000300800 */
[----:B------:R1:W-:Y:S04]  /*1b710*/  STS.U8 [R2+UR4+0x520], R39 ;  /* 0x0005202702007988 */ /* 0x0003e80008000004 */
[----:B------:R1:W-:Y:S04]  /*1b720*/  STS.U8 [R2+UR4+0x540], R37 ;  /* 0x0005402502007988 */ /* 0x0003e80008000004 */
[----:B------:R1:W-:Y:S04]  /*1b730*/  STS.U8 [R2+UR4+0x560], R35 ;  /* 0x0005602302007988 */ /* 0x0003e80008000004 */
[----:B------:R1:W-:Y:S04]  /*1b740*/  STS.U8 [R2+UR4+0x720], R33 ;  /* 0x0007202102007988 */ /* 0x0003e80008000004 */
[----:B------:R1:W-:Y:S04]  /*1b750*/  STS.U8 [R2+UR4+0x700], R32 ;  /* 0x0007002002007988 */ /* 0x0003e80008000004 */
[----:B0-----:R-:W3:Y:S04]  /*1b760*/  LDL.LU R41, [R1+0x1a0] ;  /* 0x0001a00001297983 */ /* 0x001ee80000300800 */
[----:B-1----:R-:W3:Y:S04]  /*1b770*/  LDL.LU R39, [R1+0x19c] ;  /* 0x00019c0001277983 */ /* 0x002ee80000300800 */
[----:B------:R-:W3:Y:S04]  /*1b780*/  LDL.LU R37, [R1+0xe8] ;  /* 0x0000e80001257983 */ /* 0x000ee80000300800 */
[----:B------:R-:W3:Y:S04]  /*1b790*/  LDL.LU R35, [R1+0xe4] ;  /* 0x0000e40001237983 */ /* 0x000ee80000300800 */
[----:B------:R-:W3:Y:S04]  /*1b7a0*/  LDL.LU R33, [R1+0xe0] ;  /* 0x0000e00001217983 */ /* 0x000ee80000300800 */
[----:B------:R0:W-:Y:S04]  /*1b7b0*/  STS.U8 [R2+UR4+0x760], R34 ;  /* 0x0007602202007988 */ /* 0x0001e80008000004 */
[----:B------:R-:W3:Y:S04]  /*1b7c0*/  LDL.LU R32, [R1+0xdc] ;  /* 0x0000dc0001207983 */ /* 0x000ee80000300800 */
        /* <DEDUP_REMOVED lines=19> */
[----:B--2---:R2:W-:Y:S04]  /*1b900*/  STS.U8 [R2+UR4+0xf00], R49 ;  /* 0x000f003102007988 */ /* 0x0045e80008000004 */
[----:B----4-:R4:W-:Y:S04]  /*1b910*/  STS.U8 [R2+UR4+0xf60], R47 ;  /* 0x000f602f02007988 */ /* 0x0109e80008000004 */
[----:B------:R4:W-:Y:S04]  /*1b920*/  STS.U8 [R2+UR4+0xf40], R45 ;  /* 0x000f402d02007988 */ /* 0x0009e80008000004 */
[----:B0-----:R-:W3:Y:S04]  /*1b930*/  LDL.LU R53, [R1+0x1c] ;  /* 0x00001c0001357983 */ /* 0x001ee80000300800 */
[----:B-1----:R-:W3:Y:S04]  /*1b940*/  LDL.LU R51, [R1+0x18] ;  /* 0x0000180001337983 */ /* 0x002ee80000300800 */
[----:B--2---:R-:W2:Y:S04]  /*1b950*/  LDL.LU R49, [R1+0x8] ;  /* 0x0000080001317983 */ /* 0x004ea80000300800 */
[----:B----4-:R-:W4:Y:S04]  /*1b960*/  LDL.LU R47, [R1+0x4] ;  /* 0x00000400012f7983 */ /* 0x010f280000300800 */
[----:B------:R-:W4:Y:S04]  /*1b970*/  LDL.LU R45, [R1] ;  /* 0x00000000012d7983 */ /* 0x000f280000300800 */
[----:B------:R-:W-:Y:S04]  /*1b980*/  STS.U8 [R2+UR4+0x1100], R56 ;  /* 0x0011003802007988 */ /* 0x000fe80008000004 */
[----:B---3--:R-:W-:Y:S04]  /*1b990*/  STS.U8 [R2+UR4+0x1120], R55 ;  /* 0x0011203702007988 */ /* 0x008fe80008000004 */
        /* <DEDUP_REMOVED lines=8> */
[----:B---3--:R-:W3:Y:S04]  /*1ba20*/  LDL.LU R37, [R1+0x4f0] ;  /* 0x0004f00001257983 */ /* 0x008ee80000300800 */
        /* <DEDUP_REMOVED lines=25> */
[----:B------:R-:W3:Y:S01]  /*1bbc0*/  LDL.LU R55, [R1+0x250] ;  /* 0x0002500001377983 */ /* 0x000ee20000300800 */
[----:B------:R-:W-:-:S03]  /*1bbd0*/  LOP3.LUT R31, R43, 0x18, RZ, 0x3c, !PT ;  /* 0x000000182b1f7812 */ /* 0x000fc600078e3cff */
[----:B------:R0:W-:Y:S04]  /*1bbe0*/  STS.U8 [R2+UR4+0x1760], R53 ;  /* 0x0017603502007988 */ /* 0x0001e80008000004 */
[----:B------:R1:W-:Y:S04]  /*1bbf0*/  STS.U8 [R2+UR4+0x1740], R51 ;  /* 0x0017403302007988 */ /* 0x0003e80008000004 */
[----:B--2---:R2:W-:Y:S04]  /*1bc00*/  STS.U8 [R2+UR4+0x1900], R49 ;  /* 0x0019003102007988 */ /* 0x0045e80008000004 */
[----:B----4-:R4:W-:Y:S04]  /*1bc10*/  STS.U8 [R2+UR4+0x1920], R47 ;  /* 0x0019202f02007988 */ /* 0x0109e80008000004 */
[----:B------:R4:W-:Y:S04]  /*1bc20*/  STS.U8 [R2+UR4+0x1940], R45 ;  /* 0x0019402d02007988 */ /* 0x0009e80008000004 */
        /* <DEDUP_REMOVED lines=9> */
[----:B0-----:R-:W3:Y:S04]  /*1bcc0*/  LDL.LU R53, [R1+0x24c] ;  /* 0x00024c0001357983 */ /* 0x001ee80000300800 */
[----:B------:R-:W-:Y:S04]  /*1bcd0*/  STS.U8 [R2+UR4+0x1f20], R6 ;  /* 0x001f200602007988 */ /* 0x000fe80008000004 */
[----:B-1----:R-:W3:Y:S04]  /*1bce0*/  LDL.LU R51, [R1+0x218] ;  /* 0x0002180001337983 */ /* 0x002ee80000300800 */
[----:B------:R-:W-:Y:S04]  /*1bcf0*/  STS.U8 [R2+UR4+0x1f00], R5 ;  /* 0x001f000502007988 */ /* 0x000fe80008000004 */
[----:B--2---:R-:W2:Y:S04]  /*1bd00*/  LDL.LU R49, [R1+0x214] ;  /* 0x0002140001317983 */ /* 0x004ea80000300800 */
[----:B------:R-:W-:Y:S04]  /*1bd10*/  STS.U8 [R2+UR4+0x1f60], R4 ;  /* 0x001f600402007988 */ /* 0x000fe80008000004 */
[----:B----4-:R-:W4:Y:S04]  /*1bd20*/  LDL.LU R47, [R1+0x210] ;  /* 0x00021000012f7983 */ /* 0x010f280000300800 */
[----:B------:R-:W-:Y:S04]  /*1bd30*/  STS.U8 [R2+UR4+0x1f40], R3 ;  /* 0x001f400302007988 */ /* 0x000fe80008000004 */
[----:B------:R-:W4:Y:S04]  /*1bd40*/  LDL.LU R45, [R1+0x20c] ;  /* 0x00020c00012d7983 */ /* 0x000f280000300800 */
[----:B------:R0:W-:Y:S04]  /*1bd50*/  STS.U8 [R31+UR4+0x180], R41 ;  /* 0x000180291f007988 */ /* 0x0001e80008000004 */
[----:B------:R-:W4:Y:S04]  /*1bd60*/  LDL.LU R43, [R1+0x1d8] ;  /* 0x0001d800012b7983 */ /* 0x000f280000300800 */
[----:B------:R1:W-:Y:S04]  /*1bd70*/  STS.U8 [R31+UR4+0x1a0], R39 ;  /* 0x0001a0271f007988 */ /* 0x0003e80008000004 */
[----:B---3--:R3:W-:Y:S04]  /*1bd80*/  STS.U8 [R31+UR4+0x1c0], R37 ;  /* 0x0001c0251f007988 */ /* 0x0087e80008000004 */
        /* <DEDUP_REMOVED lines=23> */
[----:B------:R0:W-:Y:S04]  /*1bf00*/  STS.U8 [R31+UR4+0x7a0], R27 ;  /* 0x0007a01b1f007988 */ /* 0x0001e80008000004 */
        /* <DEDUP_REMOVED lines=22> */
[----:B------:R1:W-:Y:S04]  /*1c070*/  STS.U8 [R31+UR4+0xd80], R51 ;  /* 0x000d80331f007988 */ /* 0x0003e80008000004 */
[----:B--2---:R2:W-:Y:S04]  /*1c080*/  STS.U8 [R31+UR4+0xda0], R49 ;  /* 0x000da0311f007988 */ /* 0x0045e80008000004 */
[----:B----4-:R4:W-:Y:S04]  /*1c090*/  STS.U8 [R31+UR4+0xdc0], R47 ;  /* 0x000dc02f1f007988 */ /* 0x0109e80008000004 */
[----:B0-----:R-:W3:Y:S04]  /*1c0a0*/  LDL.LU R53, [R1+0x2330] ;  /* 0x0023300001357983 */ /* 0x001ee80000300800 */
[----:B-1----:R-:W3:Y:S04]  /*1c0b0*/  LDL.LU R51, [R1+0x232c] ;  /* 0x00232c0001337983 */ /* 0x002ee80000300800 */
[----:B------:R0:W-:Y:S04]  /*1c0c0*/  STS.U8 [R31+UR4+0xde0], R45 ;  /* 0x000de02d1f007988 */ /* 0x0001e80008000004 */
[----:B--2---:R-:W2:Y:S04]  /*1c0d0*/  LDL.LU R49, [R1+0x2328] ;  /* 0x0023280001317983 */ /* 0x004ea80000300800 */
[----:B----4-:R-:W4:Y:S04]  /*1c0e0*/  LDL.LU R47, [R1+0x2324] ;  /* 0x00232400012f7983 */ /* 0x010f280000300800 */
[----:B------:R1:W-:Y:S04]  /*1c0f0*/  STS.U8 [R31+UR4+0xfa0], R43 ;  /* 0x000fa02b1f007988 */ /* 0x0003e80008000004 */
[----:B------:R1:W-:Y:S04]  /*1c100*/  STS.U8 [R31+UR4+0xf80], R41 ;  /* 0x000f80291f007988 */ /* 0x0003e80008000004 */
[----:B0-----:R-:W2:Y:S04]  /*1c110*/  LDL.LU R45, [R1+0x2320] ;  /* 0x00232000012d7983 */ /* 0x001ea80000300800 */
[----:B------:R0:W-:Y:S04]  /*1c120*/  STS.U8 [R31+UR4+0xfe0], R39 ;  /* 0x000fe0271f007988 */ /* 0x0001e80008000004 */
[----:B---3--:R3:W-:Y:S04]  /*1c130*/  STS.U8 [R31+UR4+0xfc0], R37 ;  /* 0x000fc0251f007988 */ /* 0x0087e80008000004 */
[----:B-1----:R-:W4:Y:S04]  /*1c140*/  LDL.LU R43, [R1+0x231c] ;  /* 0x00231c00012b7983 */ /* 0x002f280000300800 */
[----:B------:R1:W-:Y:S04]  /*1c150*/  STS.U8 [R31+UR4+0x1180], R35 ;  /* 0x001180231f007988 */ /* 0x0003e80008000004 */
[----:B------:R-:W2:Y:S04]  /*1c160*/  LDL.LU R41, [R1+0x2318] ;  /* 0x0023180001297983 */ /* 0x000ea80000300800 */
[----:B0-----:R-:W4:Y:S04]  /*1c170*/  LDL.LU R39, [R1+0x2314] ;  /* 0x0023140001277983 */ /* 0x001f280000300800 */
[----:B---3--:R-:W3:Y:S04]  /*1c180*/  LDL.LU R37, [R1+0x2310] ;  /* 0x0023100001257983 */ /* 0x008ee80000300800 */
[----:B------:R0:W-:Y:S04]  /*1c190*/  STS.U8 [R31+UR4+0x11a0], R33 ;  /* 0x0011a0211f007988 */ /* 0x0001e80008000004 */
[----:B------:R0:W-:Y:S04]  /*1c1a0*/  STS.U8 [R31+UR4+0x11c0], R32 ;  /* 0x0011c0201f007988 */ /* 0x0001e80008000004 */
[----:B-1----:R-:W2:Y:S04]  /*1c1b0*/  LDL.LU R35, [R1+0x230c] ;  /* 0x00230c0001237983 */ /* 0x002ea80000300800 */
[----:B------:R1:W-:Y:S04]  /*1c1c0*/  STS.U8 [R31+UR4+0x11e0], R34 ;  /* 0x0011e0221f007988 */ /* 0x0003e80008000004 */
[----:B------:R1:W-:Y:S04]  /*1c1d0*/  STS.U8 [R31+UR4+0x13a0], R36 ;  /* 0x0013a0241f007988 */ /* 0x0003e80008000004 */
[----:B------:R1:W-:Y:S04]  /*1c1e0*/  STS.U8 [R31+UR4+0x1380], R38 ;  /* 0x001380261f007988 */ /* 0x0003e80008000004 */
[----:B0-----:R-:W4:Y:S04]  /*1c1f0*/  LDL.LU R33, [R1+0x2308] ;  /* 0x0023080001217983 */ /* 0x001f280000300800 */
[----:B------:R-:W3:Y:S04]  /*1c200*/  LDL.LU R32, [R1+0x2304] ;  /* 0x0023040001207983 */ /* 0x000ee80000300800 */
[----:B-1----:R-:W2:Y:S04]  /*1c210*/  LDL.LU R34, [R1+0x2300] ;  /* 0x0023000001227983 */ /* 0x002ea80000300800 */
[----:B------:R0:W-:Y:S04]  /*1c220*/  STS.U8 [R31+UR4+0x13e0], R40 ;  /* 0x0013e0281f007988 */ /* 0x0001e80008000004 */
[----:B------:R-:W4:Y:S04]  /*1c230*/  LDL.LU R36, [R1+0x22fc] ;  /* 0x0022fc0001247983 */ /* 0x000f280000300800 */
[----:B------:R-:W3:Y:S04]  /*1c240*/  LDL.LU R38, [R1+0x22f8] ;  /* 0x0022f80001267983 */ /* 0x000ee80000300800 */
[----:B------:R1:W-:Y:S04]  /*1c250*/  STS.U8 [R31+UR4+0x13c0], R42 ;  /* 0x0013c02a1f007988 */ /* 0x0003e80008000004 */
[----:B------:R1:W-:Y:S04]  /*1c260*/  STS.U8 [R31+UR4+0x1580], R0 ;  /* 0x001580001f007988 */ /* 0x0003e80008000004 */
[----:B0-----:R-:W2:Y:S04]  /*1c270*/  LDL.LU R40, [R1+0x22f4] ;  /* 0x0022f40001287983 */ /* 0x001ea80000300800 */
[----:B-1----:R-:W4:Y:S04]  /*1c280*/  LDL.LU R42, [R1+0x22f0] ;  /* 0x0022f000012a7983 */ /* 0x002f280000300800 */
[----:B------:R-:W3:Y:S04]  /*1c290*/  LDL.LU R0, [R1+0x22ec] ;  /* 0x0022ec0001007983 */ /* 0x000ee80000300800 */
[----:B------:R-:W-:Y:S04]  /*1c2a0*/  STS.U8 [R31+UR4+0x15a0], R3 ;  /* 0x0015a0031f007988 */ /* 0x000fe80008000004 */
[----:B------:R-:W-:Y:S04]  /*1c2b0*/  STS.U8 [R31+UR4+0x15c0], R2 ;  /* 0x0015c0021f007988 */ /* 0x000fe80008000004 */
[----:B---3--:R0:W-:Y:S04]  /*1c2c0*/  STS.U8 [R31+UR4+0x15e0], R0 ;  /* 0x0015e0001f007988 */ /* 0x0081e80008000004 */
[----:B0-----:R-:W3:Y:S04]  /*1c2d0*/  LDL.LU R0, [R1+0x22e8] ;  /* 0x0022e80001007983 */ /* 0x001ee80000300800 */
[----:B------:R-:W3:Y:S04]  /*1c2e0*/  LDL R3, [R1+0xc18] ;  /* 0x000c180001037983 */ /* 0x000ee80000100800 */
[----:B------:R-:W3:Y:S04]  /*1c2f0*/  LDL R2, [R1+0xc1c] ;  /* 0x000c1c0001027983 */ /* 0x000ee80000100800 */
[----:B----4-:R-:W-:Y:S04]  /*1c300*/  STS.U8 [R31+UR4+0x17a0], R42 ;  /* 0x0017a02a1f007988 */ /* 0x010fe80008000004 */
        /* <DEDUP_REMOVED lines=18> */
[----:B------:R0:W-:Y:S01]  /*1c430*/  STS.U8 [R31+UR4+0x1fc0], R57 ;  /* 0x001fc0391f007988 */ /* 0x0001e20008000004 */
[----:B------:R-:W-:Y:S06]  /*1c440*/  BAR.SYNC.DEFER_BLOCKING 0x0 ;  /* 0x0000000000007b1d */ /* 0x000fec0000010000 */
[----:B0-----:R-:W2:Y:S01]  /*1c450*/  LDL.LU R31, [R1+0x22e4] ;  /* 0x0022e400011f7983 */ /* 0x001ea20000300800 */
[----:B---3--:R-:W-:-:S06]  /*1c460*/  PRMT R0, RZ, 0x7610, R0 ;  /* 0x00007610ff007816 */ /* 0x008fcc0000000000 */
[----:B------:R-:W3:Y:S04]  /*1c470*/  @!P3 LDG.E.U8 R0, desc[UR32][R2.64] ;  /* 0x000000200200b981 */ /* 0x000ee8000c1e1100 */
[----:B---3--:R0:W-:Y:S04]  /*1c480*/  STL [R1+0x5a0], R0 ;  /* 0x0005a00001007387 */ /* 0x0081e80000100800 */
[----:B0-----:R-:W3:Y:S04]  /*1c490*/  LDL.LU R0, [R1+0x22e0] ;  /* 0x0022e00001007983 */ /* 0x001ee80000300800 */
[----:B------:R-:W4:Y:S04]  /*1c4a0*/  LDL R2, [R1+0xc30] ;  /* 0x000c300001027983 */ /* 0x000f280000100800 */
[----:B------:R-:W4:Y:S01]  /*1c4b0*/  LDL R3, [R1+0xc34] ;  /* 0x000c340001037983 */ /* 0x000f220000100800 */
[----:B--2---:R-:W-:-:S02]  /*1c4c0*/  PRMT R31, RZ, 0x7610, R31 ;  /* 0x00007610ff1f7816 */ /* 0x004fc4000000001f */
[----:B----4-:R-:W-:-:S04]  /*1c4d0*/  @!P0 LOP3.LUT R3, R3, R2, RZ, 0x3c, !PT ;  /* 0x0000000203038212 */ /* 0x010fc800078e3cff */
[----:B------:R-:W-:-:S04]  /*1c4e0*/  @!P0 LOP3.LUT R2, R3, R2, RZ, 0x3c, !PT ;  /* 0x0000000203028212 */ /* 0x000fc800078e3cff */
[----:B------:R-:W-:-:S05]  /*1c4f0*/  @!P0 LOP3.LUT R3, R3, R2, RZ, 0x3c, !PT ;  /* 0x0000000203038212 */ /* 0x000fca00078e3cff */
[----:B------:R-:W2:Y:S04]  /*1c500*/  @!P0 LDG.E.U8 R31, desc[UR32][R2.64] ;  /* 0x00000020021f8981 */ /* 0x000ea8000c1e1100 */
[----:B--2---:R0:W-:Y:S04]  /*1c510*/  STL [R1+0x59c], R31 ;  /* 0x00059c1f01007387 */ /* 0x0041e80000100800 */
[----:B0-----:R-:W2:Y:S04]  /*1c520*/  LDL.LU R31, [R1+0x22dc] ;  /* 0x0022dc00011f7983 */ /* 0x001ea80000300800 */
[----:B------:R-:W4:Y:S04]  /*1c530*/  LDL R2, [R1+0xc28] ;  /* 0x000c280001027983 */ /* 0x000f280000100800 */
[----:B------:R-:W4:Y:S01]  /*1c540*/  LDL R3, [R1+0xc2c] ;  /* 0x000c2c0001037983 */ /* 0x000f220000100800 */
[----:B---3--:R-:W-:-:S02]  /*1c550*/  PRMT R0, RZ, 0x7610, R0 ;  /* 0x00007610ff007816 */ /* 0x008fc40000000000 */
[----:B----4-:R-:W-:-:S04]  /*1c560*/  @!P1 LOP3.LUT R3, R3, R2, RZ, 0x3c, !PT ;  /* 0x0000000203039212 */ /* 0x010fc800078e3cff */
[----:B------:R-:W-:-:S04]  /*1c570*/  @!P1 LOP3.LUT R2, R3, R2, RZ, 0x3c, !PT ;  /* 0x0000000203029212 */ /* 0x000fc800078e3cff */
[----:B------:R-:W-:-:S05]  /*1c580*/  @!P1 LOP3.LUT R3, R3, R2, RZ, 0x3c, !PT ;  /* 0x0000000203039212 */ /* 0x000fca00078e3cff */
        /* <DEDUP_REMOVED lines=1427> */
[----:B------:R-:W-:-:S02]  /*21ec0*/  PRMT R29, RZ, 0x7610, R29 ;  /* 0x00007610ff1d7816 */ /* 0x000fc4000000001d */
[----:B----4-:R-:W-:-:S04]  /*21ed0*/  @!P1 LOP3.LUT R3, R3, R2, RZ, 0x3c, !PT ;  /* 0x0000000203039212 */ /* 0x010fc800078e3cff */
[----:B------:R-:W-:-:S04]  /*21ee0*/  @!P1 LOP3.LUT R2, R3, R2, RZ, 0x3c, !PT ;  /* 0x0000000203029212 */ /* 0x000fc800078e3cff */
[----:B------:R-:W-:-:S05]  /*21ef0*/  @!P1 LOP3.LUT R3, R3, R2, RZ, 0x3c, !PT ;  /* 0x0000000203039212 */ /* 0x000fca00078e3cff */
[----:B------:R0:W4:Y:S04]  /*21f00*/  @!P1 LDG.E.U8 R29, desc[UR32][R2.64] ;  /* 0x00000020021d9981 */ /* 0x000128000c1e1100 */
[----:B------:R-:W0:Y:S04]  /*21f10*/  LDL R2, [R1+0xf20] ;  /* 0x000f200001027983 */ /* 0x000e280000100800 */
[----:B------:R-:W0:Y:S01]  /*21f20*/  LDL R3, [R1+0xf24] ;  /* 0x000f240001037983 */ /* 0x000e220000100800 */
[----:B---3--:R-:W-:Y:S02]  /*21f30*/  PRMT R0, RZ, 0x7610, R0 ;  /* 0x00007610ff007816 */ /* 0x008fe40000000000 */
[----:B0-----:R-:W-:-:S04]  /*21f40*/  @!P2 LOP3.LUT R3, R3, R2, RZ, 0x3c, !PT ;  /* 0x000000020303a212 */ /* 0x001fc800078e3cff */
[----:B------:R-:W-:-:S04]  /*21f50*/  @!P2 LOP3.LUT R2, R3, R2, RZ, 0x3c, !PT ;  /* 0x000000020302a212 */ /* 0x000fc800078e3cff */
[----:B------:R-:W-:-:S05]  /*21f60*/  @!P2 LOP3.LUT R3, R3, R2, RZ, 0x3c, !PT ;  /* 0x000000020303a212 */ /* 0x000fca00078e3cff */
[----:B------:R-:W3:Y:S04]  /*21f70*/  @!P2 LDG.E.U8 R0, desc[UR32][R2.64] ;  /* 0x000000200200a981 */ /* 0x000ee8000c1e1100 */
[----:B----4-:R0:W-:Y:S04]  /*21f80*/  STL [R1+0x168], R29 ;  /* 0x0001681d01007387 */ /* 0x0101e80000100800 */
[----:B0-----:R-:W4:Y:S04]  /*21f90*/  LDL R29, [R1+0xefc] ;  /* 0x000efc00011d7983 */ /* 0x001f280000100800 */
        /* <DEDUP_REMOVED lines=35> */
[----:B------:R-:W3:Y:S01]  /*221d0*/  @!P2 LDG.E.U8 R0, desc[UR32][R2.64] ;  /* 0x000000200200a981 */ /* 0x000ee2000c1e1100 */
[----:B--2---:R-:W-:-:S03]  /*221e0*/  PRMT R31, RZ, 0x7610, R31 ;  /* 0x00007610ff1f7816 */ /* 0x004fc6000000001f */
[----:B---3--:R0:W-:Y:S04]  /*221f0*/  STL [R1+0xdc], R0 ;  /* 0x0000dc0001007387 */ /* 0x0081e80000100800 */
[----:B0-----:R-:W2:Y:S04]  /*22200*/  LDL.LU R0, [R1+0x204c] ;  /* 0x00204c0001007983 */ /* 0x001ea80000300800 */
[----:B------:R-:W3:Y:S01]  /*22210*/  LDL R3, [R1+0xef8] ;  /* 0x000ef80001037983 */ /* 0x000ee20000100800 */
[----:B------:R-:W-:-:S03]  /*22220*/  @!P3 IMAD.MOV.U32 R2, RZ, RZ, R29 ;  /* 0x000000ffff02b224 */ /* 0x000fc600078e001d */
[----:B------:R-:W4:Y:S04]  /*22230*/  LDL R29, [R1+0xed4] ;  /* 0x000ed400011d7983 */ /* 0x000f280000100800 */
[----:B---3--:R-:W3:Y:S04]  /*22240*/  @!P3 LDG.E.U8 R31, desc[UR32][R2.64] ;  /* 0x00000020021fb981 */ /* 0x008ee8000c1e1100 */
        /* <DEDUP_REMOVED lines=17> */
[----:B------:R0:W3:Y:S04]  /*22360*/  @!P1 LDG.E.U8 R31, desc[UR32][R2.64] ;  /* 0x00000020021f9981 */ /* 0x0000e8000c1e1100 */
[----:B------:R-:W0:Y:S04]  /*22370*/  LDL R2, [R1+0xee0] ;  /* 0x000ee00001027983 */ /* 0x000e280000100800 */
[----:B------:R-:W0:Y:S01]  /*22380*/  LDL R3, [R1+0xee4] ;  /* 0x000ee40001037983 */ /* 0x000e220000100800 */
[----:B------:R-:W-:Y:S02]  /*22390*/  PRMT R30, RZ, 0x7610, R30 ;  /* 0x00007610ff1e7816 */ /* 0x000fe4000000001e */
[----:B0-----:R-:W-:-:S04]  /*223a0*/  @!P2 LOP3.LUT R3, R3, R2, RZ, 0x3c, !PT ;  /* 0x000000020303a212 */ /* 0x001fc800078e3cff */
[----:B------:R-:W-:-:S04]  /*223b0*/  @!P2 LOP3.LUT R2, R3, R2, RZ, 0x3c, !PT ;  /* 0x000000020302a212 */ /* 0x000fc800078e3cff */
[----:B------:R-:W-:Y:S01]  /*223c0*/  @!P2 LOP3.LUT R3, R3, R2, RZ, 0x3c, !PT ;  /* 0x000000020303a212 */ /* 0x000fe200078e3cff */
[----:B---3--:R0:W-:Y:S04]  /*223d0*/  STL [R1+0xd0], R31 ;  /* 0x0000d01f01007387 */ /* 0x0081e80000100800 */
[----:B------:R1:W3:Y:S01]  /*223e0*/  @!P2 LDG.E.U8 R30, desc[UR32][R2.64] ;  /* 0x00000020021ea981 */ /* 0x0002e2000c1e1100 */
[----:B------:R-:W-:-:S03]  /*223f0*/  PRMT R60, RZ, 0x7610, R60 ;  /* 0x00007610ff3c7816 */ /* 0x000fc6000000003c */
[----:B0-----:R-:W4:Y:S04]  /*22400*/  LDL R31, [R1+0xec4] ;  /* 0x000ec400011f7983 */ /* 0x001f280000100800 */
[----:B------:R-:W1:Y:S04]  /*22410*/  LDL R2, [R1+0xed8] ;  /* 0x000ed80001027983 */ /* 0x000e680000100800 */
[----:B------:R-:W1:Y:S02]  /*22420*/  LDL R3, [R1+0xedc] ;  /* 0x000edc0001037983 */ /* 0x000e640000100800 */
[----:B-1----:R-:W-:-:S04]  /*22430*/  @!P3 LOP3.LUT R3, R3, R2, RZ, 0x3c, !PT ;  /* 0x000000020303b212 */ /* 0x002fc800078e3cff */
[----:B------:R-:W-:-:S04]  /*22440*/  @!P3 LOP3.LUT R2, R3, R2, RZ, 0x3c, !PT ;  /* 0x000000020302b212 */ /* 0x000fc800078e3cff */
[----:B------:R-:W-:-:S05]  /*22450*/  @!P3 LOP3.LUT R3, R3, R2, RZ, 0x3c, !PT ;  /* 0x000000020303b212 */ /* 0x000fca00078e3cff */
[----:B------:R-:W2:Y:S04]  /*22460*/  @!P3 LDG.E.U8 R60, desc[UR32][R2.64] ;  /* 0x00000020023cb981 */ /* 0x000ea8000c1e1100 */
[----:B---3--:R0:W-:Y:S04]  /*22470*/  STL [R1+0x94], R30 ;  /* 0x0000941e01007387 */ /* 0x0081e80000100800 */
[----:B0-----:R-:W3:Y:S04]  /*22480*/  LDL R30, [R1+0xebc] ;  /* 0x000ebc00011e7983 */ /* 0x001ee80000100800 */
[----:B--2---:R0:W-:Y:S04]  /*22490*/  STL [R1+0x90], R60 ;  /* 0x0000903c01007387 */ /* 0x0041e80000100800 */
[----:B0-----:R-:W2:Y:S04]  /*224a0*/  LDL.LU R60, [R1+0x2040] ;  /* 0x00204000013c7983 */ /* 0x001ea80000300800 */
[----:B------:R-:W4:Y:S01]  /*224b0*/  LDL R3, [R1+0xed0] ;  /* 0x000ed00001037983 */ /* 0x000f220000100800 */
[----:B------:R-:W-:Y:S01]  /*224c0*/  PRMT R0, RZ, 0x7610, R0 ;  /* 0x00007610ff007816 */ /* 0x000fe20000000000 */
[----:B------:R-:W-:-:S02]  /*224d0*/  @!P0 IMAD.MOV.U32 R2, RZ, RZ, R29 ;  /* 0x000000ffff028224 */ /* 0x000fc400078e001d */
[----:B------:R-:W2:Y:S04]  /*224e0*/  LDL R29, [R1+0xeb4] ;  /* 0x000eb400011d7983 */ /* 0x000ea80000100800 */
[----:B----4-:R-:W4:Y:S04]  /*224f0*/  @!P0 LDG.E.U8 R0, desc[UR32][R2.64] ;  /* 0x0000002002008981 */ /* 0x010f28000c1e1100 */
[----:B----4-:R0:W-:Y:S04]  /*22500*/  STL [R1+0x84], R0 ;  /* 0x0000840001007387 */ /* 0x0101e80000100800 */
[----:B0-----:R-:W4:Y:S04]  /*22510*/  LDL.LU R0, [R1+0x203c] ;  /* 0x00203c0001007983 */ /* 0x001f280000300800 */
[----:B------:R-:W3:Y:S04]  /*22520*/  LDL R2, [R1+0xec8] ;  /* 0x000ec80001027983 */ /* 0x000ee80000100800 */
[----:B------:R-:W3:Y:S01]  /*22530*/  LDL R3, [R1+0xecc] ;  /* 0x000ecc0001037983 */ /* 0x000ee20000100800 */
[----:B------:R-:W-:-:S02]  /*22540*/  PRMT R28, RZ, 0x7610, R28 ;  /* 0x00007610ff1c7816 */ /* 0x000fc4000000001c */
[----:B---3--:R-:W-:-:S04]  /*22550*/  @!P1 LOP3.LUT R3, R3, R2, RZ, 0x3c, !PT ;  /* 0x0000000203039212 */ /* 0x008fc800078e3cff */
[----:B------:R-:W-:-:S04]  /*22560*/  @!P1 LOP3.LUT R2, R3, R2, RZ, 0x3c, !PT ;  /* 0x0000000203029212 */ /* 0x000fc800078e3cff */
[----:B------:R-:W-:-:S05]  /*22570*/  @!P1 LOP3.LUT R3, R3, R2, RZ, 0x3c, !PT ;  /* 0x0000000203039212 */ /* 0x000fca00078e3cff */
[----:B------:R0:W3:Y:S04]  /*22580*/  @!P1 LDG.E.U8 R28, desc[UR32][R2.64] ;  /* 0x00000020021c9981 */ /* 0x0000e8000c1e1100 */
[----:B------:R-:W2:Y:S01]  /*22590*/  LDL R3, [R1+0xec0] ;  /* 0x000ec00001037983 */ /* 0x000ea20000100800 */
[----:B------:R-:W-:Y:S01]  /*225a0*/  PRMT R27, RZ, 0x7610, R27 ;  /* 0x00007610ff1b7816 */ /* 0x000fe2000000001b */
[----:B0-----:R-:W-:Y:S02]  /*225b0*/  @!P2 IMAD.MOV.U32 R2, RZ, RZ, R31 ;  /* 0x000000ffff02a224 */ /* 0x001fe400078e001f */
[----:B---3--:R0:W-:Y:S01]  /*225c0*/  STL [R1+0x7c], R28 ;  /* 0x00007c1c01007387 */ /* 0x0081e20000100800 */
[----:B------:R-:W-:-:S03]  /*225d0*/  PRMT R26, RZ, 0x7610, R26 ;  /* 0x00007610ff1a7816 */ /* 0x000fc6000000001a */
[----:B------:R-:W3:Y:S04]  /*225e0*/  LDL R31, [R1+0xea0] ;  /* 0x000ea000011f7983 */ /* 0x000ee80000100800 */
[----:B--2---:R1:W2:Y:S04]  /*225f0*/  @!P2 LDG.E.U8 R27, desc[UR32][R2.64] ;  /* 0x00000020021ba981 */ /* 0x0042a8000c1e1100 */
[----:B0-----:R-:W4:Y:S04]  /*22600*/  LDL R28, [R1+0xeac] ;  /* 0x000eac00011c7983 */ /* 0x001f280000100800 */
[----:B------:R-:W3:Y:S01]  /*22610*/  LDL R3, [R1+0xeb8] ;  /* 0x000eb80001037983 */ /* 0x000ee20000100800 */
[----:B-1----:R-:W-:-:S03]  /*22620*/  @!P3 IMAD.MOV.U32 R2, RZ, RZ, R30 ;  /* 0x000000ffff02b224 */ /* 0x002fc600078e001e */
[----:B--2---:R0:W-:Y:S01]  /*22630*/  STL [R1+0x74], R27 ;  /* 0x0000741b01007387 */ /* 0x0041e20000100800 */
[----:B------:R-:W-:-:S03]  /*22640*/  PRMT R8, RZ, 0x7610, R8 ;  /* 0x00007610ff087816 */ /* 0x000fc60000000008 */
[----:B------:R-:W2:Y:S04]  /*22650*/  LDL R30, [R1+0xe98] ;  /* 0x000e9800011e7983 */ /* 0x000ea80000100800 */
[----:B---3--:R1:W3:Y:S04]  /*22660*/  @!P3 LDG.E.U8 R26, desc[UR32][R2.64] ;  /* 0x00000020021ab981 */ /* 0x0082e8000c1e1100 */
[----:B0-----:R-:W2:Y:S04]  /*22670*/  LDL R27, [R1+0xea4] ;  /* 0x000ea400011b7983 */ /* 0x001ea80000100800 */
[----:B------:R-:W4:Y:S01]  /*22680*/  LDL R3, [R1+0xeb0] ;  /* 0x000eb00001037983 */ /* 0x000f220000100800 */
[----:B-1----:R-:W-:-:S03]  /*22690*/  @!P0 IMAD.MOV.U32 R2, RZ, RZ, R29 ;  /* 0x000000ffff028224 */ /* 0x002fc600078e001d */
[----:B---3--:R0:W-:Y:S01]  /*226a0*/  STL [R1+0x70], R26 ;  /* 0x0000701a01007387 */ /* 0x0081e20000100800 */
[----:B------:R-:W-:Y:S02]  /*226b0*/  PRMT R12, RZ, 0x7610, R12 ;  /* 0x00007610ff0c7816 */ /* 0x000fe4000000000c */
[----:B------:R-:W-:Y:S02]  /*226c0*/  PRMT R7, RZ, 0x7610, R7 ;  /* 0x00007610ff077816 */ /* 0x000fe40000000007 */
[----:B------:R-:W-:Y:S01]  /*226d0*/  PRMT R10, RZ, 0x7610, R10 ;  /* 0x00007610ff0a7816 */ /* 0x000fe2000000000a */
[----:B------:R-:W3:Y:S04]  /*226e0*/  LDL R29, [R1+0xe90] ;  /* 0x000e9000011d7983 */ /* 0x000ee80000100800 */
[----:B----4-:R1:W4:Y:S04]  /*226f0*/  @!P0 LDG.E.U8 R8, desc[UR32][R2.64] ;  /* 0x0000002002088981 */ /* 0x010328000c1e1100 */
[----:B0-----:R-:W3:Y:S04]  /*22700*/  LDL R26, [R1+0xe9c] ;  /* 0x000e9c00011a7983 */ /* 0x001ee80000100800 */
[----:B------:R-:W2:Y:S01]  /*22710*/  LDL R3, [R1+0xea8] ;  /* 0x000ea80001037983 */ /* 0x000ea20000100800 */
[----:B-1----:R-:W-:-:S05]  /*22720*/  @!P1 IMAD.MOV.U32 R2, RZ, RZ, R28 ;  /* 0x000000ffff029224 */ /* 0x002fca00078e001c */
[----:B--2---:R0:W2:Y:S02]  /*22730*/  @!P1 LDG.E.U8 R12, desc[UR32][R2.64] ;  /* 0x00000020020c9981 */ /* 0x0040a4000c1e1100 */
[----:B0-----:R-:W-:Y:S02]  /*22740*/  @!P2 IMAD.MOV.U32 R2, RZ, RZ, R27 ;  /* 0x000000ffff02a224 */ /* 0x001fe400078e001b */
[----:B------:R-:W-:-:S05]  /*22750*/  @!P2 IMAD.MOV.U32 R3, RZ, RZ, R31 ;  /* 0x000000ffff03a224 */ /* 0x000fca00078e001f */
[----:B------:R3:W2:Y:S02]  /*22760*/  @!P2 LDG.E.U8 R7, desc[UR32][R2.64] ;  /* 0x000000200207a981 */ /* 0x0006a4000c1e1100 */
[----:B---3--:R-:W-:Y:S02]  /*22770*/  @!P3 IMAD.MOV.U32 R2, RZ, RZ, R26 ;  /* 0x000000ffff02b224 */ /* 0x008fe400078e001a */
[----:B------:R-:W-:-:S05]  /*22780*/  @!P3 IMAD.MOV.U32 R3, RZ, RZ, R30 ;  /* 0x000000ffff03b224 */ /* 0x000fca00078e001e */
[----:B------:R-:W3:Y:S04]  /*22790*/  @!P3 LDG.E.U8 R10, desc[UR32][R2.64] ;  /* 0x00000020020ab981 */ /* 0x000ee8000c1e1100 */
[----:B----4-:R0:W-:Y:S04]  /*227a0*/  STL [R1+0x6c], R8 ;  /* 0x00006c0801007387 */ /* 0x0101e80000100800 */
[----:B------:R-:W4:Y:S04]  /*227b0*/  LDL R28, [R1+0xe88] ;  /* 0x000e8800011c7983 */ /* 0x000f280000100800 */
[----:B0-----:R-:W4:Y:S04]  /*227c0*/  LDL R8, [R1+0xe94] ;  /* 0x000e940001087983 */ /* 0x001f280000100800 */
[----:B--2---:R0:W-:Y:S04]  /*227d0*/  STL [R1+0x68], R12 ;  /* 0x0000680c01007387 */ /* 0x0041e80000100800 */
[----:B------:R-:W2:Y:S04]  /*227e0*/  LDL R27, [R1+0xe80] ;  /* 0x000e8000011b7983 */ /* 0x000ea80000100800 */
[----:B0-----:R-:W2:Y:S04]  /*227f0*/  LDL R12, [R1+0xe8c] ;  /* 0x000e8c00010c7983 */ /* 0x001ea80000100800 */
[----:B------:R0:W-:Y:S04]  /*22800*/  STL [R1+0x64], R7 ;  /* 0x0000640701007387 */ /* 0x0001e80000100800 */
[----:B------:R-:W2:Y:S04]  /*22810*/  LDL R26, [R1+0xe78] ;  /* 0x000e7800011a7983 */ /* 0x000ea80000100800 */
[----:B0-----:R-:W2:Y:S04]  /*22820*/  LDL R7, [R1+0xe84] ;  /* 0x000e840001077983 */ /* 0x001ea80000100800 */
[----:B---3--:R0:W-:Y:S04]  /*22830*/  STL [R1+0x60], R10 ;  /* 0x0000600a01007387 */ /* 0x0081e80000100800 */
[----:B0-----:R-:W3:Y:S01]  /*22840*/  LDL R10, [R1+0xe7c] ;  /* 0x000e7c00010a7983 */ /* 0x001ee20000100800 */
[----:B------:R-:W-:Y:S01]  /*22850*/  PRMT R4, RZ, 0x7610, R4 ;  /* 0x00007610ff047816 */ /* 0x000fe20000000004 */
[----:B----4-:R-:W-:-:S02]  /*22860*/  @!P0 IMAD.MOV.U32 R2, RZ, RZ, R8 ;  /* 0x000000ffff028224 */ /* 0x010fc400078e0008 */
[----:B------:R-:W-:Y:S01]  /*22870*/  @!P0 IMAD.MOV.U32 R3, RZ, RZ, R29 ;  /* 0x000000ffff038224 */ /* 0x000fe200078e001d */
[----:B------:R-:W-:Y:S02]  /*22880*/  PRMT R5, RZ, 0x7610, R5 ;  /* 0x00007610ff057816 */ /* 0x000fe40000000005 */
[----:B------:R-:W-:Y:S02]  /*22890*/  PRMT R6, RZ, 0x7610, R6 ;  /* 0x00007610ff067816 */ /* 0x000fe40000000006 */
[----:B------:R-:W-:Y:S01]  /*228a0*/  PRMT R11, RZ, 0x7610, R11 ;  /* 0x00007610ff0b7816 */ /* 0x000fe2000000000b */
[----:B------:R-:W4:Y:S04]  /*228b0*/  LDL R8, [R1+0xe70] ;  /* 0x000e700001087983 */ /* 0x000f280000100800 */
[----:B------:R0:W4:Y:S02]  /*228c0*/  @!P0 LDG.E.U8 R4, desc[UR32][R2.64] ;  /* 0x0000002002048981 */ /* 0x000124000c1e1100 */
[----:B0-----:R-:W-:-:S02]  /*228d0*/  @!P1 IMAD.MOV.U32 R3, RZ, RZ, R28 ;  /* 0x000000ffff039224 */ /* 0x001fc400078e001c */
[----:B--2---:R-:W-:-:S05]  /*228e0*/  @!P1 IMAD.MOV.U32 R2, RZ, RZ, R12 ;  /* 0x000000ffff029224 */ /* 0x004fca00078e000c */
[----:B------:R0:W2:Y:S02]  /*228f0*/  @!P1 LDG.E.U8 R5, desc[UR32][R2.64] ;  /* 0x0000002002059981 */ /* 0x0000a4000c1e1100 */
[----:B0-----:R-:W-:Y:S02]  /*22900*/  @!P2 IMAD.MOV.U32 R3, RZ, RZ, R27 ;  /* 0x000000ffff03a224 */ /* 0x001fe400078e001b */
[----:B------:R-:W-:-:S05]  /*22910*/  @!P2 IMAD.MOV.U32 R2, RZ, RZ, R7 ;  /* 0x000000ffff02a224 */ /* 0x000fca00078e0007 */
[----:B------:R0:W2:Y:S02]  /*22920*/  @!P2 LDG.E.U8 R6, desc[UR32][R2.64] ;  /* 0x000000200206a981 */ /* 0x0000a4000c1e1100 */
[----:B0-----:R-:W-:Y:S02]  /*22930*/  @!P3 IMAD.MOV.U32 R3, RZ, RZ, R26 ;  /* 0x000000ffff03b224 */ /* 0x001fe400078e001a */
[----:B---3--:R-:W-:-:S05]  /*22940*/  @!P3 IMAD.MOV.U32 R2, RZ, RZ, R10 ;  /* 0x000000ffff02b224 */ /* 0x008fca00078e000a */
        /* <DEDUP_REMOVED lines=15> */
[----:B------:R-:W4:Y:S04]  /*22a40*/  LDL R4, [R1+0xe54] ;  /* 0x000e540001047983 */ /* 0x000f280000100800 */
[----:B------:R-:W4:Y:S01]  /*22a50*/  LDL R8, [R1+0xe50] ;  /* 0x000e500001087983 */ /* 0x000f220000100800 */
[----:B------:R-:W-:-:S03]  /*22a60*/  PRMT R24, RZ, 0x7610, R24 ;  /* 0x00007610ff187816 */ /* 0x000fc60000000018 */
[----:B------:R0:W4:Y:S01]  /*22a70*/  @!P0 LDG.E.U8 R25, desc[UR32][R2.64] ;  /* 0x0000002002198981 */ /* 0x000122000c1e1100 */
[----:B------:R-:W-:Y:S01]  /*22a80*/  PRMT R23, RZ, 0x7610, R23 ;  /* 0x00007610ff177816 */ /* 0x000fe20000000017 */
[----:B0-----:R-:W-:Y:S02]  /*22a90*/  @!P1 IMAD.MOV.U32 R3, RZ, RZ, R12 ;  /* 0x000000ffff039224 */ /* 0x001fe400078e000c */
[----:B------:R-:W4:Y:S01]  /*22aa0*/  LDL R12, [R1+0xe48] ;  /* 0x000e4800010c7983 */ /* 0x000f220000100800 */
[----:B--2---:R-:W-:-:S03]  /*22ab0*/  @!P1 IMAD.MOV.U32 R2, RZ, RZ, R5 ;  /* 0x000000ffff029224 */ /* 0x004fc600078e0005 */
[----:B------:R-:W2:Y:S04]  /*22ac0*/  LDL R5, [R1+0xe4c] ;  /* 0x000e4c0001057983 */ /* 0x000ea80000100800 */
[----:B------:R0:W2:Y:S02]  /*22ad0*/  @!P1 LDG.E.U8 R24, desc[UR32][R2.64] ;  /* 0x0000002002189981 */ /* 0x0000a4000c1e1100 */
[----:B0-----:R-:W-:Y:S02]  /*22ae0*/  @!P2 IMAD.MOV.U32 R3, RZ, RZ, R7 ;  /* 0x000000ffff03a224 */ /* 0x001fe400078e0007 */
[----:B------:R-:W2:Y:S01]  /*22af0*/  LDL R7, [R1+0xe40] ;  /* 0x000e400001077983 */ /* 0x000ea20000100800 */
[----:B------:R-:W-:-:S03]  /*22b00*/  @!P2 IMAD.MOV.U32 R2, RZ, RZ, R6 ;  /* 0x000000ffff02a224 */ /* 0x000fc600078e0006 */
[----:B------:R-:W2:Y:S04]  /*22b10*/  LDL R6, [R1+0xe44] ;  /* 0x000e440001067983 */ /* 0x000ea80000100800 */
[----:B------:R0:W2:Y:S02]  /*22b20*/  @!P2 LDG.E.U8 R23, desc[UR32][R2.64] ;  /* 0x000000200217a981 */ /* 0x0000a4000c1e1100 */
[----:B0-----:R-:W-:Y:S02]  /*22b30*/  @!P3 IMAD.MOV.U32 R2, RZ, RZ, R10 ;  /* 0x000000ffff02b224 */ /* 0x001fe400078e000a */
[----:B---3--:R-:W-:Y:S01]  /*22b40*/  @!P3 IMAD.MOV.U32 R3, RZ, RZ, R11 ;  /* 0x000000ffff03b224 */ /* 0x008fe200078e000b */
[----:B------:R-:W3:Y:S04]  /*22b50*/  LDL R10, [R1+0xe3c] ;  /* 0x000e3c00010a7983 */ /* 0x000ee80000100800 */
[----:B------:R-:W3:Y:S01]  /*22b60*/  LDL R11, [R1+0xe38] ;  /* 0x000e3800010b7983 */ /* 0x000ee20000100800 */
[----:B------:R-:W-:-:S02]  /*22b70*/  PRMT R22, RZ, 0x7610, R22 ;  /* 0x00007610ff167816 */ /* 0x000fc40000000016 */
[----:B------:R-:W-:-:S04]  /*22b80*/  PRMT R21, RZ, 0x7610, R21 ;  /* 0x00007610ff157816 */ /* 0x000fc80000000015 */
[----:B------:R4:W3:Y:S01]  /*22b90*/  @!P3 LDG.E.U8 R22, desc[UR32][R2.64] ;  /* 0x000000200216b981 */ /* 0x0008e2000c1e1100 */
[----:B------:R-:W-:Y:S01]  /*22ba0*/  PRMT R20, RZ, 0x7610, R20 ;  /* 0x00007610ff147816 */ /* 0x000fe20000000014 */
[----:B----4-:R-:W-:Y:S02]  /*22bb0*/  @!P0 IMAD.MOV.U32 R2, RZ, RZ, R4 ;  /* 0x000000ffff028224 */ /* 0x010fe400078e0004 */
[----:B------:R-:W-:Y:S01]  /*22bc0*/  @!P0 IMAD.MOV.U32 R3, RZ, RZ, R8 ;  /* 0x000000ffff038224 */ /* 0x000fe200078e0008 */
[----:B------:R-:W4:Y:S04]  /*22bd0*/  LDL R4, [R1+0xe34] ;  /* 0x000e340001047983 */ /* 0x000f280000100800 */
[----:B------:R-:W4:Y:S04]  /*22be0*/  LDL R8, [R1+0xe30] ;  /* 0x000e300001087983 */ /* 0x000f280000100800 */
[----:B------:R0:W4:Y:S01]  /*22bf0*/  @!P0 LDG.E.U8 R21, desc[UR32][R2.64] ;  /* 0x0000002002158981 */ /* 0x000122000c1e1100 */
[----:B------:R-:W-:Y:S01]  /*22c00*/  PRMT R19, RZ, 0x7610, R19 ;  /* 0x00007610ff137816 */ /* 0x000fe20000000013 */
[----:B0-----:R-:W-:-:S02]  /*22c10*/  @!P1 IMAD.MOV.U32 R3, RZ, RZ, R12 ;  /* 0x000000ffff039224 */ /* 0x001fc400078e000c */
[----:B------:R-:W4:Y:S01]  /*22c20*/  LDL R12, [R1+0xe28] ;  /* 0x000e2800010c7983 */ /* 0x000f220000100800 */
[----:B--2---:R-:W-:-:S03]  /*22c30*/  @!P1 IMAD.MOV.U32 R2, RZ, RZ, R5 ;  /* 0x000000ffff029224 */ /* 0x004fc600078e0005 */
[----:B------:R-:W2:Y:S04]  /*22c40*/  LDL R5, [R1+0xe2c] ;  /* 0x000e2c0001057983 */ /* 0x000ea80000100800 */
[----:B------:R0:W2:Y:S02]  /*22c50*/  @!P1 LDG.E.U8 R20, desc[UR32][R2.64] ;  /* 0x0000002002149981 */ /* 0x0000a4000c1e1100 */
[----:B0-----:R-:W-:Y:S02]  /*22c60*/  @!P2 IMAD.MOV.U32 R3, RZ, RZ, R7 ;  /* 0x000000ffff03a224 */ /* 0x001fe400078e0007 */
[----:B------:R-:W-:Y:S01]  /*22c70*/  @!P2 IMAD.MOV.U32 R2, RZ, RZ, R6 ;  /* 0x000000ffff02a224 */ /* 0x000fe200078e0006 */
[----:B------:R-:W2:Y:S04]  /*22c80*/  LDL R7, [R1+0xe20] ;  /* 0x000e200001077983 */ /* 0x000ea80000100800 */
[----:B------:R-:W2:Y:S04]  /*22c90*/  LDL R6, [R1+0xe24] ;  /* 0x000e240001067983 */ /* 0x000ea80000100800 */
[----:B------:R3:W2:Y:S04]  /*22ca0*/  @!P2 LDG.E.U8 R19, desc[UR32][R2.64] ;  /* 0x000000200213a981 */ /* 0x0006a8000c1e1100 */
[----:B------:R-:W-:Y:S01]  /*22cb0*/  STL [R1+0x4c], R25 ;  /* 0x00004c1901007387 */ /* 0x000fe20000100800 */
[----:B---3--:R-:W-:-:S02]  /*22cc0*/  @!P3 IMAD.MOV.U32 R2, RZ, RZ, R10 ;  /* 0x000000ffff02b224 */ /* 0x008fc400078e000a */
[----:B------:R-:W-:Y:S01]  /*22cd0*/  @!P3 IMAD.MOV.U32 R3, RZ, RZ, R11 ;  /* 0x000000ffff03b224 */ /* 0x000fe200078e000b */
[----:B------:R-:W3:Y:S04]  /*22ce0*/  LDL R10, [R1+0xe1c] ;  /* 0x000e1c00010a7983 */ /* 0x000ee80000100800 */
[----:B------:R-:W3:Y:S01]  /*22cf0*/  LDL R11, [R1+0xe18] ;  /* 0x000e1800010b7983 */ /* 0x000ee20000100800 */
[----:B------:R-:W-:Y:S02]  /*22d00*/  PRMT R18, RZ, 0x7610, R18 ;  /* 0x00007610ff127816 */ /* 0x000fe40000000012 */
[----:B------:R-:W-:-:S04]  /*22d10*/  PRMT R17, RZ, 0x7610, R17 ;  /* 0x00007610ff117816 */ /* 0x000fc80000000011 */
[----:B------:R4:W3:Y:S01]  /*22d20*/  @!P3 LDG.E.U8 R18, desc[UR32][R2.64] ;  /* 0x000000200212b981 */ /* 0x0008e2000c1e1100 */
[----:B------:R-:W-:Y:S01]  /*22d30*/  PRMT R16, RZ, 0x7610, R16 ;  /* 0x00007610ff107816 */ /* 0x000fe20000000010 */
[----:B----4-:R-:W-:Y:S02]  /*22d40*/  @!P0 IMAD.MOV.U32 R2, RZ, RZ, R4 ;  /* 0x000000ffff028224 */ /* 0x010fe400078e0004 */
[----:B------:R-:W-:-:S05]  /*22d50*/  @!P0 IMAD.MOV.U32 R3, RZ, RZ, R8 ;  /* 0x000000ffff038224 */ /* 0x000fca00078e0008 */
[----:B------:R0:W4:Y:S01]  /*22d60*/  @!P0 LDG.E.U8 R17, desc[UR32][R2.64] ;  /* 0x0000002002118981 */ /* 0x000122000c1e1100 */
[----:B------:R-:W-:Y:S01]  /*22d70*/  PRMT R15, RZ, 0x7610, R15 ;  /* 0x00007610ff0f7816 */ /* 0x000fe2000000000f */
[----:B0-----:R-:W-:Y:S01]  /*22d80*/  @!P1 IMAD.MOV.U32 R3, RZ, RZ, R12 ;  /* 0x000000ffff039224 */ /* 0x001fe200078e000c */
[----:B------:R-:W-:Y:S01]  /*22d90*/  PRMT R9, RZ, 0x7610, R9 ;  /* 0x00007610ff097816 */ /* 0x000fe20000000009 */
[----:B------:R-:W-:Y:S04]  /*22da0*/  STL [R1+0x48], R24 ;  /* 0x0000481801007387 */ /* 0x000fe80000100800 */
[----:B------:R-:W4:Y:S04]  /*22db0*/  LDL R8, [R1+0xe10] ;  /* 0x000e100001087983 */ /* 0x000f280000100800 */
[----:B------:R-:W4:Y:S04]  /*22dc0*/  LDL R4, [R1+0xe14] ;  /* 0x000e140001047983 */ /* 0x000f280000100800 */
[----:B------:R-:W-:Y:S04]  /*22dd0*/  STL [R1+0x34], R23 ;  /* 0x0000341701007387 */ /* 0x000fe80000100800 */
[----:B------:R-:W4:Y:S01]  /*22de0*/  LDL R12, [R1+0xe08] ;  /* 0x000e0800010c7983 */ /* 0x000f220000100800 */
[----:B--2---:R-:W-:-:S03]  /*22df0*/  @!P1 IMAD.MOV.U32 R2, RZ, RZ, R5 ;  /* 0x000000ffff029224 */ /* 0x004fc600078e0005 */
[----:B------:R-:W2:Y:S04]  /*22e00*/  LDL R5, [R1+0xe0c] ;  /* 0x000e0c0001057983 */ /* 0x000ea80000100800 */
[----:B------:R0:W2:Y:S02]  /*22e10*/  @!P1 LDG.E.U8 R16, desc[UR32][R2.64] ;  /* 0x0000002002109981 */ /* 0x0000a4000c1e1100 */
[----:B0-----:R-:W-:Y:S02]  /*22e20*/  @!P2 IMAD.MOV.U32 R3, RZ, RZ, R7 ;  /* 0x000000ffff03a224 */ /* 0x001fe400078e0007 */
[----:B------:R-:W-:-:S05]  /*22e30*/  @!P2 IMAD.MOV.U32 R2, RZ, RZ, R6 ;  /* 0x000000ffff02a224 */ /* 0x000fca00078e0006 */
[----:B------:R3:W2:Y:S02]  /*22e40*/  @!P2 LDG.E.U8 R15, desc[UR32][R2.64] ;  /* 0x00000020020fa981 */ /* 0x0006a4000c1e1100 */
[----:B---3--:R-:W-:Y:S02]  /*22e50*/  @!P3 IMAD.MOV.U32 R2, RZ, RZ, R10 ;  /* 0x000000ffff02b224 */ /* 0x008fe400078e000a */
[----:B------:R-:W-:-:S05]  /*22e60*/  @!P3 IMAD.MOV.U32 R3, RZ, RZ, R11 ;  /* 0x000000ffff03b224 */ /* 0x000fca00078e000b */
[----:B------:R4:W3:Y:S04]  /*22e70*/  @!P3 LDG.E.U8 R9, desc[UR32][R2.64] ;  /* 0x000000200209b981 */ /* 0x0008e8000c1e1100 */
[----:B------:R-:W-:Y:S04]  /*22e80*/  STL [R1+0x30], R22 ;  /* 0x0000301601007387 */ /* 0x000fe80000100800 */
[----:B------:R-:W3:Y:S04]  /*22e90*/  LDL R7, [R1+0xe00] ;  /* 0x000e000001077983 */ /* 0x000ee80000100800 */
[----:B------:R-:W3:Y:S04]  /*22ea0*/  LDL R6, [R1+0xe04] ;  /* 0x000e040001067983 */ /* 0x000ee80000100800 */
[----:B------:R-:W-:Y:S04]  /*22eb0*/  STL [R1+0x2c], R21 ;  /* 0x00002c1501007387 */ /* 0x000fe80000100800 */
[----:B------:R-:W3:Y:S04]  /*22ec0*/  LDL R11, [R1+0xdf8] ;  /* 0x000df800010b7983 */ /* 0x000ee80000100800 */
[----:B------:R-:W3:Y:S04]  /*22ed0*/  LDL R10, [R1+0xdfc] ;  /* 0x000dfc00010a7983 */ /* 0x000ee80000100800 */
[----:B------:R-:W-:Y:S01]  /*22ee0*/  STL [R1+0x28], R20 ;  /* 0x0000281401007387 */ /* 0x000fe20000100800 */
[----:B------:R-:W-:Y:S01]  /*22ef0*/  PRMT R13, RZ, 0x7610, R13 ;  /* 0x00007610ff0d7816 */ /* 0x000fe2000000000d */
[----:B----4-:R-:W-:-:S02]  /*22f00*/  @!P0 IMAD.MOV.U32 R3, RZ, RZ, R8 ;  /* 0x000000ffff038224 */ /* 0x010fc400078e0008 */
[----:B------:R-:W-:-:S05]  /*22f10*/  @!P0 IMAD.MOV.U32 R2, RZ, RZ, R4 ;  /* 0x000000ffff028224 */ /* 0x000fca00078e0004 */
[----:B------:R2:W4:Y:S02]  /*22f20*/  @!P0 LDG.E.U8 R13, desc[UR32][R2.64] ;  /* 0x00000020020d8981 */ /* 0x000524000c1e1100 */
[----:B--2---:R-:W-:Y:S02]  /*22f30*/  @!P1 IMAD.MOV.U32 R2, RZ, RZ, R5 ;  /* 0x000000ffff029224 */ /* 0x004fe400078e0005 */
[----:B---3--:R0:W-:Y:S04]  /*22f40*/  STL [R1+0x8], R9 ;  /* 0x0000080901007387 */ /* 0x0081e80000100800 */
[----:B------:R-:W2:Y:S04]  /*22f50*/  LDL R8, [R1+0xdf4] ;  /* 0x000df40001087983 */ /* 0x000ea80000100800 */
[----:B------:R-:W3:Y:S04]  /*22f60*/  LDL R4, [R1+0xdec] ;  /* 0x000dec0001047983 */ /* 0x000ee80000100800 */
[----:B0-----:R-:W3:Y:S04]  /*22f70*/  LDL R9, [R1+0xdf0] ;  /* 0x000df00001097983 */ /* 0x001ee80000100800 */
[----:B------:R-:W-:Y:S04]  /*22f80*/  STL [R1+0x24], R19 ;  /* 0x0000241301007387 */ /* 0x000fe80000100800 */
[----:B------:R-:W3:Y:S01]  /*22f90*/  LDL R5, [R1+0xde8] ;  /* 0x000de80001057983 */ /* 0x000ee20000100800 */
[----:B------:R-:W-:Y:S01]  /*22fa0*/  PRMT R14, RZ, 0x7610, R14 ;  /* 0x00007610ff0e7816 */ /* 0x000fe2000000000e */
[----:B------:R-:W-:Y:S01]  /*22fb0*/  @!P1 IMAD.MOV.U32 R3, RZ, RZ, R12 ;  /* 0x000000ffff039224 */ /* 0x000fe200078e000c */
[----:B------:R-:W-:-:S04]  /*22fc0*/  PRMT R61, RZ, 0x7610, R61 ;  /* 0x00007610ff3d7816 */ /* 0x000fc8000000003d */
[----:B------:R0:W3:Y:S01]  /*22fd0*/  @!P1 LDG.E.U8 R14, desc[UR32][R2.64] ;  /* 0x00000020020e9981 */ /* 0x0000e2000c1e1100 */
[----:B------:R-:W-:Y:S01]  /*22fe0*/  PRMT R60, RZ, 0x7610, R60 ;  /* 0x00007610ff3c7816 */ /* 0x000fe2000000003c */
[----:B0-----:R-:W-:Y:S02]  /*22ff0*/  @!P2 IMAD.MOV.U32 R2, RZ, RZ, R6 ;  /* 0x000000ffff02a224 */ /* 0x001fe400078e0006 */
[----:B------:R-:W-:-:S05]  /*23000*/  @!P2 IMAD.MOV.U32 R3, RZ, RZ, R7 ;  /* 0x000000ffff03a224 */ /* 0x000fca00078e0007 */
[----:B------:R0:W3:Y:S01]  /*23010*/  @!P2 LDG.E.U8 R61, desc[UR32][R2.64] ;  /* 0x00000020023da981 */ /* 0x0000e2000c1e1100 */
[----:B------:R-:W-:Y:S01]  /*23020*/  PRMT R59, RZ, 0x7610, R59 ;  /* 0x00007610ff3b7816 */ /* 0x000fe2000000003b */
[----:B0-----:R-:W-:Y:S02]  /*23030*/  @!P3 IMAD.MOV.U32 R2, RZ, RZ, R10 ;  /* 0x000000ffff02b224 */ /* 0x001fe400078e000a */
[----:B------:R-:W-:-:S05]  /*23040*/  @!P3 IMAD.MOV.U32 R3, RZ, RZ, R11 ;  /* 0x000000ffff03b224 */ /* 0x000fca00078e000b */
[----:B------:R2:W3:Y:S04]  /*23050*/  @!P3 LDG.E.U8 R60, desc[UR32][R2.64] ;  /* 0x00000020023cb981 */ /* 0x0004e8000c1e1100 */
[----:B----4-:R0:W-:Y:S04]  /*23060*/  STL [R1+0x4], R13 ;  /* 0x0000040d01007387 */ /* 0x0101e80000100800 */
[----:B------:R-:W-:Y:S04]  /*23070*/  STL [R1+0x18], R18 ;  /* 0x0000181201007387 */ /* 0x000fe80000100800 */
[----:B------:R-:W4:Y:S01]  /*23080*/  LDL R12, [R1+0xde4] ;  /* 0x000de400010c7983 */ /* 0x000f220000100800 */
[----:B------:R-:W-:-:S03]  /*23090*/  PRMT R58, RZ, 0x7610, R58 ;  /* 0x00007610ff3a7816 */ /* 0x000fc6000000003a */
[----:B0-----:R-:W4:Y:S01]  /*230a0*/  LDL R13, [R1+0xde0] ;  /* 0x000de000010d7983 */ /* 0x001f220000100800 */
[----:B--2---:R-:W-:Y:S02]  /*230b0*/  @!P0 IMAD.MOV.U32 R2, RZ, RZ, R8 ;  /* 0x000000ffff028224 */ /* 0x004fe400078e0008 */
[----:B---3--:R-:W-:-:S05]  /*230c0*/  @!P0 IMAD.MOV.U32 R3, RZ, RZ, R9 ;  /* 0x000000ffff038224 */ /* 0x008fca00078e0009 */
[----:B------:R0:W2:Y:S02]  /*230d0*/  @!P0 LDG.E.U8 R59, desc[UR32][R2.64] ;  /* 0x00000020023b8981 */ /* 0x0000a4000c1e1100 */
[----:B0-----:R-:W-:Y:S02]  /*230e0*/  @!P1 IMAD.MOV.U32 R2, RZ, RZ, R4 ;  /* 0x000000ffff029224 */ /* 0x001fe400078e0004 */
[----:B------:R-:W-:-:S05]  /*230f0*/  @!P1 IMAD.MOV.U32 R3, RZ, RZ, R5 ;  /* 0x000000ffff039224 */ /* 0x000fca00078e0005 */
[----:B------:R4:W3:Y:S04]  /*23100*/  @!P1 LDG.E.U8 R58, desc[UR32][R2.64] ;  /* 0x00000020023a9981 */ /* 0x0008e8000c1e1100 */
[----:B------:R-:W-:Y:S04]  /*23110*/  STL [R1+0x14], R17 ;  /* 0x0000141101007387 */ /* 0x000fe80000100800 */
[----:B------:R-:W3:Y:S04]  /*23120*/  LDL R7, [R1+0xdd8] ;  /* 0x000dd80001077983 */ /* 0x000ee80000100800 */
[----:B------:R-:W3:Y:S04]  /*23130*/  LDL R6, [R1+0xddc] ;  /* 0x000ddc0001067983 */ /* 0x000ee80000100800 */
[----:B------:R-:W-:Y:S04]  /*23140*/  STL [R1+0x1fc8], R61 ;  /* 0x001fc83d01007387 */ /* 0x000fe80000100800 */
[----:B------:R-:W-:Y:S04]  /*23150*/  STL [R1+0x10], R16 ;  /* 0x0000101001007387 */ /* 0x000fe80000100800 */
[----:B------:R0:W-:Y:S04]  /*23160*/  STL [R1+0xc], R15 ;  /* 0x00000c0f01007387 */ /* 0x0001e80000100800 */
[----:B0-----:R-:W3:Y:S04]  /*23170*/  LDL R15, [R1+0xdd0] ;  /* 0x000dd000010f7983 */ /* 0x001ee80000100800 */
[----:B------:R0:W-:Y:S04]  /*23180*/  STL [R1], R14 ;  /* 0x0000000e01007387 */ /* 0x0001e80000100800 */
[----:B0-----:R-:W3:Y:S04]  /*23190*/  LDL R14, [R1+0xdd4] ;  /* 0x000dd400010e7983 */ /* 0x001ee80000100800 */
[----:B------:R-:W-:Y:S04]  /*231a0*/  STL [R1+0x1fcc], R60 ;  /* 0x001fcc3c01007387 */ /* 0x000fe80000100800 */
[----:B------:R-:W3:Y:S04]  /*231b0*/  LDL R9, [R1+0xdc8] ;  /* 0x000dc80001097983 */ /* 0x000ee80000100800 */
[----:B------:R-:W3:Y:S04]  /*231c0*/  LDL R8, [R1+0xdcc] ;  /* 0x000dcc0001087983 */ /* 0x000ee80000100800 */
[----:B------:R-:W3:Y:S01]  /*231d0*/  LDL R10, [R1+0xdc4] ;  /* 0x000dc400010a7983 */ /* 0x000ee20000100800 */
[----:B------:R-:W-:Y:S01]  /*231e0*/  PRMT R54, RZ, 0x7610, R54 ;  /* 0x00007610ff367816 */ /* 0x000fe20000000036 */
[----:B----4-:R-:W-:-:S02]  /*231f0*/  @!P2 IMAD.MOV.U32 R2, RZ, RZ, R12 ;  /* 0x000000ffff02a224 */ /* 0x010fc400078e000c */
[----:B------:R-:W-:-:S05]  /*23200*/  @!P2 IMAD.MOV.U32 R3, RZ, RZ, R13 ;  /* 0x000000ffff03a224 */ /* 0x000fca00078e000d */
[----:B------:R0:W4:Y:S04]  /*23210*/  @!P2 LDG.E.U8 R54, desc[UR32][R2.64] ;  /* 0x000000200236a981 */ /* 0x000128000c1e1100 */
[----:B--2---:R-:W-:Y:S04]  /*23220*/  STL [R1+0x1fc0], R59 ;  /* 0x001fc03b01007387 */ /* 0x004fe80000100800 */
[----:B------:R-:W2:Y:S04]  /*23230*/  LDL R11, [R1+0xdc0] ;  /* 0x000dc000010b7983 */ /* 0x000ea80000100800 */
[----:B------:R-:W2:Y:S04]  /*23240*/  LDL R5, [R1+0xdb8] ;  /* 0x000db80001057983 */ /* 0x000ea80000100800 */
[----:B------:R-:W2:Y:S04]  /*23250*/  LDL R4, [R1+0xdbc] ;  /* 0x000dbc0001047983 */ /* 0x000ea80000100800 */
[----:B---3--:R-:W-:Y:S04]  /*23260*/  STL [R1+0x1fc4], R58 ;  /* 0x001fc43a01007387 */ /* 0x008fe80000100800 */
[----:B------:R-:W3:Y:S04]  /*23270*/  LDL R13, [R1+0xdb0] ;  /* 0x000db000010d7983 */ /* 0x000ee80000100800 */
[----:B------:R-:W3:Y:S01]  /*23280*/  LDL R12, [R1+0xdb4] ;  /* 0x000db400010c7983 */ /* 0x000ee20000100800 */
[----:B------:R-:W-:Y:S01]  /*23290*/  PRMT R52, RZ, 0x7610, R52 ;  /* 0x00007610ff347816 */ /* 0x000fe20000000034 */
[----:B0-----:R-:W-:-:S02]  /*232a0*/  @!P3 IMAD.MOV.U32 R2, RZ, RZ, R6 ;  /* 0x000000ffff02b224 */ /* 0x001fc400078e0006 */
        /* <DEDUP_REMOVED lines=10> */
[----:B------:R0:W3:Y:S01]  /*23350*/  @!P1 LDG.E.U8 R48, desc[UR32][R2.64] ;  /* 0x0000002002309981 */ /* 0x0000e2000c1e1100 */
[----:B------:R-:W-:-:S03]  /*23360*/  PRMT R44, RZ, 0x7610, R44 ;  /* 0x00007610ff2c7816 */ /* 0x000fc6000000002c */
[----:B----4-:R-:W-:Y:S04]  /*23370*/  STL [R1+0x1fd0], R54 ;  /* 0x001fd03601007387 */ /* 0x010fe80000100800 */
[----:B------:R-:W4:Y:S04]  /*23380*/  LDL R7, [R1+0xda8] ;  /* 0x000da80001077983 */ /* 0x000f280000100800 */
[----:B------:R-:W4:Y:S01]  /*23390*/  LDL R6, [R1+0xdac] ;  /* 0x000dac0001067983 */ /* 0x000f220000100800 */
[----:B0-----:R-:W-:Y:S01]  /*233a0*/  @!P2 IMAD.MOV.U32 R2, RZ, RZ, R10 ;  /* 0x000000ffff02a224 */ /* 0x001fe200078e000a */
[----:B------:R-:W-:Y:S01]  /*233b0*/  PRMT R42, RZ, 0x7610, R42 ;  /* 0x00007610ff2a7816 */ /* 0x000fe2000000002a */
[----:B--2---:R-:W-:-:S05]  /*233c0*/  @!P2 IMAD.MOV.U32 R3, RZ, RZ, R11 ;  /* 0x000000ffff03a224 */ /* 0x004fca00078e000b */
        /* <DEDUP_REMOVED lines=12> */
[----:B------:R-:W3:Y:S01]  /*23490*/  LDL R8, [R1+0xd9c] ;  /* 0x000d9c0001087983 */ /* 0x000ee20000100800 */
[----:B------:R-:W-:-:S03]  /*234a0*/  PRMT R40, RZ, 0x7610, R40 ;  /* 0x00007610ff287816 */ /* 0x000fc60000000028 */
[----:B------:R-:W-:Y:S04]  /*234b0*/  STL [R1+0x1fdc], R48 ;  /* 0x001fdc3001007387 */ /* 0x000fe80000100800 */
[----:B------:R-:W3:Y:S04]  /*234c0*/  LDL R11, [R1+0xd90] ;  /* 0x000d9000010b7983 */ /* 0x000ee80000100800 */
[----:B------:R-:W3:Y:S01]  /*234d0*/  LDL R10, [R1+0xd94] ;  /* 0x000d9400010a7983 */ /* 0x000ee20000100800 */
[----:B----4-:R-:W-:Y:S02]  /*234e0*/  @!P1 IMAD.MOV.U32 R2, RZ, RZ, R6 ;  /* 0x000000ffff029224 */ /* 0x010fe400078e0006 */
[----:B------:R-:W-:-:S05]  /*234f0*/  @!P1 IMAD.MOV.U32 R3, RZ, RZ, R7 ;  /* 0x000000ffff039224 */ /* 0x000fca00078e0007 */
[----:B------:R0:W4:Y:S04]  /*23500*/  @!P1 LDG.E.U8 R40, desc[UR32][R2.64] ;  /* 0x0000002002289981 */ /* 0x000128000c1e1100 */
[----:B--2---:R-:W-:Y:S04]  /*23510*/  STL [R1+0x1fe0], R46 ;  /* 0x001fe02e01007387 */ /* 0x004fe80000100800 */
[----:B------:R-:W2:Y:S04]  /*23520*/  LDL R5, [R1+0xd88] ;  /* 0x000d880001057983 */ /* 0x000ea80000100800 */
[----:B------:R-:W2:Y:S04]  /*23530*/  LDL R4, [R1+0xd8c] ;  /* 0x000d8c0001047983 */ /* 0x000ea80000100800 */
[----:B------:R-:W-:Y:S04]  /*23540*/  STL [R1+0x1fe4], R44 ;  /* 0x001fe42c01007387 */ /* 0x000fe80000100800 */
        /* <DEDUP_REMOVED lines=10> */
[----:B------:R-:W-:Y:S02]  /*235f0*/  PRMT R34, RZ, 0x7610, R34 ;  /* 0x00007610ff227816 */ /* 0x000fe40000000022 */
[----:B------:R-:W-:Y:S01]  /*23600*/  PRMT R32, RZ, 0x7610, R32 ;  /* 0x00007610ff207816 */ /* 0x000fe20000000020 */
[----:B0-----:R-:W-:Y:S02]  /*23610*/  @!P3 IMAD.MOV.U32 R2, RZ, RZ, R8 ;  /* 0x000000ffff02b224 */ /* 0x001fe400078e0008 */
[----:B------:R-:W-:-:S05]  /*23620*/  @!P3 IMAD.MOV.U32 R3, RZ, RZ, R9 ;  /* 0x000000ffff03b224 */ /* 0x000fca00078e0009 */
[----:B------:R0:W3:Y:S02]  /*23630*/  @!P3 LDG.E.U8 R36, desc[UR32][R2.64] ;  /* 0x000000200224b981 */ /* 0x0000e4000c1e1100 */
[----:B0-----:R-:W-:Y:S02]  /*23640*/  @!P0 IMAD.MOV.U32 R2, RZ, RZ, R10 ;  /* 0x000000ffff028224 */ /* 0x001fe400078e000a */
[----:B------:R-:W-:Y:S01]  /*23650*/  @!P0 IMAD.MOV.U32 R3, RZ, RZ, R11 ;  /* 0x000000ffff038224 */ /* 0x000fe200078e000b */
[----:B----4-:R-:W-:Y:S04]  /*23660*/  STL [R1+0x1fec], R40 ;  /* 0x001fec2801007387 */ /* 0x010fe80000100800 */
[----:B------:R-:W4:Y:S04]  /*23670*/  LDL R15, [R1+0xd70] ;  /* 0x000d7000010f7983 */ /* 0x000f280000100800 */
[----:B------:R-:W4:Y:S04]  /*23680*/  LDL R14, [R1+0xd74] ;  /* 0x000d7400010e7983 */ /* 0x000f280000100800 */
[----:B------:R0:W4:Y:S02]  /*23690*/  @!P0 LDG.E.U8 R34, desc[UR32][R2.64] ;  /* 0x0000002002228981 */ /* 0x000124000c1e1100 */
[----:B0-----:R-:W-:-:S02]  /*236a0*/  PRMT R2, RZ, 0x7610, R2 ;  /* 0x00007610ff027816 */ /* 0x001fc40000000002 */
[----:B------:R-:W-:Y:S01]  /*236b0*/  PRMT R3, RZ, 0x7610, R3 ;  /* 0x00007610ff037816 */ /* 0x000fe20000000003 */
[----:B--2---:R0:W2:Y:S02]  /*236c0*/  @!P1 LDG.E.U8 R32, desc[UR32][R4.64] ;  /* 0x0000002004209981 */ /* 0x0040a4000c1e1100 */
[----:B0-----:R-:W-:Y:S02]  /*236d0*/  @!P2 IMAD.MOV.U32 R5, RZ, RZ, R13 ;  /* 0x000000ffff05a224 */ /* 0x001fe400078e000d */
[----:B------:R-:W-:-:S05]  /*236e0*/  @!P2 IMAD.MOV.U32 R4, RZ, RZ, R12 ;  /* 0x000000ffff04a224 */ /* 0x000fca00078e000c */
[----:B------:R0:W2:Y:S04]  /*236f0*/  @!P2 LDG.E.U8 R2, desc[UR32][R4.64] ;  /* 0x000000200402a981 */ /* 0x0000a8000c1e1100 */
[----:B---3--:R1:W3:Y:S04]  /*23700*/  @!P3 LDG.E.U8 R3, desc[UR32][R6.64] ;  /* 0x000000200603b981 */ /* 0x0082e8000c1e1100 */
[----:B------:R-:W-:Y:S04]  /*23710*/  STL [R1+0x1ff0], R38 ;  /* 0x001ff02601007387 */ /* 0x000fe80000100800 */
[----:B------:R-:W3:Y:S04]  /*23720*/  LDL R9, [R1+0xd68] ;  /* 0x000d680001097983 */ /* 0x000ee80000100800 */
[----:B------:R-:W3:Y:S01]  /*23730*/  LDL R8, [R1+0xd6c] ;  /* 0x000d6c0001087983 */ /* 0x000ee20000100800 */
[----:B0-----:R-:W-:-:S03]  /*23740*/  PRMT R4, RZ, 0x7610, R4 ;  /* 0x00007610ff047816 */ /* 0x001fc60000000004 */
[----:B------:R-:W-:Y:S04]  /*23750*/  STL [R1+0x1ff4], R36 ;  /* 0x001ff42401007387 */ /* 0x000fe80000100800 */
[----:B------:R-:W3:Y:S04]  /*23760*/  LDL R17, [R1+0xd60] ;  /* 0x000d600001117983 */ /* 0x000ee80000100800 */
[----:B------:R-:W3:Y:S04]  /*23770*/  LDL R16, [R1+0xd64] ;  /* 0x000d640001107983 */ /* 0x000ee80000100800 */
[----:B----4-:R-:W-:Y:S04]  /*23780*/  STL [R1+0x1ff8], R34 ;  /* 0x001ff82201007387 */ /* 0x010fe80000100800 */
[----:B------:R-:W4:Y:S04]  /*23790*/  LDL R11, [R1+0xd58] ;  /* 0x000d5800010b7983 */ /* 0x000f280000100800 */
[----:B------:R-:W4:Y:S01]  /*237a0*/  LDL R10, [R1+0xd5c] ;  /* 0x000d5c00010a7983 */ /* 0x000f220000100800 */
[----:B-1----:R-:W-:-:S02]  /*237b0*/  @!P0 IMAD.MOV.U32 R6, RZ, RZ, R14 ;  /* 0x000000ffff068224 */ /* 0x002fc400078e000e */
        /* <DEDUP_REMOVED lines=11> */
[----:B------:R-:W-:-:S02]  /*23870*/  PRMT R5, RZ, 0x7610, R5 ;  /* 0x00007610ff057816 */ /* 0x000fc40000000005 */
[----:B0-----:R-:W-:-:S04]  /*23880*/  PRMT R6, RZ, 0x7610, R6 ;  /* 0x00007610ff067816 */ /* 0x001fc80000000006 */
[----:B------:R0:W3:Y:S01]  /*23890*/  @!P1 LDG.E.U8 R5, desc[UR32][R8.64] ;  /* 0x0000002008059981 */ /* 0x0000e2000c1e1100 */
[----:B------:R-:W-:Y:S01]  /*238a0*/  PRMT R7, RZ, 0x7610, R7 ;  /* 0x00007610ff077816 */ /* 0x000fe20000000007 */
[----:B0-----:R-:W-:Y:S02]  /*238b0*/  @!P2 IMAD.MOV.U32 R9, RZ, RZ, R17 ;  /* 0x000000ffff09a224 */ /* 0x001fe400078e0011 */
[----:B------:R-:W-:-:S05]  /*238c0*/  @!P2 IMAD.MOV.U32 R8, RZ, RZ, R16 ;  /* 0x000000ffff08a224 */ /* 0x000fca00078e0010 */
[----:B------:R0:W3:Y:S02]  /*238d0*/  @!P2 LDG.E.U8 R6, desc[UR32][R8.64] ;  /* 0x000000200806a981 */ /* 0x0000e4000c1e1100 */
[----:B0-----:R-:W-:Y:S02]  /*238e0*/  PRMT R8, RZ, 0x7610, R8 ;  /* 0x00007610ff087816 */ /* 0x001fe40000000008 */
[----:B----4-:R2:W4:Y:S01]  /*238f0*/  @!P3 LDG.E.U8 R7, desc[UR32][R10.64] ;  /* 0x000000200a07b981 */ /* 0x010522000c1e1100 */
[----:B------:R-:W-:-:S03]  /*23900*/  PRMT R9, RZ, 0x7610, R9 ;  /* 0x00007610ff097816 */ /* 0x000fc60000000009 */
[----:B------:R0:W-:Y:S04]  /*23910*/  STL [R1+0x2008], R4 ;  /* 0x0020080401007387 */ /* 0x0001e80000100800 */
[----:B------:R-:W4:Y:S04]  /*23920*/  LDL R14, [R1+0xd38] ;  /* 0x000d3800010e7983 */ /* 0x000f280000100800 */
[----:B0-----:R-:W4:Y:S01]  /*23930*/  LDL R4, [R1+0xd3c] ;  /* 0x000d3c0001047983 */ /* 0x001f220000100800 */
[----:B--2---:R-:W-:Y:S02]  /*23940*/  @!P0 IMAD.MOV.U32 R11, RZ, RZ, R20 ;  /* 0x000000ffff0b8224 */ /* 0x004fe400078e0014 */
[----:B------:R-:W-:-:S05]  /*23950*/  @!P0 IMAD.MOV.U32 R10, RZ, RZ, R19 ;  /* 0x000000ffff0a8224 */ /* 0x000fca00078e0013 */
[----:B------:R0:W2:Y:S02]  /*23960*/  @!P0 LDG.E.U8 R8, desc[UR32][R10.64] ;  /* 0x000000200a088981 */ /* 0x0000a4000c1e1100 */
[----:B0-----:R-:W-:Y:S02]  /*23970*/  PRMT R10, RZ, 0x7610, R10 ;  /* 0x00007610ff0a7816 */ /* 0x001fe4000000000a */
[----:B------:R3:W2:Y:S02]  /*23980*/  @!P1 LDG.E.U8 R9, desc[UR32][R12.64] ;  /* 0x000000200c099981 */ /* 0x0006a4000c1e1100 */
[----:B---3--:R-:W-:Y:S02]  /*23990*/  @!P2 IMAD.MOV.U32 R13, RZ, RZ, R18 ;  /* 0x000000ffff0da224 */ /* 0x008fe400078e0012 */
[----:B------:R-:W-:-:S05]  /*239a0*/  @!P2 IMAD.MOV.U32 R12, RZ, RZ, R15 ;  /* 0x000000ffff0ca224 */ /* 0x000fca00078e000f */
[----:B------:R-:W3:Y:S04]  /*239b0*/  @!P2 LDG.E.U8 R10, desc[UR32][R12.64] ;  /* 0x000000200c0aa981 */ /* 0x000ee8000c1e1100 */
[----:B------:R-:W-:Y:S04]  /*239c0*/  STL [R1+0x200c], R5 ;  /* 0x00200c0501007387 */ /* 0x000fe80000100800 */
[----:B------:R-:W3:Y:S04]  /*239d0*/  LDL R3, [R1+0xd30] ;  /* 0x000d300001037983 */ /* 0x000ee80000100800 */
[----:B------:R-:W3:Y:S01]  /*239e0*/  LDL R2, [R1+0xd34] ;  /* 0x000d340001027983 */ /* 0x000ee20000100800 */
[----:B------:R-:W-:-:S03]  /*239f0*/  PRMT R11, RZ, 0x7610, R11 ;  /* 0x00007610ff0b7816 */ /* 0x000fc6000000000b */
[----:B------:R0:W-:Y:S04]  /*23a00*/  STL [R1+0x2010], R6 ;  /* 0x0020100601007387 */ /* 0x0001e80000100800 */
[----:B------:R-:W3:Y:S04]  /*23a10*/  LDL R17, [R1+0xd28] ;  /* 0x000d280001117983 */ /* 0x000ee80000100800 */
[----:B------:R-:W3:Y:S04]  /*23a20*/  LDL R16, [R1+0xd2c] ;  /* 0x000d2c0001107983 */ /* 0x000ee80000100800 */
[----:B----4-:R1:W-:Y:S04]  /*23a30*/  STL [R1+0x2014], R7 ;  /* 0x0020140701007387 */ /* 0x0103e80000100800 */
[----:B0-----:R-:W4:Y:S04]  /*23a40*/  LDL R6, [R1+0xd24] ;  /* 0x000d240001067983 */ /* 0x001f280000100800 */
[----:B-1----:R-:W4:Y:S01]  /*23a50*/  LDL R7, [R1+0xd20] ;  /* 0x000d200001077983 */ /* 0x002f220000100800 */
[----:B------:R-:W-:-:S02]  /*23a60*/  @!P3 IMAD.MOV.U32 R15, RZ, RZ, R14 ;  /* 0x000000ffff0fb224 */ /* 0x000fc400078e000e */
[----:B------:R-:W-:-:S05]  /*23a70*/  @!P3 IMAD.MOV.U32 R14, RZ, RZ, R4 ;  /* 0x000000ffff0eb224 */ /* 0x000fca00078e0004 */
[----:B------:R0:W4:Y:S04]  /*23a80*/  @!P3 LDG.E.U8 R11, desc[UR32][R14.64] ;  /* 0x000000200e0bb981 */ /* 0x000128000c1e1100 */
[----:B--2---:R-:W-:Y:S04]  /*23a90*/  STL [R1+0x2018], R8 ;  /* 0x0020180801007387 */ /* 0x004fe80000100800 */
[----:B------:R-:W-:Y:S04]  /*23aa0*/  STL [R1+0x201c], R9 ;  /* 0x00201c0901007387 */ /* 0x000fe80000100800 */
[----:B------:R-:W2:Y:S04]  /*23ab0*/  LDL R19, [R1+0xd18] ;  /* 0x000d180001137983 */ /* 0x000ea80000100800 */
[----:B------:R-:W2:Y:S04]  /*23ac0*/  LDL R18, [R1+0xd1c] ;  /* 0x000d1c0001127983 */ /* 0x000ea80000100800 */
[----:B---3--:R1:W-:Y:S04]  /*23ad0*/  STL [R1+0x2020], R10 ;  /* 0x0020200a01007387 */ /* 0x0083e80000100800 */
[----:B------:R-:W3:Y:S04]  /*23ae0*/  LDL R5, [R1+0xd10] ;  /* 0x000d100001057983 */ /* 0x000ee80000100800 */
[----:B------:R-:W3:Y:S01]  /*23af0*/  LDL R4, [R1+0xd14] ;  /* 0x000d140001047983 */ /* 0x000ee20000100800 */
[----:B------:R-:W-:Y:S01]  /*23b00*/  PRMT R12, RZ, 0x7610, R12 ;  /* 0x00007610ff0c7816 */ /* 0x000fe2000000000c */
[----:B0-----:R-:W-:-:S02]  /*23b10*/  @!P0 IMAD.MOV.U32 R14, RZ, RZ, R2 ;  /* 0x000000ffff0e8224 */ /* 0x001fc400078e0002 */
[----:B------:R-:W-:Y:S01]  /*23b20*/  @!P0 IMAD.MOV.U32 R15, RZ, RZ, R3 ;  /* 0x000000ffff0f8224 */ /* 0x000fe200078e0003 */
[----:B------:R-:W-:-:S04]  /*23b30*/  PRMT R13, RZ, 0x7610, R13 ;  /* 0x00007610ff0d7816 */ /* 0x000fc8000000000d */
[----:B------:R0:W3:Y:S02]  /*23b40*/  @!P0 LDG.E.U8 R12, desc[UR32][R14.64] ;  /* 0x000000200e0c8981 */ /* 0x0000e4000c1e1100 */
[----:B0-----:R-:W-:Y:S02]  /*23b50*/  PRMT R14, RZ, 0x7610, R14 ;  /* 0x00007610ff0e7816 */ /* 0x001fe4000000000e */
[----:B------:R4:W3:Y:S01]  /*23b60*/  @!P1 LDG.E.U8 R13, desc[UR32][R16.64] ;  /* 0x00000020100d9981 */ /* 0x0008e2000c1e1100 */
[----:B------:R-:W-:Y:S01]  /*23b70*/  PRMT R15, RZ, 0x7610, R15 ;  /* 0x00007610ff0f7816 */ /* 0x000fe2000000000f */
[----:B----4-:R-:W-:Y:S02]  /*23b80*/  @!P2 IMAD.MOV.U32 R16, RZ, RZ, R6 ;  /* 0x000000ffff10a224 */ /* 0x010fe400078e0006 */
[----:B------:R-:W-:-:S05]  /*23b90*/  @!P2 IMAD.MOV.U32 R17, RZ, RZ, R7 ;  /* 0x000000ffff11a224 */ /* 0x000fca00078e0007 */
[----:B------:R0:W4:Y:S04]  /*23ba0*/  @!P2 LDG.E.U8 R14, desc[UR32][R16.64] ;  /* 0x00000020100ea981 */ /* 0x000128000c1e1100 */
[----:B------:R3:W-:Y:S04]  /*23bb0*/  STL [R1+0x2024], R11 ;  /* 0x0020240b01007387 */ /* 0x0007e80000100800 */
[----:B------:R-:W4:Y:S04]  /*23bc0*/  LDL R20, [R1+0xd08] ;  /* 0x000d080001147983 */ /* 0x000f280000100800 */
[----:B------:R-:W4:Y:S01]  /*23bd0*/  LDL R2, [R1+0xd0c] ;  /* 0x000d0c0001027983 */ /* 0x000f220000100800 */
[----:B0-----:R-:W-:-:S03]  /*23be0*/  PRMT R16, RZ, 0x7610, R16 ;  /* 0x00007610ff107816 */ /* 0x001fc60000000010 */
[----:B------:R-:W4:Y:S04]  /*23bf0*/  LDL R3, [R1+0xd04] ;  /* 0x000d040001037983 */ /* 0x000f280000100800 */
[----:B-1----:R-:W4:Y:S04]  /*23c00*/  LDL R10, [R1+0xd00] ;  /* 0x000d0000010a7983 */ /* 0x002f280000100800 */
[----:B--2---:R3:W2:Y:S02]  /*23c10*/  @!P3 LDG.E.U8 R15, desc[UR32][R18.64] ;  /* 0x00000020120fb981 */ /* 0x0046a4000c1e1100 */
[----:B---3--:R-:W-:-:S02]  /*23c20*/  @!P0 IMAD.MOV.U32 R19, RZ, RZ, R5 ;  /* 0x000000ffff138224 */ /* 0x008fc400078e0005 */
[----:B------:R-:W-:-:S05]  /*23c30*/  @!P0 IMAD.MOV.U32 R18, RZ, RZ, R4 ;  /* 0x000000ffff128224 */ /* 0x000fca00078e0004 */
[----:B------:R-:W3:Y:S04]  /*23c40*/  @!P0 LDG.E.U8 R16, desc[UR32][R18.64] ;  /* 0x0000002012108981 */ /* 0x000ee8000c1e1100 */
[----:B------:R-:W-:Y:S04]  /*23c50*/  STL [R1+0x2028], R12 ;  /* 0x0020280c01007387 */ /* 0x000fe80000100800 */
[----:B------:R-:W3:Y:S04]  /*23c60*/  LDL R22, [R1+0xcf8] ;  /* 0x000cf80001167983 */ /* 0x000ee80000100800 */
[----:B------:R-:W3:Y:S04]  /*23c70*/  LDL R11, [R1+0xcfc] ;  /* 0x000cfc00010b7983 */ /* 0x000ee80000100800 */
[----:B------:R0:W-:Y:S04]  /*23c80*/  STL [R1+0x202c], R13 ;  /* 0x00202c0d01007387 */ /* 0x0001e80000100800 */
[----:B------:R-:W3:Y:S04]  /*23c90*/  LDL R9, [R1+0xcf0] ;  /* 0x000cf00001097983 */ /* 0x000ee80000100800 */
[----:B------:R-:W3:Y:S04]  /*23ca0*/  LDL R8, [R1+0xcf4] ;  /* 0x000cf40001087983 */ /* 0x000ee80000100800 */
[----:B------:R-:W3:Y:S04]  /*23cb0*/  LDL R7, [R1+0xce8] ;  /* 0x000ce80001077983 */ /* 0x000ee80000100800 */
[----:B------:R-:W3:Y:S01]  /*23cc0*/  LDL R6, [R1+0xcec] ;  /* 0x000cec0001067983 */ /* 0x000ee20000100800 */
[----:B------:R-:W-:-:S03]  /*23cd0*/  PRMT R17, RZ, 0x7610, R17 ;  /* 0x00007610ff117816 */ /* 0x000fc60000000011 */
[----:B----4-:R-:W-:Y:S04]  /*23ce0*/  STL [R1+0x2030], R14 ;  /* 0x0020300e01007387 */ /* 0x010fe80000100800 */
[----:B0-----:R-:W4:Y:S04]  /*23cf0*/  LDL R13, [R1+0xce0] ;  /* 0x000ce000010d7983 */ /* 0x001f280000100800 */
[----:B------:R-:W4:Y:S01]  /*23d00*/  LDL R12, [R1+0xce4] ;  /* 0x000ce400010c7983 */ /* 0x000f220000100800 */
[----:B------:R-:W-:Y:S02]  /*23d10*/  @!P1 IMAD.MOV.U32 R21, RZ, RZ, R20 ;  /* 0x000000ffff159224 */ /* 0x000fe400078e0014 */
[----:B------:R-:W-:-:S05]  /*23d20*/  @!P1 IMAD.MOV.U32 R20, RZ, RZ, R2 ;  /* 0x000000ffff149224 */ /* 0x000fca00078e0002 */
[----:B------:R0:W4:Y:S02]  /*23d30*/  @!P1 LDG.E.U8 R17, desc[UR32][R20.64] ;  /* 0x0000002014119981 */ /* 0x000124000c1e1100 */
[----:B0-----:R-:W-:Y:S02]  /*23d40*/  @!P2 IMAD.MOV.U32 R20, RZ, RZ, R3 ;  /* 0x000000ffff14a224 */ /* 0x001fe400078e0003 */
[----:B--2---:R-:W-:Y:S04]  /*23d50*/  STL [R1+0x2034], R15 ;  /* 0x0020340f01007387 */ /* 0x004fe80000100800 */
[----:B------:R-:W2:Y:S04]  /*23d60*/  LDL R5, [R1+0xcd8] ;  /* 0x000cd80001057983 */ /* 0x000ea80000100800 */
[----:B------:R-:W2:Y:S04]  /*23d70*/  LDL R4, [R1+0xcdc] ;  /* 0x000cdc0001047983 */ /* 0x000ea80000100800 */
[----:B---3--:R0:W-:Y:S04]  /*23d80*/  STL [R1+0x2038], R16 ;  /* 0x0020381001007387 */ /* 0x0081e80000100800 */
[----:B------:R-:W3:Y:S04]  /*23d90*/  LDL R2, [R1+0xcd4] ;  /* 0x000cd40001027983 */ /* 0x000ee80000100800 */
[----:B------:R-:W3:Y:S01]  /*23da0*/  LDL R3, [R1+0xcd0] ;  /* 0x000cd00001037983 */ /* 0x000ee20000100800 */
[----:B------:R-:W-:-:S02]  /*23db0*/  PRMT R18, RZ, 0x7610, R18 ;  /* 0x00007610ff127816 */ /* 0x000fc40000000012 */
[----:B------:R-:W-:Y:S01]  /*23dc0*/  PRMT R19, RZ, 0x7610, R19 ;  /* 0x00007610ff137816 */ /* 0x000fe20000000013 */
[----:B------:R-:W-:Y:S02]  /*23dd0*/  @!P3 IMAD.MOV.U32 R23, RZ, RZ, R22 ;  /* 0x000000ffff17b224 */ /* 0x000fe400078e0016 */
[----:B------:R-:W-:Y:S02]  /*23de0*/  @!P2 IMAD.MOV.U32 R21, RZ, RZ, R10 ;  /* 0x000000ffff15a224 */ /* 0x000fe400078e000a */
[----:B------:R-:W-:Y:S01]  /*23df0*/  @!P3 IMAD.MOV.U32 R22, RZ, RZ, R11 ;  /* 0x000000ffff16b224 */ /* 0x000fe200078e000b */
[----:B------:R-:W3:Y:S04]  /*23e00*/  LDL R10, [R1+0xccc] ;  /* 0x000ccc00010a7983 */ /* 0x000ee80000100800 */
[----:B------:R-:W3:Y:S04]  /*23e10*/  LDL R11, [R1+0xcc8] ;  /* 0x000cc800010b7983 */ /* 0x000ee80000100800 */
[----:B------:R1:W3:Y:S04]  /*23e20*/  @!P2 LDG.E.U8 R18, desc[UR32][R20.64] ;  /* 0x000000201412a981 */ /* 0x0002e8000c1e1100 */
[----:B------:R1:W3:Y:S04]  /*23e30*/  @!P3 LDG.E.U8 R19, desc[UR32][R22.64] ;  /* 0x000000201613b981 */ /* 0x0002e8000c1e1100 */
[----:B0-----:R-:W3:Y:S04]  /*23e40*/  LDL R16, [R1+0xc74] ;  /* 0x000c740001107983 */ /* 0x001ee80000100800 */
[----:B------:R-:W3:Y:S04]  /*23e50*/  LDL R32, [R1+0xc70] ;  /* 0x000c700001207983 */ /* 0x000ee80000100800 */
[----:B------:R-:W3:Y:S04]  /*23e60*/  LDL R15, [R1+0xc68] ;  /* 0x000c6800010f7983 */ /* 0x000ee80000100800 */
[----:B------:R-:W3:Y:S01]  /*23e70*/  LDL R14, [R1+0xc6c] ;  /* 0x000c6c00010e7983 */ /* 0x000ee20000100800 */
[----:B-1----:R-:W-:Y:S01]  /*23e80*/  PRMT R21, RZ, 0x7610, R21 ;  /* 0x00007610ff157816 */ /* 0x002fe20000000015 */
[----:B------:R-:W-:-:S02]  /*23e90*/  @!P0 IMAD.MOV.U32 R22, RZ, RZ, R8 ;  /* 0x000000ffff168224 */ /* 0x000fc400078e0008 */
[----:B------:R-:W-:Y:S01]  /*23ea0*/  @!P0 IMAD.MOV.U32 R23, RZ, RZ, R9 ;  /* 0x000000ffff178224 */ /* 0x000fe200078e0009 */
[----:B------:R-:W3:Y:S04]  /*23eb0*/  LDL R8, [R1+0xcc4] ;  /* 0x000cc40001087983 */ /* 0x000ee80000100800 */
[----:B------:R-:W3:Y:S01]  /*23ec0*/  LDL R9, [R1+0xcc0] ;  /* 0x000cc00001097983 */ /* 0x000ee20000100800 */
[----:B------:R-:W-:Y:S02]  /*23ed0*/  @!P1 IMAD.MOV.U32 R24, RZ, RZ, R6 ;  /* 0x000000ffff189224 */ /* 0x000fe400078e0006 */
[----:B------:R-:W-:Y:S01]  /*23ee0*/  @!P1 IMAD.MOV.U32 R25, RZ, RZ, R7 ;  /* 0x000000ffff199224 */ /* 0x000fe200078e0007 */
[----:B------:R-:W3:Y:S04]  /*23ef0*/  LDL R6, [R1+0xcbc] ;  /* 0x000cbc0001067983 */ /* 0x000ee80000100800 */
[----:B------:R-:W3:Y:S01]  /*23f00*/  LDL R7, [R1+0xcb8] ;  /* 0x000cb80001077983 */ /* 0x000ee20000100800 */
[----:B------:R-:W-:-:S03]  /*23f10*/  PRMT R20, RZ, 0x7610, R20 ;  /* 0x00007610ff147816 */ /* 0x000fc60000000014 */
[----:B------:R4:W3:Y:S04]  /*23f20*/  @!P1 LDG.E.U8 R21, desc[UR32][R24.64] ;  /* 0x0000002018159981 */ /* 0x0008e8000c1e1100 */
[----:B------:R0:W3:Y:S01]  /*23f30*/  @!P0 LDG.E.U8 R20, desc[UR32][R22.64] ;  /* 0x0000002016148981 */ /* 0x0000e2000c1e1100 */
[----:B----4-:R-:W-:Y:S02]  /*23f40*/  @!P2 IMAD.MOV.U32 R25, RZ, RZ, R13 ;  /* 0x000000ffff19a224 */ /* 0x010fe400078e000d */
[----:B------:R-:W-:Y:S01]  /*23f50*/  @!P2 IMAD.MOV.U32 R24, RZ, RZ, R12 ;  /* 0x000000ffff18a224 */ /* 0x000fe200078e000c */
[----:B------:R-:W4:Y:S04]  /*23f60*/  LDL R13, [R1+0xcb0] ;  /* 0x000cb000010d7983 */ /* 0x000f280000100800 */
[----:B------:R-:W4:Y:S01]  /*23f70*/  LDL R12, [R1+0xcb4] ;  /* 0x000cb400010c7983 */ /* 0x000f220000100800 */
[----:B0-----:R-:W-:Y:S01]  /*23f80*/  PRMT R23, RZ, 0x7610, R23 ;  /* 0x00007610ff177816 */ /* 0x001fe20000000017 */
[----:B--2---:R-:W-:-:S02]  /*23f90*/  @!P3 IMAD.MOV.U32 R27, RZ, RZ, R5 ;  /* 0x000000ffff1bb224 */ /* 0x004fc400078e0005 */
[----:B------:R-:W-:Y:S01]  /*23fa0*/  @!P3 IMAD.MOV.U32 R26, RZ, RZ, R4 ;  /* 0x000000ffff1ab224 */ /* 0x000fe200078e0004 */
[----:B------:R-:W2:Y:S04]  /*23fb0*/  LDL R5, [R1+0xca8] ;  /* 0x000ca80001057983 */ /* 0x000ea80000100800 */
[----:B------:R-:W2:Y:S04]  /*23fc0*/  LDL R4, [R1+0xcac] ;  /* 0x000cac0001047983 */ /* 0x000ea80000100800 */
[----:B------:R3:W2:Y:S02]  /*23fd0*/  @!P3 LDG.E.U8 R23, desc[UR32][R26.64] ;  /* 0x000000201a17b981 */ /* 0x0006a4000c1e1100 */
[----:B---3--:R-:W-:-:S02]  /*23fe0*/  @!P0 IMAD.MOV.U32 R26, RZ, RZ, R2 ;  /* 0x000000ffff1a8224 */ /* 0x008fc400078e0002 */
[----:B------:R-:W3:Y:S01]  /*23ff0*/  LDL R2, [R1+0xca4] ;  /* 0x000ca40001027983 */ /* 0x000ee20000100800 */
[----:B------:R-:W-:-:S03]  /*24000*/  @!P0 IMAD.MOV.U32 R27, RZ, RZ, R3 ;  /* 0x000000ffff1b8224 */ /* 0x000fc600078e0003 */
[----:B------:R-:W3:Y:S01]  /*24010*/  LDL R3, [R1+0xca0] ;  /* 0x000ca00001037983 */ /* 0x000ee20000100800 */
[----:B------:R-:W-:Y:S01]  /*24020*/  PRMT R22, RZ, 0x7610, R22 ;  /* 0x00007610ff167816 */ /* 0x000fe20000000016 */
[----:B------:R-:W-:Y:S02]  /*24030*/  @!P1 IMAD.MOV.U32 R28, RZ, RZ, R10 ;  /* 0x000000ffff1c9224 */ /* 0x000fe400078e000a */
[----:B------:R-:W-:Y:S01]  /*24040*/  @!P1 IMAD.MOV.U32 R29, RZ, RZ, R11 ;  /* 0x000000ffff1d9224 */ /* 0x000fe200078e000b */
[----:B------:R-:W3:Y:S04]  /*24050*/  LDL R10, [R1+0xc9c] ;  /* 0x000c9c00010a7983 */ /* 0x000ee80000100800 */
[----:B------:R0:W3:Y:S04]  /*24060*/  @!P2 LDG.E.U8 R22, desc[UR32][R24.64] ;  /* 0x000000201816a981 */ /* 0x0000e8000c1e1100 */
[----:B------:R-:W3:Y:S01]  /*24070*/  LDL R11, [R1+0xc98] ;  /* 0x000c9800010b7983 */ /* 0x000ee20000100800 */
[----:B0-----:R-:W-:-:S02]  /*24080*/  PRMT R24, RZ, 0x7610, R24 ;  /* 0x00007610ff187816 */ /* 0x001fc40000000018 */
[----:B------:R-:W-:-:S04]  /*24090*/  PRMT R25, RZ, 0x7610, R25 ;  /* 0x00007610ff197816 */ /* 0x000fc80000000019 */
[----:B------:R0:W3:Y:S04]  /*240a0*/  @!P0 LDG.E.U8 R24, desc[UR32][R26.64] ;  /* 0x000000201a188981 */ /* 0x0000e8000c1e1100 */
[----:B------:R1:W3:Y:S01]  /*240b0*/  @!P1 LDG.E.U8 R25, desc[UR32][R28.64] ;  /* 0x000000201c199981 */ /* 0x0002e2000c1e1100 */
[----:B------:R-:W-:Y:S02]  /*240c0*/  @!P3 IMAD.MOV.U32 R30, RZ, RZ, R6 ;  /* 0x000000ffff1eb224 */ /* 0x000fe400078e0006 */
[----:B------:R-:W-:Y:S01]  /*240d0*/  @!P3 IMAD.MOV.U32 R31, RZ, RZ, R7 ;  /* 0x000000ffff1fb224 */ /* 0x000fe200078e0007 */
[----:B------:R-:W3:Y:S04]  /*240e0*/  LDL R6, [R1+0xc8c] ;  /* 0x000c8c0001067983 */ /* 0x000ee80000100800 */
[----:B------:R-:W3:Y:S01]  /*240f0*/  LDL R7, [R1+0xc88] ;  /* 0x000c880001077983 */ /* 0x000ee20000100800 */
[----:B0-----:R-:W-:-:S02]  /*24100*/  PRMT R26, RZ, 0x7610, R26 ;  /* 0x00007610ff1a7816 */ /* 0x001fc4000000001a */
[----:B------:R-:W-:Y:S01]  /*24110*/  PRMT R27, RZ, 0x7610, R27 ;  /* 0x00007610ff1b7816 */ /* 0x000fe2000000001b */
[----:B-1----:R-:W-:Y:S02]  /*24120*/  @!P2 IMAD.MOV.U32 R28, RZ, RZ, R8 ;  /* 0x000000ffff1ca224 */ /* 0x002fe400078e0008 */
[----:B------:R-:W-:Y:S01]  /*24130*/  @!P2 IMAD.MOV.U32 R29, RZ, RZ, R9 ;  /* 0x000000ffff1da224 */ /* 0x000fe200078e0009 */
[----:B------:R-:W3:Y:S04]  /*24140*/  LDL R8, [R1+0xc94] ;  /* 0x000c940001087983 */ /* 0x000ee80000100800 */
[----:B------:R-:W3:Y:S04]  /*24150*/  LDL R9, [R1+0xc90] ;  /* 0x000c900001097983 */ /* 0x000ee80000100800 */
[----:B------:R0:W3:Y:S04]  /*24160*/  @!P2 LDG.E.U8 R26, desc[UR32][R28.64] ;  /* 0x000000201c1aa981 */ /* 0x0000e8000c1e1100 */
[----:B------:R4:W3:Y:S01]  /*24170*/  @!P3 LDG.E.U8 R27, desc[UR32][R30.64] ;  /* 0x000000201e1bb981 */ /* 0x0008e2000c1e1100 */
[----:B0-----:R-:W-:Y:S01]  /*24180*/  PRMT R28, RZ, 0x7610, R28 ;  /* 0x00007610ff1c7816 */ /* 0x001fe2000000001c */
[----:B----4-:R-:W-:-:S02]  /*24190*/  @!P0 IMAD.MOV.U32 R30, RZ, RZ, R12 ;  /* 0x000000ffff1e8224 */ /* 0x010fc400078e000c */
[----:B------:R-:W-:Y:S01]  /*241a0*/  @!P0 IMAD.MOV.U32 R31, RZ, RZ, R13 ;  /* 0x000000ffff1f8224 */ /* 0x000fe200078e000d */
[----:B------:R-:W-:Y:S02]  /*241b0*/  PRMT R29, RZ, 0x7610, R29 ;  /* 0x00007610ff1d7816 */ /* 0x000fe4000000001d */
[----:B------:R-:W-:Y:S01]  /*241c0*/  PRMT R33, RZ, 0x7610, R33 ;  /* 0x00007610ff217816 */ /* 0x000fe20000000021 */
[----:B------:R-:W4:Y:S04]  /*241d0*/  LDL R12, [R1+0xc64] ;  /* 0x000c6400010c7983 */ /* 0x000f280000100800 */
[----:B------:R2:W4:Y:S04]  /*241e0*/  @!P0 LDG.E.U8 R28, desc[UR32][R30.64] ;  /* 0x000000201e1c8981 */ /* 0x000528000c1e1100 */
[----:B------:R-:W4:Y:S01]  /*241f0*/  LDL R13, [R1+0xc60] ;  /* 0x000c6000010d7983 */ /* 0x000f220000100800 */
[----:B--2---:R-:W-:-:S02]  /*24200*/  @!P1 IMAD.MOV.U32 R31, RZ, RZ, R5 ;  /* 0x000000ffff1f9224 */ /* 0x004fc400078e0005 */
[----:B------:R-:W-:Y:S01]  /*24210*/  @!P1 IMAD.MOV.U32 R30, RZ, RZ, R4 ;  /* 0x000000ffff1e9224 */ /* 0x000fe200078e0004 */
[----:B------:R-:W2:Y:S04]  /*24220*/  LDL R5, [R1+0xc80] ;  /* 0x000c800001057983 */ /* 0x000ea80000100800 */
[----:B------:R-:W4:Y:S04]  /*24230*/  LDL R4, [R1+0xc84] ;  /* 0x000c840001047983 */ /* 0x000f280000100800 */
[----:B------:R3:W4:Y:S02]  /*24240*/  @!P1 LDG.E.U8 R29, desc[UR32][R30.64] ;  /* 0x000000201e1d9981 */ /* 0x000724000c1e1100 */
[----:B---3--:R-:W-:-:S02]  /*24250*/  @!P2 IMAD.MOV.U32 R30, RZ, RZ, R2 ;  /* 0x000000ffff1ea224 */ /* 0x008fc400078e0002 */
[----:B------:R-:W3:Y:S01]  /*24260*/  LDL R2, [R1+0xc7c] ;  /* 0x000c7c0001027983 */ /* 0x000ee20000100800 */
[----:B------:R-:W-:-:S03]  /*24270*/  @!P2 IMAD.MOV.U32 R31, RZ, RZ, R3 ;  /* 0x000000ffff1fa224 */ /* 0x000fc600078e0003 */
[----:B------:R-:W3:Y:S01]  /*24280*/  LDL R3, [R1+0xc78] ;  /* 0x000c780001037983 */ /* 0x000ee20000100800 */
[----:B------:R-:W-:-:S03]  /*24290*/  PRMT R35, RZ, 0x7610, R35 ;  /* 0x00007610ff237816 */ /* 0x000fc60000000023 */
[----:B------:R0:W3:Y:S01]  /*242a0*/  @!P2 LDG.E.U8 R33, desc[UR32][R30.64] ;  /* 0x000000201e21a981 */ /* 0x0000e2000c1e1100 */
[----:B------:R-:W-:Y:S01]  /*242b0*/  PRMT R37, RZ, 0x7610, R37 ;  /* 0x00007610ff257816 */ /* 0x000fe20000000025 */
[----:B0-----:R-:W-:Y:S02]  /*242c0*/  @!P3 IMAD.MOV.U32 R30, RZ, RZ, R10 ;  /* 0x000000ffff1eb224 */ /* 0x001fe400078e000a */
[----:B------:R-:W-:Y:S01]  /*242d0*/  @!P3 IMAD.MOV.U32 R31, RZ, RZ, R11 ;  /* 0x000000ffff1fb224 */ /* 0x000fe200078e000b */
[----:B------:R-:W3:Y:S04]  /*242e0*/  LDL R10, [R1+0xc5c] ;  /* 0x000c5c00010a7983 */ /* 0x000ee80000100800 */
[----:B------:R-:W3:Y:S04]  /*242f0*/  LDL R11, [R1+0xc58] ;  /* 0x000c5800010b7983 */ /* 0x000ee80000100800 */
[----:B------:R0:W3:Y:S01]  /*24300*/  @!P3 LDG.E.U8 R35, desc[UR32][R30.64] ;  /* 0x000000201e23b981 */ /* 0x0000e2000c1e1100 */
[----:B------:R-:W-:-:S02]  /*24310*/  PRMT R39, RZ, 0x7610, R39 ;  /* 0x00007610ff277816 */ /* 0x000fc40000000027 */
[----:B------:R-:W-:Y:S01]  /*24320*/  PRMT R41, RZ, 0x7610, R41 ;  /* 0x00007610ff297816 */ /* 0x000fe20000000029 */
[----:B0-----:R-:W-:Y:S02]  /*24330*/  @!P0 IMAD.MOV.U32 R30, RZ, RZ, R8 ;  /* 0x000000ffff1e8224 */ /* 0x001fe400078e0008 */
[----:B------:R-:W-:Y:S01]  /*24340*/  @!P0 IMAD.MOV.U32 R31, RZ, RZ, R9 ;  /* 0x000000ffff1f8224 */ /* 0x000fe200078e0009 */
[----:B------:R-:W3:Y:S04]  /*24350*/  LDL R8, [R1+0xc54] ;  /* 0x000c540001087983 */ /* 0x000ee80000100800 */
[----:B------:R-:W3:Y:S04]  /*24360*/  LDL R9, [R1+0xc50] ;  /* 0x000c500001097983 */ /* 0x000ee80000100800 */
[----:B------:R0:W3:Y:S02]  /*24370*/  @!P0 LDG.E.U8 R37, desc[UR32][R30.64] ;  /* 0x000000201e258981 */ /* 0x0000e4000c1e1100 */
[----:B0-----:R-:W-:-:S02]  /*24380*/  @!P1 IMAD.MOV.U32 R30, RZ, RZ, R6 ;  /* 0x000000ffff1e9224 */ /* 0x001fc400078e0006 */
[----:B------:R-:W-:Y:S01]  /*24390*/  @!P1 IMAD.MOV.U32 R31, RZ, RZ, R7 ;  /* 0x000000ffff1f9224 */ /* 0x000fe200078e0007 */
[----:B------:R-:W3:Y:S04]  /*243a0*/  LDL R6, [R1+0xc4c] ;  /* 0x000c4c0001067983 */ /* 0x000ee80000100800 */
[----:B------:R-:W3:Y:S04]  /*243b0*/  LDL R7, [R1+0xc48] ;  /* 0x000c480001077983 */ /* 0x000ee80000100800 */
[----:B------:R2:W3:Y:S02]  /*243c0*/  @!P1 LDG.E.U8 R39, desc[UR32][R30.64] ;  /* 0x000000201e279981 */ /* 0x0004e4000c1e1100 */
[----:B--2---:R-:W-:-:S02]  /*243d0*/  @!P2 IMAD.MOV.U32 R31, RZ, RZ, R5 ;  /* 0x000000ffff1fa224 */ /* 0x004fc400078e0005 */
[----:B----4-:R-:W-:Y:S01]  /*243e0*/  @!P2 IMAD.MOV.U32 R30, RZ, RZ, R4 ;  /* 0x000000ffff1ea224 */ /* 0x010fe200078e0004 */
[----:B------:R-:W2:Y:S04]  /*243f0*/  LDL R5, [R1+0xc40] ;  /* 0x000c400001057983 */ /* 0x000ea80000100800 */
[----:B------:R-:W4:Y:S04]  /*24400*/  LDL R4, [R1+0xc44] ;  /* 0x000c440001047983 */ /* 0x000f280000100800 */
[----:B------:R3:W4:Y:S02]  /*24410*/  @!P2 LDG.E.U8 R41, desc[UR32][R30.64] ;  /* 0x000000201e29a981 */ /* 0x000724000c1e1100 */
[----:B---3--:R-:W-:-:S02]  /*24420*/  @!P3 IMAD.MOV.U32 R30, RZ, RZ, R2 ;  /* 0x000000ffff1eb224 */ /* 0x008fc400078e0002 */
[----:B------:R-:W3:Y:S01]  /*24430*/  LDL R2, [R1+0xc3c] ;  /* 0x000c3c0001027983 */ /* 0x000ee20000100800 */
[----:B------:R-:W-:-:S03]  /*24440*/  @!P3 IMAD.MOV.U32 R31, RZ, RZ, R3 ;  /* 0x000000ffff1fb224 */ /* 0x000fc600078e0003 */
[----:B------:R-:W3:Y:S01]  /*24450*/  LDL R3, [R1+0xc38] ;  /* 0x000c380001037983 */ /* 0x000ee20000100800 */
[----:B------:R-:W-:Y:S02]  /*24460*/  PRMT R43, RZ, 0x7610, R43 ;  /* 0x00007610ff2b7816 */ /* 0x000fe4000000002b */
        /* <DEDUP_REMOVED lines=25> */
[----:B------:R2:W3:Y:S02]  /*24600*/  @!P1 LDG.E.U8 R55, desc[UR32][R30.64] ;  /* 0x000000201e379981 */ /* 0x0004e4000c1e1100 */
[----:B--2---:R-:W-:Y:S02]  /*24610*/  @!P2 IMAD.MOV.U32 R31, RZ, RZ, R5 ;  /* 0x000000ffff1fa224 */ /* 0x004fe400078e0005 */
[----:B----4-:R-:W-:Y:S02]  /*24620*/  @!P2 IMAD.MOV.U32 R30, RZ, RZ, R4 ;  /* 0x000000ffff1ea224 */ /* 0x010fe400078e0004 */
[----:B------:R-:W-:Y:S04]  /*24630*/  LDS.U8 R4, [R0+UR4+0xc8] ;  /* 0x0000c80400047984 */ /* 0x000fe80008000000 */
[----:B------:R3:W2:Y:S02]  /*24640*/  @!P2 LDG.E.U8 R56, desc[UR32][R30.64] ;  /* 0x000000201e38a981 */ /* 0x0006a4000c1e1100 */
[----:B---3--:R-:W-:-:S02]  /*24650*/  @!P3 IMAD.MOV.U32 R30, RZ, RZ, R2 ;  /* 0x000000ffff1eb224 */ /* 0x008fc400078e0002 */
[----:B------:R-:W0:Y:S01]  /*24660*/  LDS.U8 R2, [R0+UR4+0x88] ;  /* 0x0000880400027984 */ /* 0x000e220008000000 */
[----:B------:R-:W-:-:S03]  /*24670*/  @!P3 IMAD.MOV.U32 R31, RZ, RZ, R3 ;  /* 0x000000ffff1fb224 */ /* 0x000fc600078e0003 */
[----:B------:R-:W1:Y:S04]  /*24680*/  LDS.U8 R3, [R0+UR4+0x8] ;  /* 0x0000080400037984 */ /* 0x000e680008000000 */
[----:B0-----:R-:W-:Y:S04]  /*24690*/  STL [R1+0x5a8], R2 ;  /* 0x0005a80201007387 */ /* 0x001fe80000100800 */
[----:B------:R-:W0:Y:S04]  /*246a0*/  LDS.U8 R2, [R0+UR4+0x48] ;  /* 0x0000480400027984 */ /* 0x000e280008000000 */
[----:B------:R-:W-:Y:S04]  /*246b0*/  STL [R1+0x5a4], R4 ;  /* 0x0005a40401007387 */ /* 0x000fe80000100800 */
[----:B------:R-:W3:Y:S04]  /*246c0*/  LDS.U8 R4, [R0+UR4+0x80] ;  /* 0x0000800400047984 */ /* 0x000ee80008000000 */
[----:B-1----:R-:W-:Y:S04]  /*246d0*/  STL [R1+0x20], R3 ;  /* 0x0000200301007387 */ /* 0x002fe80000100800 */
[----:B------:R-:W1:Y:S04]  /*246e0*/  LDS.U8 R3, [R0+UR4+0xc0] ;  /* 0x0000c00400037984 */ /* 0x000e680008000000 */
[----:B0-----:R-:W-:Y:S04]  /*246f0*/  STL [R1+0x1c], R2 ;  /* 0x00001c0201007387 */ /* 0x001fe80000100800 */
[----:B------:R-:W0:Y:S04]  /*24700*/  LDS.U8 R2, [R0+UR4+0x400] ;  /* 0x0004000400027984 */ /* 0x000e280008000000 */
[----:B---3--:R-:W-:Y:S04]  /*24710*/  STL [R1+0x5b0], R4 ;  /* 0x0005b00401007387 */ /* 0x008fe80000100800 */
        /* <DEDUP_REMOVED lines=104> */
[----:B------:R-:W1:Y:S01]  /*24da0*/  LDS.U8 R3, [R0+UR4+0x1c48] ;  /* 0x001c480400037984 */ /* 0x000e620008000000 */
[----:B------:R-:W-:-:S06]  /*24db0*/  PRMT R57, RZ, 0x7610, R57 ;  /* 0x00007610ff397816 */ /* 0x000fcc0000000039 */
[----:B------:R4:W2:Y:S04]  /*24dc0*/  @!P3 LDG.E.U8 R57, desc[UR32][R30.64] ;  /* 0x000000201e39b981 */ /* 0x0008a8000c1e1100 */
[----:B----4-:R-:W-:Y:S04]  /*24dd0*/  LDS.U8 R31, [R0+UR4] ;  /* 0x00000004001f7984 */ /* 0x010fe80008000000 */
[----:B------:R-:W-:Y:S04]  /*24de0*/  LDS.U8 R30, [R0+UR4+0x40] ;  /* 0x00004004001e7984 */ /* 0x000fe80008000000 */
[----:B0-----:R0:W-:Y:S04]  /*24df0*/  STL [R1+0x18bc], R2 ;  /* 0x0018bc0201007387 */ /* 0x0011e80000100800 */
[----:B---3--:R-:W-:Y:S04]  /*24e00*/  STL [R1+0x858], R4 ;  /* 0x0008580401007387 */ /* 0x008fe80000100800 */
[----:B------:R-:W3:Y:S04]  /*24e10*/  LDS.U8 R4, [R0+UR4+0x1c80] ;  /* 0x001c800400047984 */ /* 0x000ee80008000000 */
[----:B-1----:R-:W-:Y:S04]  /*24e20*/  STL [R1+0x854], R3 ;  /* 0x0008540301007387 */ /* 0x002fe80000100800 */
[----:B------:R-:W1:Y:S04]  /*24e30*/  LDS.U8 R3, [R0+UR4+0x1cc0] ;  /* 0x001cc00400037984 */ /* 0x000e680008000000 */
[----:B------:R-:W-:Y:S01]  /*24e40*/  STL [R1+0x1970], R0 ;  /* 0x0019700001007387 */ /* 0x000fe20000100800 */
[----:B0-----:R-:W-:-:S05]  /*24e50*/  LOP3.LUT R2, R0, 0x10, RZ, 0x3c, !PT ;  /* 0x0000001000027812 */ /* 0x001fca00078e3cff */
[----:B------:R-:W0:Y:S01]  /*24e60*/  LDS.U8 R0, [R2+UR4] ;  /* 0x0000000402007984 */ /* 0x000e220008000000 */
[----:B------:R-:W4:Y:S03]  /*24e70*/  S2R R61, SR_TID.X ;  /* 0x00000000003d7919 */ /* 0x000f260000002100 */
[----:B------:R-:W-:Y:S04]  /*24e80*/  LDS.U8 R5, [R2+UR4+0x1c48] ;  /* 0x001c480402057984 */ /* 0x000fe80008000000 */
[----:B---3--:R-:W-:Y:S04]  /*24e90*/  STL [R1+0x18c8], R4 ;  /* 0x0018c80401007387 */ /* 0x008fe80000100800 */
[----:B-1----:R-:W-:Y:S04]  /*24ea0*/  STL [R1+0x18c4], R3 ;  /* 0x0018c40301007387 */ /* 0x002fe80000100800 */
[----:B------:R-:W1:Y:S04]  /*24eb0*/  LDS.U8 R4, [R2+UR4+0x40] ;  /* 0x0000400402047984 */ /* 0x000e680008000000 */
[----:B------:R-:W3:Y:S04]  /*24ec0*/  LDS.U8 R3, [R2+UR4+0x88] ;  /* 0x0000880402037984 */ /* 0x000ee80008000000 */
[----:B0-----:R-:W-:Y:S04]  /*24ed0*/  STL [R1+0x80], R0 ;  /* 0x0000800001007387 */ /* 0x001fe80000100800 */
[----:B------:R-:W0:Y:S04]  /*24ee0*/  LDS.U8 R0, [R2+UR4+0xc8] ;  /* 0x0000c80402007984 */ /* 0x000e280008000000 */
[----:B-1----:R-:W-:Y:S04]  /*24ef0*/  STL [R1+0x78], R4 ;  /* 0x0000780401007387 */ /* 0x002fe80000100800 */
[----:B------:R-:W1:Y:S04]  /*24f00*/  LDS.U8 R4, [R2+UR4+0x8] ;  /* 0x0000080402047984 */ /* 0x000e680008000000 */
[----:B---3--:R-:W-:Y:S04]  /*24f10*/  STL [R1+0x5c8], R3 ;  /* 0x0005c80301007387 */ /* 0x008fe80000100800 */
        /* <DEDUP_REMOVED lines=106> */
[----:B---3--:R-:W-:Y:S04]  /*255c0*/  STL [R1+0x870], R3 ;  /* 0x0008700301007387 */ /* 0x008fe80000100800 */
[----:B------:R-:W1:Y:S04]  /*255d0*/  LDS.U8 R4, [R2+UR4+0x1c88] ;  /* 0x001c880402047984 */ /* 0x000e680008000000 */
[----:B------:R-:W3:Y:S04]  /*255e0*/  LDS.U8 R3, [R2+UR4+0x1cc8] ;  /* 0x001cc80402037984 */ /* 0x000ee80008000000 */
[----:B0-----:R-:W-:Y:S04]  /*255f0*/  STL [R1+0x86c], R0 ;  /* 0x00086c0001007387 */ /* 0x001fe80000100800 */
[----:B------:R-:W0:Y:S04]  /*25600*/  LDS.U8 R0, [R2+UR4+0x1c08] ;  /* 0x001c080402007984 */ /* 0x000e280008000000 */
[----:B-1----:R4:W-:Y:S04]  /*25610*/  STL [R1+0x18e0], R4 ;  /* 0x0018e00401007387 */ /* 0x0029e80000100800 */
[----:B---3--:R-:W-:Y:S04]  /*25620*/  STL [R1+0x18dc], R3 ;  /* 0x0018dc0301007387 */ /* 0x008fe80000100800 */
[----:B------:R-:W-:Y:S04]  /*25630*/  LDS.U8 R3, [R2+UR4+0x1cc0] ;  /* 0x001cc00402037984 */ /* 0x000fe80008000000 */
[----:B0-----:R0:W-:Y:S01]  /*25640*/  STL [R1+0x1868], R0 ;  /* 0x0018680001007387 */ /* 0x0011e20000100800 */
[----:B----4-:R-:W-:-:S02]  /*25650*/  SHF.R.U32.HI R4, RZ, 0x2, R61 ;  /* 0x00000002ff047819 */ /* 0x010fc4000001163d */
[----:B0-----:R-:W-:Y:S02]  /*25660*/  LOP3.LUT R0, R61, 0x3, RZ, 0xc0, !PT ;  /* 0x000000033d007812 */ /* 0x001fe400078ec0ff */
[----:B------:R-:W-:-:S03]  /*25670*/  SGXT.U32 R4, R4, 0x3 ;  /* 0x000000030404781a */ /* 0x000fc60000000000 */
[----:B------:R-:W-:-:S05]  /*25680*/  IMAD R0, R0, 0x110, RZ ;  /* 0x0000011000007824 */ /* 0x000fca00078e02ff */
[----:B------:R-:W-:Y:S02]  /*25690*/  LOP3.LUT R0, R0, R4, RZ, 0xfc, !PT ;  /* 0x0000000400007212 */ /* 0x000fe400078efcff */
[----:B------:R-:W0:Y:S02]  /*256a0*/  LDS.U8 R4, [R2+UR4+0x1c80] ;  /* 0x001c800402047984 */ /* 0x000e240008000000 */
[----:B------:R-:W-:-:S05]  /*256b0*/  LOP3.LUT R0, R0, 0x20, RZ, 0x3c, !PT ;  /* 0x0000002000007812 */ /* 0x000fca00078e3cff */
[----:B------:R-:W1:Y:S04]  /*256c0*/  LDS.U8 R2, [R0+UR4] ;  /* 0x0000000400027984 */ /* 0x000e680008000000 */
[----:B------:R-:W-:Y:S01]  /*256d0*/  STL [R1+0x1864], R5 ;  /* 0x0018640501007387 */ /* 0x000fe20000100800 */
[----:B------:R-:W3:Y:S03]  /*256e0*/  S2R R58, SR_TID.X ;  /* 0x00000000003a7919 */ /* 0x000ee60000002100 */
[----:B------:R-:W-:Y:S04]  /*256f0*/  LDS.U8 R5, [R0+UR4+0x1c80] ;  /* 0x001c800400057984 */ /* 0x000fe80008000000 */
[----:B0-----:R-:W-:Y:S04]  /*25700*/  STL [R1+0x18e8], R4 ;  /* 0x0018e80401007387 */ /* 0x001fe80000100800 */
[----:B------:R-:W0:Y:S04]  /*25710*/  LDS.U8 R4, [R0+UR4+0x40] ;  /* 0x0000400400047984 */ /* 0x000e280008000000 */
[----:B------:R-:W-:Y:S04]  /*25720*/  STL [R1+0x18e4], R3 ;  /* 0x0018e40301007387 */ /* 0x000fe80000100800 */
[----:B------:R-:W4:Y:S04]  /*25730*/  LDS.U8 R3, [R0+UR4+0x88] ;  /* 0x0000880400037984 */ /* 0x000f280008000000 */
[----:B-1----:R-:W-:Y:S04]  /*25740*/  STL [R1+0x224], R2 ;  /* 0x0002240201007387 */ /* 0x002fe80000100800 */
[----:B------:R-:W1:Y:S04]  /*25750*/  LDS.U8 R2, [R0+UR4+0xc8] ;  /* 0x0000c80400027984 */ /* 0x000e680008000000 */
[----:B0-----:R-:W-:Y:S04]  /*25760*/  STL [R1+0x220], R4 ;  /* 0x0002200401007387 */ /* 0x001fe80000100800 */
[----:B------:R-:W0:Y:S04]  /*25770*/  LDS.U8 R4, [R0+UR4+0x8] ;  /* 0x0000080400047984 */ /* 0x000e280008000000 */
[----:B----4-:R-:W-:Y:S04]  /*25780*/  STL [R1+0x5ec], R3 ;  /* 0x0005ec0301007387 */ /* 0x010fe80000100800 */
        /* <DEDUP_REMOVED lines=106> */
[----:B----4-:R-:W-:Y:S04]  /*25e30*/  STL [R1+0x1880], R3 ;  /* 0x0018800301007387 */ /* 0x010fe80000100800 */
[----:B------:R-:W0:Y:S04]  /*25e40*/  LDS.U8 R3, [R0+UR4+0x1c88] ;  /* 0x001c880400037984 */ /* 0x000e280008000000 */
[----:B------:R-:W4:Y:S04]  /*25e50*/  LDS.U8 R4, [R0+UR4+0x1cc8] ;  /* 0x001cc80400047984 */ /* 0x000f280008000000 */
[----:B-1----:R-:W-:Y:S04]  /*25e60*/  STL [R1+0x187c], R2 ;  /* 0x00187c0201007387 */ /* 0x002fe80000100800 */
[----:B------:R-:W1:Y:S04]  /*25e70*/  LDS.U8 R2, [R0+UR4+0x1c08] ;  /* 0x001c080400027984 */ /* 0x000e680008000000 */
[----:B0-----:R3:W-:Y:S04]  /*25e80*/  STL [R1+0x1900], R3 ;  /* 0x0019000301007387 */ /* 0x0017e80000100800 */
[----:B----4-:R-:W-:Y:S04]  /*25e90*/  STL [R1+0x18fc], R4 ;  /* 0x0018fc0401007387 */ /* 0x010fe80000100800 */
[----:B------:R-:W-:Y:S04]  /*25ea0*/  LDS.U8 R4, [R0+UR4+0x1cc0] ;  /* 0x001cc00400047984 */ /* 0x000fe80008000000 */
[----:B-1----:R0:W-:Y:S01]  /*25eb0*/  STL [R1+0x1888], R2 ;  /* 0x0018880201007387 */ /* 0x0021e20000100800 */
[----:B---3--:R-:W-:-:S02]  /*25ec0*/  SHF.R.U32.HI R3, RZ, 0x2, R58 ;  /* 0x00000002ff037819 */ /* 0x008fc4000001163a */
[----:B0-----:R-:W-:Y:S02]  /*25ed0*/  LOP3.LUT R2, R58, 0x3, RZ, 0xc0, !PT ;  /* 0x000000033a027812 */ /* 0x001fe400078ec0ff */
[----:B------:R-:W-:-:S03]  /*25ee0*/  SGXT.U32 R3, R3, 0x3 ;  /* 0x000000030303781a */ /* 0x000fc60000000000 */
[----:B------:R-:W-:-:S05]  /*25ef0*/  IMAD R2, R2, 0x110, RZ ;  /* 0x0000011002027824 */ /* 0x000fca00078e02ff */
[----:B------:R-:W-:Y:S02]  /*25f00*/  LOP3.LUT R2, R2, R3, RZ, 0xfc, !PT ;  /* 0x0000000302027212 */ /* 0x000fe400078efcff */
[----:B------:R-:W0:Y:S02]  /*25f10*/  LDS.U8 R3, [R0+UR4+0x1c48] ;  /* 0x001c480400037984 */ /* 0x000e240008000000 */
[----:B------:R-:W-:-:S05]  /*25f20*/  LOP3.LUT R2, R2, 0x30, RZ, 0x3c, !PT ;  /* 0x0000003002027812 */ /* 0x000fca00078e3cff */
[----:B------:R-:W-:Y:S04]  /*25f30*/  LDS.U8 R0, [R2+UR4+0x40] ;  /* 0x0000400402007984 */ /* 0x000fe80008000000 */
[----:B0-----:R-:W-:Y:S04]  /*25f40*/  STL [R1+0x1884], R3 ;  /* 0x0018840301007387 */ /* 0x001fe80000100800 */
[----:B------:R-:W0:Y:S04]  /*25f50*/  LDS.U8 R3, [R2+UR4] ;  /* 0x0000000402037984 */ /* 0x000e280008000000 */
[----:B------:R-:W-:Y:S04]  /*25f60*/  STL [R1+0x1908], R5 ;  /* 0x0019080501007387 */ /* 0x000fe80000100800 */
[----:B------:R-:W-:Y:S04]  /*25f70*/  STL [R1+0x1904], R4 ;  /* 0x0019040401007387 */ /* 0x000fe80000100800 */
        /* <DEDUP_REMOVED lines=78> */
[----:B------:R-:W4:Y:S04]  /*26460*/  LDL.LU R52, [R1+0x590] ;  /* 0x0005900001347983 */ /* 0x000f280000300800 */
[----:B------:R-:W1:Y:S04]  /*26470*/  LDS.U8 R4, [R2+UR4+0x1440] ;  /* 0x0014400402047984 */ /* 0x000e680008000000 */
[----:B0-----:R-:W-:Y:S04]  /*26480*/  STL [R1+0x824], R3 ;  /* 0x0008240301007387 */ /* 0x001fe80000100800 */
[----:B------:R-:W2:Y:S04]  /*26490*/  LDL.LU R54, [R1+0x58c] ;  /* 0x00058c0001367983 */ /* 0x000ea80000300800 */
[----:B---3--:R-:W-:Y:S04]  /*264a0*/  STL [R1+0x7a4], R0 ;  /* 0x0007a40001007387 */ /* 0x008fe80000100800 */
[----:B------:R-:W0:Y:S04]  /*264b0*/  LDS.U8 R3, [R2+UR4+0x1488] ;  /* 0x0014880402037984 */ /* 0x000e280008000000 */
[----:B------:R-:W3:Y:S04]  /*264c0*/  LDS.U8 R0, [R2+UR4+0x14c8] ;  /* 0x0014c80402007984 */ /* 0x000ee80008000000 */
[----:B------:R-:W2:Y:S04]  /*264d0*/  LDL.LU R59, [R1+0x588] ;  /* 0x00058800013b7983 */ /* 0x000ea80000300800 */
[----:B------:R-:W2:Y:S04]  /*264e0*/  LDL.LU R60, [R1+0x584] ;  /* 0x00058400013c7983 */ /* 0x000ea80000300800 */
[----:B------:R-:W2:Y:S04]  /*264f0*/  LDL.LU R61, [R1+0x56c] ;  /* 0x00056c00013d7983 */ /* 0x000ea80000300800 */
        /* <DEDUP_REMOVED lines=33> */
[----:B---3--:R-:W-:Y:S04]  /*26710*/  STL [R1+0x1920], R0 ;  /* 0x0019200001007387 */ /* 0x008fe80000100800 */
[----:B------:R-:W0:Y:S04]  /*26720*/  LDS.U8 R0, [R2+UR4+0x1c48] ;  /* 0x001c480402007984 */ /* 0x000e280008000000 */
[----:B------:R-:W3:Y:S04]  /*26730*/  LDS.U8 R3, [R2+UR4+0x1c08] ;  /* 0x001c080402037984 */ /* 0x000ee80008000000 */
[----:B-1----:R-:W-:Y:S04]  /*26740*/  STL [R1+0x191c], R4 ;  /* 0x00191c0401007387 */ /* 0x002fe80000100800 */
[----:B0-----:R-:W-:Y:S04]  /*26750*/  STL [R1+0x1a98], R0 ;  /* 0x001a980001007387 */ /* 0x001fe80000100800 */
[----:B---3--:R-:W-:Y:S04]  /*26760*/  STL [R1+0x18a8], R3 ;  /* 0x0018a80301007387 */ /* 0x008fe80000100800 */
[----:B------:R-:W0:Y:S04]  /*26770*/  LDS.U8 R3, [R2+UR4+0x1c80] ;  /* 0x001c800402037984 */ /* 0x000e280008000000 */
[----:B------:R-:W1:Y:S01]  /*26780*/  LDS.U8 R0, [R2+UR4+0x1cc0] ;  /* 0x001cc00402007984 */ /* 0x000e620008000000 */
[----:B------:R-:W-:Y:S01]  /*26790*/  LOP3.LUT R58, R58, 0x1f, RZ, 0xc0, !PT ;  /* 0x0000001f3a3a7812 */ /* 0x000fe200078ec0ff */
[----:B------:R-:W-:Y:S06]  /*267a0*/  BAR.SYNC.DEFER_BLOCKING 0x0 ;  /* 0x0000000000007b1d */ /* 0x000fec0000010000 */
[----:B0-----:R-:W-:Y:S04]  /*267b0*/  STL [R1+0x1928], R3 ;  /* 0x0019280301007387 */ /* 0x001fe80000100800 */
[----:B-1----:R0:W-:Y:S04]  /*267c0*/  STL [R1+0x1924], R0 ;  /* 0x0019240001007387 */ /* 0x0021e80000100800 */
        /* <DEDUP_REMOVED lines=25> */
[----:B----4-:R0:W-:Y:S04]  /*26960*/  STS.U8 [R58+UR4], R52 ;  /* 0x000000343a007988 */ /* 0x0101e80008000004 */
[----:B------:R-:W4:Y:S04]  /*26970*/  LDL.LU R50, [R1+0x474] ;  /* 0x0004740001327983 */ /* 0x000f280000300800 */
[----:B--2---:R1:W-:Y:S04]  /*26980*/  STS.U8 [R58+UR4+0x20], R54 ;  /* 0x000020363a007988 */ /* 0x0043e80008000004 */
[----:B------:R2:W-:Y:S04]  /*26990*/  STS.U8 [R58+UR4+0x40], R59 ;  /* 0x0000403b3a007988 */ /* 0x0005e80008000004 */
[----:B------:R2:W-:Y:S04]  /*269a0*/  STS.U8 [R58+UR4+0x60], R60 ;  /* 0x0000603c3a007988 */ /* 0x0005e80008000004 */
[----:B------:R2:W-:Y:S04]  /*269b0*/  STS.U8 [R58+UR4+0x120], R61 ;  /* 0x0001203d3a007988 */ /* 0x0005e80008000004 */
[----:B0-----:R-:W4:Y:S04]  /*269c0*/  LDL.LU R52, [R1+0x470] ;  /* 0x0004700001347983 */ /* 0x001f280000300800 */
[----:B-1----:R-:W4:Y:S04]  /*269d0*/  LDL.LU R54, [R1+0x45c] ;  /* 0x00045c0001367983 */ /* 0x002f280000300800 */
[----:B--2---:R-:W2:Y:S04]  /*269e0*/  LDL.LU R59, [R1+0x458] ;  /* 0x00045800013b7983 */ /* 0x004ea80000300800 */
[----:B------:R-:W2:Y:S04]  /*269f0*/  LDL.LU R60, [R1+0x454] ;  /* 0x00045400013c7983 */ /* 0x000ea80000300800 */
[----:B------:R-:W2:Y:S04]  /*26a00*/  LDL.LU R61, [R1+0x450] ;  /* 0x00045000013d7983 */ /* 0x000ea80000300800 */
[----:B---3--:R0:W-:Y:S04]  /*26a10*/  STS.U8 [R58+UR4+0x100], R0 ;  /* 0x000100003a007988 */ /* 0x0081e80008000004 */
[----:B------:R1:W-:Y:S04]  /*26a20*/  STS.U8 [R58+UR4+0x160], R16 ;  /* 0x000160103a007988 */ /* 0x0003e80008000004 */
[----:B------:R3:W-:Y:S04]  /*26a30*/  STS.U8 [R58+UR4+0x140], R15 ;  /* 0x0001400f3a007988 */ /* 0x0007e80008000004 */
[----:B------:R3:W-:Y:S04]  /*26a40*/  STS.U8 [R58+UR4+0x240], R14 ;  /* 0x0002400e3a007988 */ /* 0x0007e80008000004 */
[----:B------:R3:W-:Y:S04]  /*26a50*/  STS.U8 [R58+UR4+0x260], R13 ;  /* 0x0002600d3a007988 */ /* 0x0007e80008000004 */
[----:B------:R3:W-:Y:S04]  /*26a60*/  STS.U8 [R58+UR4+0x200], R12 ;  /* 0x0002000c3a007988 */ /* 0x0007e80008000004 */
[----:B0-----:R-:W2:Y:S04]  /*26a70*/  LDL.LU R0, [R1+0x2ec] ;  /* 0x0002ec0001007983 */ /* 0x001ea80000300800 */
[----:B-1----:R-:W2:Y:S04]  /*26a80*/  LDL.LU R16, [R1+0x2e8] ;  /* 0x0002e80001107983 */ /* 0x002ea80000300800 */
        /* <DEDUP_REMOVED lines=26> */
[----:B----4-:R-:W4:Y:S04]  /*26c30*/  LDL.LU R32, [R1+0x260] ;  /* 0x0002600001207983 */ /* 0x010f280000300800 */
[----:B------:R0:W-:Y:S04]  /*26c40*/  STS.U8 [R58+UR4+0x540], R36 ;  /* 0x000540243a007988 */ /* 0x0001e80008000004 */
[----:B------:R-:W4:Y:S04]  /*26c50*/  LDL.LU R34, [R1+0x25c] ;  /* 0x00025c0001227983 */ /* 0x000f280000300800 */
[----:B------:R1:W-:Y:S04]  /*26c60*/  STS.U8 [R58+UR4+0x640], R38 ;  /* 0x000640263a007988 */ /* 0x0003e80008000004 */
[----:B------:R1:W-:Y:S04]  /*26c70*/  STS.U8 [R58+UR4+0x660], R40 ;  /* 0x000660283a007988 */ /* 0x0003e80008000004 */
[----:B------:R1:W-:Y:S04]  /*26c80*/  STS.U8 [R58+UR4+0x600], R42 ;  /* 0x0006002a3a007988 */ /* 0x0003e80008000004 */
[----:B------:R1:W-:Y:S04]  /*26c90*/  STS.U8 [R58+UR4+0x620], R44 ;  /* 0x0006202c3a007988 */ /* 0x0003e80008000004 */
[----:B------:R1:W-:Y:S04]  /*26ca0*/  STS.U8 [R58+UR4+0x760], R46 ;  /* 0x0007602e3a007988 */ /* 0x0003e80008000004 */
[----:B0-----:R-:W4:Y:S04]  /*26cb0*/  LDL.LU R36, [R1+0x258] ;  /* 0x0002580001247983 */ /* 0x001f280000300800 */
[----:B-1----:R-:W4:Y:S04]  /*26cc0*/  LDL.LU R38, [R1+0x254] ;  /* 0x0002540001267983 */ /* 0x002f280000300800 */
[----:B------:R-:W4:Y:S04]  /*26cd0*/  LDL.LU R40, [R1+0x23c] ;  /* 0x00023c0001287983 */ /* 0x000f280000300800 */
[----:B------:R-:W4:Y:S04]  /*26ce0*/  LDL.LU R42, [R1+0x238] ;  /* 0x00023800012a7983 */ /* 0x000f280000300800 */
[----:B------:R-:W4:Y:S04]  /*26cf0*/  LDL.LU R44, [R1+0x22c] ;  /* 0x00022c00012c7983 */ /* 0x000f280000300800 */
[----:B------:R0:W-:Y:S04]  /*26d00*/  STS.U8 [R58+UR4+0x740], R48 ;  /* 0x000740303a007988 */ /* 0x0001e80008000004 */
[----:B------:R-:W4:Y:S04]  /*26d10*/  LDL.LU R46, [R1+0x228] ;  /* 0x00022800012e7983 */ /* 0x000f280000300800 */
[----:B------:R1:W-:Y:S04]  /*26d20*/  STS.U8 [R58+UR4+0x720], R50 ;  /* 0x000720323a007988 */ /* 0x0003e80008000004 */
[----:B------:R1:W-:Y:S04]  /*26d30*/  STS.U8 [R58+UR4+0x700], R52 ;  /* 0x000700343a007988 */ /* 0x0003e80008000004 */
[----:B------:R1:W-:Y:S04]  /*26d40*/  STS.U8 [R58+UR4+0x800], R54 ;  /* 0x000800363a007988 */ /* 0x0003e80008000004 */
[----:B--2---:R2:W-:Y:S04]  /*26d50*/  STS.U8 [R58+UR4+0x820], R59 ;  /* 0x0008203b3a007988 */ /* 0x0045e80008000004 */
[----:B------:R2:W-:Y:S04]  /*26d60*/  STS.U8 [R58+UR4+0x840], R60 ;  /* 0x0008403c3a007988 */ /* 0x0005e80008000004 */
[----:B0-----:R-:W4:Y:S04]  /*26d70*/  LDL.LU R48, [R1+0x20c] ;  /* 0x00020c0001307983 */ /* 0x001f280000300800 */
[----:B-1----:R-:W4:Y:S04]  /*26d80*/  LDL.LU R50, [R1+0x208] ;  /* 0x0002080001327983 */ /* 0x002f280000300800 */
[----:B------:R-:W4:Y:S04]  /*26d90*/  LDL.LU R52, [R1+0x204] ;  /* 0x0002040001347983 */ /* 0x000f280000300800 */
[----:B------:R-:W4:Y:S04]  /*26da0*/  LDL.LU R54, [R1+0x200] ;  /* 0x0002000001367983 */ /* 0x000f280000300800 */
[----:B--2---:R-:W2:Y:S04]  /*26db0*/  LDL.LU R59, [R1+0x1ec] ;  /* 0x0001ec00013b7983 */ /* 0x004ea80000300800 */
[----:B------:R0:W-:Y:S04]  /*26dc0*/  STS.U8 [R58+UR4+0x860], R61 ;  /* 0x0008603d3a007988 */ /* 0x0001e80008000004 */
[----:B------:R-:W2:Y:S04]  /*26dd0*/  LDL.LU R60, [R1+0x1e8] ;  /* 0x0001e800013c7983 */ /* 0x000ea80000300800 */
[----:B0-----:R-:W2:Y:S04]  /*26de0*/  LDL.LU R61, [R1+0x1e4] ;  /* 0x0001e400013d7983 */ /* 0x001ea80000300800 */
[----:B------:R-:W-:Y:S04]  /*26df0*/  STS.U8 [R58+UR4+0x920], R0 ;  /* 0x000920003a007988 */ /* 0x000fe80008000004 */
[----:B------:R0:W-:Y:S04]  /*26e00*/  STS.U8 [R58+UR4+0x900], R16 ;  /* 0x000900103a007988 */ /* 0x0001e80008000004 */
[----:B---3--:R1:W-:Y:S04]  /*26e10*/  STS.U8 [R58+UR4+0x960], R15 ;  /* 0x0009600f3a007988 */ /* 0x0083e80008000004 */
[----:B------:R3:W-:Y:S04]  /*26e20*/  STS.U8 [R58+UR4+0x940], R14 ;  /* 0x0009400e3a007988 */ /* 0x0007e80008000004 */
[----:B------:R3:W-:Y:S04]  /*26e30*/  STS.U8 [R58+UR4+0xa40], R13 ;  /* 0x000a400d3a007988 */ /* 0x0007e80008000004 */
[----:B------:R3:W-:Y:S04]  /*26e40*/  STS.U8 [R58+UR4+0xa60], R12 ;  /* 0x000a600c3a007988 */ /* 0x0007e80008000004 */
[----:B0-----:R-:W2:Y:S04]  /*26e50*/  LDL.LU R16, [R1+0x1e0] ;  /* 0x0001e00001107983 */ /* 0x001ea80000300800 */
[----:B-1----:R-:W2:Y:S04]  /*26e60*/  LDL.LU R15, [R1+0x1cc] ;  /* 0x0001cc00010f7983 */ /* 0x002ea80000300800 */
[----:B---3--:R-:W3:Y:S04]  /*26e70*/  LDL.LU R14, [R1+0x1c8] ;  /* 0x0001c800010e7983 */ /* 0x008ee80000300800 */
[----:B------:R-:W3:Y:S04]  /*26e80*/  LDL.LU R13, [R1+0x1c4] ;  /* 0x0001c400010d7983 */ /* 0x000ee80000300800 */
[----:B------:R0:W-:Y:S04]  /*26e90*/  STS.U8 [R58+UR4+0xa00], R11 ;  /* 0x000a000b3a007988 */ /* 0x0001e80008000004 */
        /* <DEDUP_REMOVED lines=10> */
[----:B------:R0:W-:Y:S04]  /*26f40*/  STS.U8 [R58+UR4+0xc00], R5 ;  /* 0x000c00053a007988 */ /* 0x0001e80008000004 */
[----:B------:R-:W3:Y:S04]  /*26f50*/  LDL.LU R7, [R1+0x18c] ;  /* 0x00018c0001077983 */ /* 0x000ee80000300800 */
[----:B------:R1:W-:Y:S04]  /*26f60*/  STS.U8 [R58+UR4+0xc20], R4 ;  /* 0x000c20043a007988 */ /* 0x0003e80008000004 */
[----:B------:R-:W3:Y:S04]  /*26f70*/  LDL.LU R6, [R1+0x188] ;  /* 0x0001880001067983 */ /* 0x000ee80000300800 */
[----:B------:R1:W-:Y:S04]  /*26f80*/  STS.U8 [R58+UR4+0xc40], R3 ;  /* 0x000c40033a007988 */ /* 0x0003e80008000004 */
[----:B------:R1:W-:Y:S04]  /*26f90*/  STS.U8 [R58+UR4+0xc60], R2 ;  /* 0x000c60023a007988 */ /* 0x0003e80008000004 */
[----:B----4-:R4:W-:Y:S04]  /*26fa0*/  STS.U8 [R58+UR4+0xd20], R32 ;  /* 0x000d20203a007988 */ /* 0x0109e80008000004 */
[----:B0-----:R-:W3:Y:S04]  /*26fb0*/  LDL.LU R5, [R1+0x184] ;  /* 0x0001840001057983 */ /* 0x001ee80000300800 */
[----:B-1----:R-:W3:Y:S04]  /*26fc0*/  LDL.LU R4, [R1+0x180] ;  /* 0x0001800001047983 */ /* 0x002ee80000300800 */
[----:B------:R0:W-:Y:S04]  /*26fd0*/  STS.U8 [R58+UR4+0xd00], R34 ;  /* 0x000d00223a007988 */ /* 0x0001e80008000004 */
[----:B------:R-:W3:Y:S04]  /*26fe0*/  LDL.LU R3, [R1+0xe4] ;  /* 0x0000e40001037983 */ /* 0x000ee80000300800 */
[----:B------:R-:W3:Y:S04]  /*26ff0*/  LDL.LU R2, [R1+0xe0] ;  /* 0x0000e00001027983 */ /* 0x000ee80000300800 */
[----:B----4-:R-:W4:Y:S04]  /*27000*/  LDL.LU R32, [R1+0xdc] ;  /* 0x0000dc0001207983 */ /* 0x010f280000300800 */
[----:B------:R1:W-:Y:S04]  /*27010*/  STS.U8 [R58+UR4+0xd60], R36 ;  /* 0x000d60243a007988 */ /* 0x0003e80008000004 */
[----:B------:R1:W-:Y:S04]  /*27020*/  STS.U8 [R58+UR4+0xd40], R38 ;  /* 0x000d40263a007988 */ /* 0x0003e80008000004 */
[----:B------:R1:W-:Y:S04]  /*27030*/  STS.U8 [R58+UR4+0xe40], R40 ;  /* 0x000e40283a007988 */ /* 0x0003e80008000004 */
[----:B0-----:R-:W4:Y:S04]  /*27040*/  LDL.LU R34, [R1+0xd8] ;  /* 0x0000d80001227983 */ /* 0x001f280000300800 */
[----:B------:R0:W-:Y:S04]  /*27050*/  STS.U8 [R58+UR4+0xe60], R42 ;  /* 0x000e602a3a007988 */ /* 0x0001e80008000004 */
[----:B------:R0:W-:Y:S04]  /*27060*/  STS.U8 [R58+UR4+0xe00], R44 ;  /* 0x000e002c3a007988 */ /* 0x0001e80008000004 */
[----:B-1----:R-:W4:Y:S04]  /*27070*/  LDL.LU R36, [R1+0x84] ;  /* 0x0000840001247983 */ /* 0x002f280000300800 */
[----:B------:R-:W4:Y:S04]  /*27080*/  LDL.LU R38, [R1+0x7c] ;  /* 0x00007c0001267983 */ /* 0x000f280000300800 */
[----:B------:R-:W4:Y:S04]  /*27090*/  LDL.LU R40, [R1+0x74] ;  /* 0x0000740001287983 */ /* 0x000f280000300800 */
[----:B------:R1:W-:Y:S04]  /*270a0*/  STS.U8 [R58+UR4+0xe20], R46 ;  /* 0x000e202e3a007988 */ /* 0x0003e80008000004 */
[----:B0-----:R-:W4:Y:S04]  /*270b0*/  LDL.LU R42, [R1+0x70] ;  /* 0x00007000012a7983 */ /* 0x001f280000300800 */
[----:B------:R0:W-:Y:S04]  /*270c0*/  STS.U8 [R58+UR4+0xf60], R48 ;  /* 0x000f60303a007988 */ /* 0x0001e80008000004 */
[----:B------:R-:W4:Y:S04]  /*270d0*/  LDL.LU R44, [R1+0x5c] ;  /* 0x00005c00012c7983 */ /* 0x000f280000300800 */
[----:B------:R0:W-:Y:S04]  /*270e0*/  STS.U8 [R58+UR4+0xf40], R50 ;  /* 0x000f40323a007988 */ /* 0x0001e80008000004 */
[----:B------:R0:W-:Y:S04]  /*270f0*/  STS.U8 [R58+UR4+0xf20], R52 ;  /* 0x000f20343a007988 */ /* 0x0001e80008000004 */
[----:B------:R0:W-:Y:S04]  /*27100*/  STS.U8 [R58+UR4+0xf00], R54 ;  /* 0x000f00363a007988 */ /* 0x0001e80008000004 */
[----:B-1----:R-:W4:Y:S04]  /*27110*/  LDL.LU R46, [R1+0x58] ;  /* 0x00005800012e7983 */ /* 0x002f280000300800 */
[----:B--2---:R-:W-:Y:S04]  /*27120*/  STS.U8 [R58+UR4+0x1000], R59 ;  /* 0x0010003b3a007988 */ /* 0x004fe80008000004 */
[----:B------:R1:W-:Y:S04]  /*27130*/  STS.U8 [R58+UR4+0x1020], R60 ;  /* 0x0010203c3a007988 */ /* 0x0003e80008000004 */
[----:B0-----:R-:W2:Y:S04]  /*27140*/  LDL.LU R48, [R1+0x54] ;  /* 0x0000540001307983 */ /* 0x001ea80000300800 */
[----:B------:R-:W2:Y:S04]  /*27150*/  LDL.LU R50, [R1+0x50] ;  /* 0x0000500001327983 */ /* 0x000ea80000300800 */
[----:B------:R-:W2:Y:S04]  /*27160*/  LDL.LU R52, [R1+0x2c] ;  /* 0x00002c0001347983 */ /* 0x000ea80000300800 */
[----:B------:R-:W2:Y:S04]  /*27170*/  LDL.LU R54, [R1+0x28] ;  /* 0x0000280001367983 */ /* 0x000ea80000300800 */
[----:B------:R0:W-:Y:S04]  /*27180*/  STS.U8 [R58+UR4+0x1040], R61 ;  /* 0x0010403d3a007988 */ /* 0x0001e80008000004 */
[----:B-1----:R-:W2:Y:S04]  /*27190*/  LDL.LU R60, [R1+0x24] ;  /* 0x00002400013c7983 */ /* 0x002ea80000300800 */
[----:B0-----:R-:W2:Y:S04]  /*271a0*/  LDL.LU R61, [R1+0x18] ;  /* 0x00001800013d7983 */ /* 0x001ea80000300800 */
[----:B------:R-:W2:Y:S04]  /*271b0*/  LDL.LU R0, [R1+0x4] ;  /* 0x0000040001007983 */ /* 0x000ea80000300800 */
[----:B------:R-:W2:Y:S04]  /*271c0*/  LDL.LU R59, [R1] ;  /* 0x00000000013b7983 */ /* 0x000ea80000300800 */
[----:B------:R0:W-:Y:S04]  /*271d0*/  STS.U8 [R58+UR4+0x1060], R16 ;  /* 0x001060103a007988 */ /* 0x0001e80008000004 */
[----:B------:R1:W-:Y:S04]  /*271e0*/  STS.U8 [R58+UR4+0x1120], R15 ;  /* 0x0011200f3a007988 */ /* 0x0003e80008000004 */
[----:B---3--:R3:W-:Y:S04]  /*271f0*/  STS.U8 [R58+UR4+0x1100], R14 ;  /* 0x0011000e3a007988 */ /* 0x0087e80008000004 */
[----:B------:R3:W-:Y:S04]  /*27200*/  STS.U8 [R58+UR4+0x1160], R13 ;  /* 0x0011600d3a007988 */ /* 0x0007e80008000004 */
[----:B------:R3:W-:Y:S04]  /*27210*/  STS.U8 [R58+UR4+0x1140], R12 ;  /* 0x0011400c3a007988 */ /* 0x0007e80008000004 */
[----:B0-----:R-:W2:Y:S04]  /*27220*/  LDL.LU R16, [R1+0x2038] ;  /* 0x0020380001107983 */ /* 0x001ea80000300800 */
[----:B-1----:R-:W2:Y:S04]  /*27230*/  LDL.LU R15, [R1+0x2034] ;  /* 0x00203400010f7983 */ /* 0x002ea80000300800 */
[----:B---3--:R-:W3:Y:S04]  /*27240*/  LDL.LU R14, [R1+0x2030] ;  /* 0x00203000010e7983 */ /* 0x008ee80000300800 */
        /* <DEDUP_REMOVED lines=10> */
[----:B------:R0:W-:Y:S04]  /*272f0*/  STS.U8 [R58+UR4+0x1340], R6 ;  /* 0x001340063a007988 */ /* 0x0001e80008000004 */
[----:B------:R-:W3:Y:S04]  /*27300*/  LDL.LU R8, [R1+0x2018] ;  /* 0x0020180001087983 */ /* 0x000ee80000300800 */
[----:B------:R-:W3:Y:S04]  /*27310*/  LDL.LU R7, [R1+0x2014] ;  /* 0x0020140001077983 */ /* 0x000ee80000300800 */
[----:B------:R1:W-:Y:S04]  /*27320*/  STS.U8 [R58+UR4+0x1320], R5 ;  /* 0x001320053a007988 */ /* 0x0003e80008000004 */
[----:B------:R4:W-:Y:S04]  /*27330*/  STS.U8 [R58+UR4+0x1300], R4 ;  /* 0x001300043a007988 */ /* 0x0009e80008000004 */
[----:B------:R4:W-:Y:S04]  /*27340*/  STS.U8 [R58+UR4+0x1400], R3 ;  /* 0x001400033a007988 */ /* 0x0009e80008000004 */
[----:B------:R4:W-:Y:S04]  /*27350*/  STS.U8 [R58+UR4+0x1420], R2 ;  /* 0x001420023a007988 */ /* 0x0009e80008000004 */
[----:B0-----:R-:W3:Y:S04]  /*27360*/  LDL.LU R6, [R1+0x2010] ;  /* 0x0020100001067983 */ /* 0x001ee80000300800 */
[----:B-1----:R-:W3:Y:S04]  /*27370*/  LDL.LU R5, [R1+0x200c] ;  /* 0x00200c0001057983 */ /* 0x002ee80000300800 */
[----:B----4-:R0:W-:Y:S04]  /*27380*/  STS.U8 [R58+UR4+0x1440], R32 ;  /* 0x001440203a007988 */ /* 0x0101e80008000004 */
[----:B------:R-:W4:Y:S04]  /*27390*/  LDL.LU R4, [R1+0x2008] ;  /* 0x0020080001047983 */ /* 0x000f280000300800 */
[----:B------:R-:W3:Y:S04]  /*273a0*/  LDL.LU R3, [R1+0x2004] ;  /* 0x0020040001037983 */ /* 0x000ee80000300800 */
[----:B------:R-:W4:Y:S04]  /*273b0*/  LDL.LU R2, [R1+0x2000] ;  /* 0x0020000001027983 */ /* 0x000f280000300800 */
[----:B------:R1:W-:Y:S04]  /*273c0*/  STS.U8 [R58+UR4+0x1460], R34 ;  /* 0x001460223a007988 */ /* 0x0003e80008000004 */
[----:B------:R1:W-:Y:S04]  /*273d0*/  STS.U8 [R58+UR4+0x1520], R36 ;  /* 0x001520243a007988 */ /* 0x0003e80008000004 */
[----:B0-----:R-:W3:Y:S04]  /*273e0*/  LDL.LU R32, [R1+0x1ffc] ;  /* 0x001ffc0001207983 */ /* 0x001ee80000300800 */
[----:B------:R0:W-:Y:S04]  /*273f0*/  STS.U8 [R58+UR4+0x1500], R38 ;  /* 0x001500263a007988 */ /* 0x0001e80008000004 */
[----:B------:R0:W-:Y:S04]  /*27400*/  STS.U8 [R58+UR4+0x1560], R40 ;  /* 0x001560283a007988 */ /* 0x0001e80008000004 */
[----:B-1----:R-:W4:Y:S04]  /*27410*/  LDL.LU R34, [R1+0x1ff8] ;  /* 0x001ff80001227983 */ /* 0x002f280000300800 */
[----:B------:R-:W3:Y:S04]  /*27420*/  LDL.LU R36, [R1+0x1ff4] ;  /* 0x001ff40001247983 */ /* 0x000ee80000300800 */
[----:B------:R1:W-:Y:S04]  /*27430*/  STS.U8 [R58+UR4+0x1540], R42 ;  /* 0x0015402a3a007988 */ /* 0x0003e80008000004 */
[----:B0-----:R-:W3:Y:S04]  /*27440*/  LDL.LU R38, [R1+0x1ff0] ;  /* 0x001ff00001267983 */ /* 0x001ee80000300800 */
[----:B------:R-:W3:Y:S04]  /*27450*/  LDL.LU R40, [R1+0x1fec] ;  /* 0x001fec0001287983 */ /* 0x000ee80000300800 */
[----:B------:R0:W-:Y:S04]  /*27460*/  STS.U8 [R58+UR4+0x1640], R44 ;  /* 0x0016402c3a007988 */ /* 0x0001e80008000004 */
[----:B------:R0:W-:Y:S04]  /*27470*/  STS.U8 [R58+UR4+0x1660], R46 ;  /* 0x0016602e3a007988 */ /* 0x0001e80008000004 */
[----:B--2---:R2:W-:Y:S04]  /*27480*/  STS.U8 [R58+UR4+0x1600], R48 ;  /* 0x001600303a007988 */ /* 0x0045e80008000004 */
[----:B-1----:R-:W3:Y:S04]  /*27490*/  LDL.LU R42, [R1+0x1fe8] ;  /* 0x001fe800012a7983 */ /* 0x002ee80000300800 */
[----:B------:R1:W-:Y:S04]  /*274a0*/  STS.U8 [R58+UR4+0x1620], R50 ;  /* 0x001620323a007988 */ /* 0x0003e80008000004 */
[----:B0-----:R-:W4:Y:S04]  /*274b0*/  LDL.LU R44, [R1+0x1fe4] ;  /* 0x001fe400012c7983 */ /* 0x001f280000300800 */
[----:B------:R-:W3:Y:S04]  /*274c0*/  LDL.LU R46, [R1+0x1fe0] ;  /* 0x001fe000012e7983 */ /* 0x000ee80000300800 */
[----:B------:R0:W-:Y:S04]  /*274d0*/  STS.U8 [R58+UR4+0x1760], R52 ;  /* 0x001760343a007988 */ /* 0x0001e80008000004 */
[----:B------:R0:W-:Y:S04]  /*274e0*/  STS.U8 [R58+UR4+0x1740], R54 ;  /* 0x001740363a007988 */ /* 0x0001e80008000004 */
[----:B--2---:R-:W2:Y:S04]  /*274f0*/  LDL.LU R48, [R1+0x1fdc] ;  /* 0x001fdc0001307983 */ /* 0x004ea80000300800 */
[----:B-1----:R-:W4:Y:S04]  /*27500*/  LDL.LU R50, [R1+0x1fd8] ;  /* 0x001fd80001327983 */ /* 0x002f280000300800 */
[----:B------:R1:W-:Y:S04]  /*27510*/  STS.U8 [R58+UR4+0x1720], R60 ;  /* 0x0017203c3a007988 */ /* 0x0003e80008000004 */
[----:B------:R1:W-:Y:S04]  /*27520*/  STS.U8 [R58+UR4+0x1700], R61 ;  /* 0x0017003d3a007988 */ /* 0x0003e80008000004 */
[----:B0-----:R-:W3:Y:S04]  /*27530*/  LDL.LU R52, [R1+0x1fd4] ;  /* 0x001fd40001347983 */ /* 0x001ee80000300800 */
[----:B------:R-:W3:Y:S04]  /*27540*/  LDL.LU R54, [R1+0x1fd0] ;  /* 0x001fd00001367983 */ /* 0x000ee80000300800 */
[----:B-1----:R-:W2:Y:S04]  /*27550*/  LDL.LU R60, [R1+0x1fcc] ;  /* 0x001fcc00013c7983 */ /* 0x002ea80000300800 */
[----:B------:R-:W4:Y:S04]  /*27560*/  LDL.LU R61, [R1+0x1fc8] ;  /* 0x001fc800013d7983 */ /* 0x000f280000300800 */
[----:B------:R0:W-:Y:S04]  /*27570*/  STS.U8 [R58+UR4+0x1800], R0 ;  /* 0x001800003a007988 */ /* 0x0001e80008000004 */
[----:B------:R1:W-:Y:S04]  /*27580*/  STS.U8 [R58+UR4+0x1820], R59 ;  /* 0x0018203b3a007988 */ /* 0x0003e80008000004 */
[----:B0-----:R-:W3:Y:S04]  /*27590*/  LDL.LU R0, [R1+0x578] ;  /* 0x0005780001007983 */ /* 0x001ee80000300800 */
[----:B-1----:R-:W3:Y:S04]  /*275a0*/  LDL.LU R59, [R1+0x574] ;  /* 0x00057400013b7983 */ /* 0x002ee80000300800 */
[----:B----4-:R0:W-:Y:S04]  /*275b0*/  STS.U8 [R58+UR4+0x1840], R61 ;  /* 0x0018403d3a007988 */ /* 0x0101e80008000004 */
[----:B0-----:R-:W4:Y:S04]  /*275c0*/  LDL.LU R61, [R1+0x580] ;  /* 0x00058000013d7983 */ /* 0x001f280000300800 */
[----:B--2---:R0:W-:Y:S02]  /*275d0*/  STS.U8 [R58+UR4+0x1860], R60 ;  /* 0x0018603c3a007988 */ /* 0x0041e40008000004 */
[----:B0-----:R-:W0:Y:S02]  /*275e0*/  S2R R60, SR_TID.X ;  /* 0x00000000003c7919 */ /* 0x001e240000002100 */
[----:B------:R1:W-:Y:S04]  /*275f0*/  STS.U8 [R58+UR4+0x1920], R50 ;  /* 0x001920323a007988 */ /* 0x0003e80008000004 */
[----:B-1----:R-:W2:Y:S01]  /*27600*/  LDL.LU R58, [R1+0x1fc4] ;  /* 0x001fc400013a7983 */ /* 0x002ea20000300800 */
[----:B0-----:R-:W-:-:S05]  /*27610*/  LOP3.LUT R50, R60, 0x1f, RZ, 0xc0, !PT ;  /* 0x0000001f3c327812 */ /* 0x001fca00078ec0ff */
[----:B------:R-:W-:Y:S04]  /*27620*/  STS.U8 [R50+UR4+0x1900], R48 ;  /* 0x0019003032007988 */ /* 0x000fe80008000004 */
[----:B---3--:R-:W-:Y:S04]  /*27630*/  STS.U8 [R50+UR4+0x1960], R46 ;  /* 0x0019602e32007988 */ /* 0x008fe80008000004 */
        /* <DEDUP_REMOVED lines=26> */
[----:B------:R-:W2:Y:S04]  /*277e0*/  LDL.LU R56, [R1+0x55c] ;  /* 0x00055c0001387983 */ /* 0x000ea80000300800 */
        /* <DEDUP_REMOVED lines=19> */
[----:B------:R-:W2:Y:S01]  /*27920*/  LDL.LU R2, [R1+0x48c] ;  /* 0x00048c0001027983 */ /* 0x000ea20000300800 */
[----:B------:R-:W-:-:S03]  /*27930*/  LOP3.LUT R60, R50, 0x10, RZ, 0x3c, !PT ;  /* 0x00000010323c7812 */ /* 0x000fc600078e3cff */
[----:B------:R-:W2:Y:S04]  /*27940*/  LDL.LU R32, [R1+0x488] ;  /* 0x0004880001207983 */ /* 0x000ea80000300800 */
[----:B------:R-:W2:Y:S04]  /*27950*/  LDL.LU R34, [R1+0x484] ;  /* 0x0004840001227983 */ /* 0x000ea80000300800 */
[----:B------:R-:W2:Y:S04]  /*27960*/  LDL.LU R44, [R1+0x480] ;  /* 0x00048000012c7983 */ /* 0x000ea80000300800 */
[----:B------:R-:W2:Y:S04]  /*27970*/  LDL.LU R46, [R1+0x46c] ;  /* 0x00046c00012e7983 */ /* 0x000ea80000300800 */
[----:B------:R-:W2:Y:S04]  /*27980*/  LDL.LU R48, [R1+0x468] ;  /* 0x0004680001307983 */ /* 0x000ea80000300800 */
[----:B------:R-:W2:Y:S04]  /*27990*/  LDL.LU R50, [R1+0x464] ;  /* 0x0004640001327983 */ /* 0x000ea80000300800 */
[----:B----4-:R0:W-:Y:S04]  /*279a0*/  STS.U8 [R60+UR4+0x80], R61 ;  /* 0x0000803d3c007988 */ /* 0x0101e80008000004 */
[----:B------:R1:W-:Y:S04]  /*279b0*/  STS.U8 [R60+UR4+0xa0], R0 ;  /* 0x0000a0003c007988 */ /* 0x0003e80008000004 */
[----:B------:R4:W-:Y:S04]  /*279c0*/  STS.U8 [R60+UR4+0xc0], R59 ;  /* 0x0000c03b3c007988 */ /* 0x0009e80008000004 */
[----:B0-----:R-:W2:Y:S04]  /*279d0*/  LDL.LU R61, [R1+0x460] ;  /* 0x00046000013d7983 */ /* 0x001ea80000300800 */
[----:B-1----:R-:W2:Y:S04]  /*279e0*/  LDL.LU R0, [R1+0x2fc] ;  /* 0x0002fc0001007983 */ /* 0x002ea80000300800 */
[----:B----4-:R-:W4:Y:S04]  /*279f0*/  LDL.LU R59, [R1+0x2f8] ;  /* 0x0002f800013b7983 */ /* 0x010f280000300800 */
[----:B---3--:R0:W-:Y:S04]  /*27a00*/  STS.U8 [R60+UR4+0xe0], R57 ;  /* 0x0000e0393c007988 */ /* 0x0081e80008000004 */
[----:B--2---:R1:W-:Y:S04]  /*27a10*/  STS.U8 [R60+UR4+0x1a0], R56 ;  /* 0x0001a0383c007988 */ /* 0x0043e80008000004 */
        /* <DEDUP_REMOVED lines=55> */
[----:B------:R1:W-:Y:S04]  /*27d90*/  STS.U8 [R60+UR4+0x880], R0 ;  /* 0x000880003c007988 */ /* 0x0003e80008000004 */
[----:B----4-:R4:W-:Y:S04]  /*27da0*/  STS.U8 [R60+UR4+0x8a0], R59 ;  /* 0x0008a03b3c007988 */ /* 0x0109e80008000004 */
[----:B0-----:R-:W3:Y:S04]  /*27db0*/  LDL.LU R61, [R1+0x1f4] ;  /* 0x0001f400013d7983 */ /* 0x001ee80000300800 */
[----:B-1----:R-:W3:Y:S04]  /*27dc0*/  LDL.LU R0, [R1+0x1f0] ;  /* 0x0001f00001007983 */ /* 0x002ee80000300800 */
[----:B----4-:R-:W4:Y:S04]  /*27dd0*/  LDL.LU R59, [R1+0x1dc] ;  /* 0x0001dc00013b7983 */ /* 0x010f280000300800 */
[----:B------:R-:W-:Y:S04]  /*27de0*/  STS.U8 [R60+UR4+0x8c0], R57 ;  /* 0x0008c0393c007988 */ /* 0x000fe80008000004 */
[----:B------:R-:W-:Y:S04]  /*27df0*/  STS.U8 [R60+UR4+0x8e0], R56 ;  /* 0x0008e0383c007988 */ /* 0x000fe80008000004 */
[----:B--2---:R-:W-:Y:S04]  /*27e00*/  STS.U8 [R60+UR4+0x9a0], R55 ;  /* 0x0009a0373c007988 */ /* 0x004fe80008000004 */
        /* <DEDUP_REMOVED lines=27> */
[----:B----4-:R0:W-:Y:S04]  /*27fc0*/  STS.U8 [R60+UR4+0x1080], R59 ;  /* 0x0010803b3c007988 */ /* 0x0101e80008000004 */
[----:B0-----:R-:W2:Y:S04]  /*27fd0*/  LDL.LU R59, [R1+0x1d8] ;  /* 0x0001d800013b7983 */ /* 0x001ea80000300800 */
[----:B------:R-:W3:Y:S04]  /*27fe0*/  LDL.LU R57, [R1+0x1d4] ;  /* 0x0001d40001397983 */ /* 0x000ee80000300800 */
        /* <DEDUP_REMOVED lines=30> */
[----:B---3--:R-:W-:Y:S04]  /*281d0*/  STS.U8 [R60+UR4+0x10c0], R57 ;  /* 0x0010c0393c007988 */ /* 0x008fe80008000004 */
[----:B----4-:R-:W-:Y:S04]  /*281e0*/  STS.U8 [R60+UR4+0x10e0], R56 ;  /* 0x0010e0383c007988 */ /* 0x010fe80008000004 */
[----:B------:R-:W-:Y:S04]  /*281f0*/  STS.U8 [R60+UR4+0x11a0], R55 ;  /* 0x0011a0373c007988 */ /* 0x000fe80008000004 */
[----:B------:R-:W-:Y:S04]  /*28200*/  STS.U8 [R60+UR4+0x1180], R53 ;  /* 0x001180353c007988 */ /* 0x000fe80008000004 */
[----:B------:R-:W-:Y:S04]  /*28210*/  STS.U8 [R60+UR4+0x11e0], R43 ;  /* 0x0011e02b3c007988 */ /* 0x000fe80008000004 */
[----:B0-----:R-:W2:Y:S04]  /*28220*/  LDL.LU R59, [R1+0x1fc0] ;  /* 0x001fc000013b7983 */ /* 0x001ea80000300800 */
        /* <DEDUP_REMOVED lines=23> */
[----:B------:R-:W-:Y:S04]  /*283a0*/  STS.U8 [R60+UR4+0x17a0], R61 ;  /* 0x0017a03d3c007988 */ /* 0x000fe80008000004 */
[----:B------:R3:W-:Y:S04]  /*283b0*/  STS.U8 [R60+UR4+0x1780], R0 ;  /* 0x001780003c007988 */ /* 0x0007e80008000004 */
[----:B0-----:R-:W4:Y:S04]  /*283c0*/  LDL.LU R48, [R1+0x59c] ;  /* 0x00059c0001307983 */ /* 0x001f280000300800 */
[----:B-1----:R-:W4:Y:S04]  /*283d0*/  LDL.LU R50, [R1+0x598] ;  /* 0x0005980001327983 */ /* 0x002f280000300800 */
[----:B---3--:R-:W3:Y:S04]  /*283e0*/  LDL.LU R0, [R1+0x594] ;  /* 0x0005940001007983 */ /* 0x008ee80000300800 */
[----:B------:R-:W3:Y:S04]  /*283f0*/  LDL.LU R61, [R1+0x5a0] ;  /* 0x0005a000013d7983 */ /* 0x000ee80000300800 */
[----:B------:R-:W3:Y:S04]  /*28400*/  LDL.LU R34, [R1+0x20] ;  /* 0x0000200001227983 */ /* 0x000ee80000300800 */
[----:B------:R-:W3:Y:S04]  /*28410*/  LDL.LU R44, [R1+0x1c] ;  /* 0x00001c00012c7983 */ /* 0x000ee80000300800 */
[----:B------:R-:W3:Y:S04]  /*28420*/  LDL.LU R46, [R1+0x44] ;  /* 0x00004400012e7983 */ /* 0x000ee80000300800 */
        /* <DEDUP_REMOVED lines=29> */
[----:B------:R-:W-:Y:S04]  /*28600*/  STS.U8 [R60+UR4+0x1fc0], R50 ;  /* 0x001fc0323c007988 */ /* 0x000fe80008000004 */
[----:B---3--:R1:W-:Y:S04]  /*28610*/  STS.U8 [R60+UR4+0x1fa0], R0 ;  /* 0x001fa0003c007988 */ /* 0x0083e80008000004 */
[----:B0-----:R-:W2:Y:S01]  /*28620*/  LDL.LU R48, [R1+0x40] ;  /* 0x0000400001307983 */ /* 0x001ea20000300800 */
[----:B-1----:R-:W0:Y:S03]  /*28630*/  S2R R0, SR_TID.X ;  /* 0x0000000000007919 */ /* 0x002e260000002100 */
[----:B------:R-:W-:Y:S01]  /*28640*/  STS.U8 [R60+UR4+0x1f80], R61 ;  /* 0x001f803d3c007988 */ /* 0x000fe20008000004 */
[----:B------:R-:W-:Y:S01]  /*28650*/  BAR.SYNC.DEFER_BLOCKING 0x0 ;  /* 0x0000000000007b1d */ /* 0x000fe20000010000 */
[C---:B0-----:R-:W-:Y:S01]  /*28660*/  IMAD.SHL.U32 R16, R0.reuse, 0x2, RZ ;  /* 0x0000000200107824 */ /* 0x041fe200078e00ff */
[----:B------:R-:W-:-:S05]  /*28670*/  LOP3.LUT R0, R0, 0x7, RZ, 0xc0, !PT ;  /* 0x0000000700007812 */ /* 0x000fca00078ec0ff */
[----:B------:R-:W-:-:S05]  /*28680*/  IMAD R0, R0, 0x90, RZ ;  /* 0x0000009000007824 */ /* 0x000fca00078e02ff */
[----:B------:R-:W-:-:S05]  /*28690*/  LOP3.LUT R0, R0, 0x30, R16, 0x78, !PT ;  /* 0x0000003000007812 */ /* 0x000fca00078e7810 */
[----:B------:R-:W0:Y:S04]  /*286a0*/  LDSM.16.M88.4 R4, [R0+UR4] ;  /* 0x000000040004783b */ /* 0x000e280008000200 */
[----:B------:R-:W-:Y:S04]  /*286b0*/  LDSM.16.M88.4 R8, [R0+UR4+0x800] ;  /* 0x000800040008783b */ /* 0x000fe80008000200 */
[----:B------:R-:W-:Y:S01]  /*286c0*/  LDSM.16.M88.4 R12, [R0+UR4+0xc00] ;  /* 0x000c0004000c783b */ /* 0x000fe20008000200 */
[----:B0-----:R-:W-:-:S03]  /*286d0*/  IMAD.MOV.U32 R51, RZ, RZ, R4 ;  /* 0x000000ffff337224 */ /* 0x001fc600078e0004 */
[----:B------:R-:W-:Y:S01]  /*286e0*/  STL.64 [R1+0x258], R6 ;  /* 0x0002580601007387 */ /* 0x000fe20000100a00 */
[----:B------:R-:W-:-:S03]  /*286f0*/  IMAD.MOV.U32 R50, RZ, RZ, R5 ;  /* 0x000000ffff327224 */ /* 0x000fc600078e0005 */
[----:B------:R-:W0:Y:S04]  /*28700*/  LDSM.16.M88.4 R4, [R0+UR4+0x400] ;  /* 0x000400040004783b */ /* 0x000e280008000200 */
[----:B0-----:R-:W-:Y:S04]  /*28710*/  STL.64 [R1+0x260], R4 ;  /* 0x0002600401007387 */ /* 0x001fe80000100a00 */
[----:B------:R0:W-:Y:S04]  /*28720*/  STL.64 [R1+0x268], R6 ;  /* 0x0002680601007387 */ /* 0x0001e80000100a00 */
[----:B------:R-:W3:Y:S04]  /*28730*/  LDL.LU R60, [R1+0x3c] ;  /* 0x00003c00013c7983 */ /* 0x000ee80000300800 */
[----:B------:R-:W3:Y:S04]  /*28740*/  LDL.LU R61, [R1+0x38] ;  /* 0x00003800013d7983 */ /* 0x000ee80000300800 */
[----:B------:R1:W-:Y:S04]  /*28750*/  STL.64 [R1+0x270], R8 ;  /* 0x0002700801007387 */ /* 0x0003e80000100a00 */
[----:B------:R-:W-:Y:S04]  /*28760*/  STL.64 [R1+0x278], R10 ;  /* 0x0002780a01007387 */ /* 0x000fe80000100a00 */
[----:B------:R-:W-:Y:S04]  /*28770*/  STL.64 [R1+0x280], R12 ;  /* 0x0002800c01007387 */ /* 0x000fe80000100a00 */
[----:B------:R-:W-:Y:S01]  /*28780*/  STL.64 [R1+0x288], R14 ;  /* 0x0002880e01007387 */ /* 0x000fe20000100a00 */
[----:B0-----:R-:W-:-:S02]  /*28790*/  IMAD.MOV.U32 R6, RZ, RZ, R8 ;  /* 0x000000ffff067224 */ /* 0x001fc400078e0008 */
[----:B------:R-:W-:Y:S02]  /*287a0*/  IMAD.MOV.U32 R7, RZ, RZ, R9 ;  /* 0x000000ffff077224 */ /* 0x000fe400078e0009 */
[----:B-1----:R-:W-:Y:S02]  /*287b0*/  IMAD.MOV.U32 R8, RZ, RZ, R12 ;  /* 0x000000ffff087224 */ /* 0x002fe400078e000c */
[----:B------:R-:W-:Y:S02]  /*287c0*/  IMAD.MOV.U32 R9, RZ, RZ, R13 ;  /* 0x000000ffff097224 */ /* 0x000fe400078e000d */
[----:B------:R-:W0:Y:S04]  /*287d0*/  LDSM.16.M88.4 R12, [R0+UR4+0x1000] ;  /* 0x00100004000c783b */ /* 0x000e280008000200 */
[----:B0-----:R-:W-:Y:S01]  /*287e0*/  STL.64 [R1+0x290], R12 ;  /* 0x0002900c01007387 */ /* 0x001fe20000100a00 */
[----:B------:R-:W-:-:S03]  /*287f0*/  IMAD.MOV.U32 R10, RZ, RZ, R12 ;  /* 0x000000ffff0a7224 */ /* 0x000fc600078e000c */
[----:B------:R-:W-:Y:S01]  /*28800*/  STL.64 [R1+0x298], R14 ;  /* 0x0002980e01007387 */ /* 0x000fe20000100a00 */
[----:B------:R-:W-:-:S03]  /*28810*/  IMAD.MOV.U32 R11, RZ, RZ, R13 ;  /* 0x000000ffff0b7224 */ /* 0x000fc600078e000d */
        /* <DEDUP_REMOVED lines=10> */
[----:B------:R-:W4:Y:S04]  /*288c0*/  LDL.LU.64 R20, [R1+0x3a0] ;  /* 0x0003a00001147983 */ /* 0x000f280000300a00 */
[----:B------:R-:W0:Y:S04]  /*288d0*/  LDSM.16.M88.4 R12, [R0+UR4+0x1c00] ;  /* 0x001c0004000c783b */ /* 0x000e280008000200 */
[----:B------:R-:W4:Y:S01]  /*288e0*/  LDL.LU.64 R22, [R1+0x3a8] ;  /* 0x0003a80001167983 */ /* 0x000f220000300a00 */
[----:B------:R-:W-:Y:S02]  /*288f0*/  IMAD R3, R44, 0x100, R34 ;  /* 0x000001002c037824 */ /* 0x000fe400078e0222 */
[----:B------:R-:W-:-:S02]  /*28900*/  IMAD.MOV.U32 R33, RZ, RZ, R4 ;  /* 0x000000ffff217224 */ /* 0x000fc400078e0004 */
[----:B--2---:R-:W-:Y:S01]  /*28910*/  IMAD R4, R48, 0x100, R46 ;  /* 0x0000010030047824 */ /* 0x004fe200078e022e */
[----:B0-----:R0:W-:Y:S04]  /*28920*/  STL.64 [R1+0x2c0], R12 ;  /* 0x0002c00c01007387 */ /* 0x0011e80000100a00 */
[----:B------:R1:W-:Y:S04]  /*28930*/  STL.64 [R1+0x2c8], R14 ;  /* 0x0002c80e01007387 */ /* 0x0003e80000100a00 */
[----:B------:R-:W2:Y:S04]  /*28940*/  LDL.LU.64 R16, [R1+0x390] ;  /* 0x0003900001107983 */ /* 0x000ea80000300a00 */
[----:B------:R-:W2:Y:S04]  /*28950*/  LDL.LU.64 R18, [R1+0x398] ;  /* 0x0003980001127983 */ /* 0x000ea80000300a00 */
[----:B------:R-:W2:Y:S04]  /*28960*/  LDL.LU R24, [R1+0x80] ;  /* 0x0000800001187983 */ /* 0x000ea80000300800 */
[----:B------:R-:W2:Y:S04]  /*28970*/  LDL.LU R32, [R1+0x78] ;  /* 0x0000780001207983 */ /* 0x000ea80000300800 */
[----:B------:R-:W2:Y:S04]  /*28980*/  LDL.LU R34, [R1+0x8c] ;  /* 0x00008c0001227983 */ /* 0x000ea80000300800 */
[----:B------:R-:W2:Y:S04]  /*28990*/  LDL.LU R44, [R1+0x88] ;  /* 0x00008800012c7983 */ /* 0x000ea80000300800 */
[----:B------:R-:W2:Y:S01]  /*289a0*/  LDL.LU R46, [R1+0x9c] ;  /* 0x00009c00012e7983 */ /* 0x000ea20000300800 */
[----:B------:R-:W-:-:S02]  /*289b0*/  IMAD.MOV.U32 R40, RZ, RZ, R12 ;  /* 0x000000ffff287224 */ /* 0x000fc400078e000c */
[----:B------:R-:W-:Y:S01]  /*289c0*/  IMAD.MOV.U32 R0, RZ, RZ, R13 ;  /* 0x000000ffff007224 */ /* 0x000fe200078e000d */
[----:B------:R-:W2:Y:S04]  /*289d0*/  LDL.LU R48, [R1+0x98] ;  /* 0x0000980001307983 */ /* 0x000ea80000300800 */
[----:B0-----:R-:W2:Y:S04]  /*289e0*/  LDL.LU.64 R12, [R1+0x380] ;  /* 0x00038000010c7983 */ /* 0x001ea80000300a00 */
[----:B-1----:R-:W2:Y:S01]  /*289f0*/  LDL.LU.64 R14, [R1+0x388] ;  /* 0x00038800010e7983 */ /* 0x002ea20000300a00 */
[----:B------:R-:W-:-:S02]  /*28a00*/  IMAD.MOV.U32 R25, RZ, RZ, R5 ;  /* 0x000000ffff197224 */ /* 0x000fc400078e0005 */
[----:B------:R-:W-:Y:S01]  /*28a10*/  IMAD R2, R30, 0x100, R31 ;  /* 0x000001001e027824 */ /* 0x000fe200078e021f */
[----:B------:R-:W-:Y:S02]  /*28a20*/  F2FP.F16.E5M2.UNPACK_B R30, R4 ;  /* 0x00000004ff1e723e */ /* 0x000fe400020004ff */
[----:B------:R-:W-:Y:S02]  /*28a30*/  F2FP.F16.E5M2.UNPACK_B R29, R3 ;  /* 0x00000003ff1d723e */ /* 0x000fe400020004ff */
[----:B------:R-:W-:Y:S02]  /*28a40*/  F2FP.F16.E5M2.UNPACK_B R4, R51 ;  /* 0x00000033ff04723e */ /* 0x000fe400020004ff */
[----:B------:R-:W-:Y:S02]  /*28a50*/  F2FP.F16.E5M2.UNPACK_B R28, R2 ;  /* 0x00000002ff1c723e */ /* 0x000fe400020004ff */
[----:B------:R-:W-:Y:S02]  /*28a60*/  F2FP.F16.E5M2.UNPACK_B R2, R33 ;  /* 0x00000021ff02723e */ /* 0x000fe400020004ff */
[----:B------:R-:W-:-:S02]  /*28a70*/  F2FP.F16.E5M2.UNPACK_B R3, R25 ;  /* 0x00000019ff03723e */ /* 0x000fc400020004ff */
[----:B------:R-:W-:Y:S02]  /*28a80*/  F2FP.F16.E5M2.UNPACK_B R6, R6 ;  /* 0x00000006ff06723e */ /* 0x000fe400020004ff */
[----:B------:R-:W-:Y:S01]  /*28a90*/  F2FP.F16.E5M2.UNPACK_B R7, R7 ;  /* 0x00000007ff07723e */ /* 0x000fe200020004ff */
[----:B---3--:R-:W-:Y:S02]  /*28aa0*/  IMAD R5, R61, 0x100, R60 ;  /* 0x000001003d057824 */ /* 0x008fe400078e023c */
[----:B------:R-:W3:Y:S04]  /*28ab0*/  LDL.LU R60, [R1+0x164] ;  /* 0x00016400013c7983 */ /* 0x000ee80000300800 */
[----:B------:R-:W3:Y:S01]  /*28ac0*/  LDL.LU R61, [R1+0xec] ;  /* 0x0000ec00013d7983 */ /* 0x000ee20000300800 */
[----:B------:R-:W-:-:S02]  /*28ad0*/  F2FP.F16.E5M2.UNPACK_B R31, R5 ;  /* 0x00000005ff1f723e */ /* 0x000fc400020004ff */
[----:B------:R-:W-:-:S07]  /*28ae0*/  F2FP.F16.E5M2.UNPACK_B R5, R50 ;  /* 0x00000032ff05723e */ /* 0x000fce00020004ff */
[C---:B----4-:R-:W-:Y:S01]  /*28af0*/  HMMA.16816.F32 R52, R28.reuse, R4, R20 ;  /* 0x000000041c34723c */ /* 0x050fe20000001814 */
[----:B------:R-:W4:Y:S04]  /*28b00*/  LDL.LU.64 R20, [R1+0x430] ;  /* 0x0004300001147983 */ /* 0x000f280000300a00 */
[----:B------:R-:W4:Y:S01]  /*28b10*/  LDL.LU.64 R22, [R1+0x438] ;  /* 0x0004380001167983 */ /* 0x000f220000300a00 */
[C---:B--2---:R-:W-:Y:S06]  /*28b20*/  HMMA.16816.F32 R16, R28.reuse, R2, R16 ;  /* 0x000000021c10723c */ /* 0x044fec0000001810 */
[----:B------:R-:W-:Y:S11]  /*28b30*/  HMMA.16816.F32 R12, R28, R6, R12 ;  /* 0x000000061c0c723c */ /* 0x000ff6000000180c */
[----:B------:R-:W-:Y:S04]  /*28b40*/  STL.64 [R1+0x1f68], R54 ;  /* 0x001f683601007387 */ /* 0x000fe80000100a00 */
[----:B------:R-:W-:Y:S04]  /*28b50*/  STL.64 [R1+0x1f60], R52 ;  /* 0x001f603401007387 */ /* 0x000fe80000100a00 */
[----:B------:R-:W-:Y:S04]  /*28b60*/  STL.64 [R1+0x1f78], R18 ;  /* 0x001f781201007387 */ /* 0x000fe80000100a00 */
[----:B------:R-:W-:Y:S04]  /*28b70*/  STL.64 [R1+0x1f70], R16 ;  /* 0x001f701001007387 */ /* 0x000fe80000100a00 */
[----:B------:R-:W-:Y:S04]  /*28b80*/  STL.64 [R1+0x1f88], R14 ;  /* 0x001f880e01007387 */ /* 0x000fe80000100a00 */
[----:B------:R0:W-:Y:S04]  /*28b90*/  STL.64 [R1+0x1f80], R12 ;  /* 0x001f800c01007387 */ /* 0x0001e80000100a00 */
[----:B0-----:R-:W2:Y:S04]  /*28ba0*/  LDL.LU.64 R12, [R1+0x440] ;  /* 0x00044000010c7983 */ /* 0x001ea80000300a00 */
[----:B------:R-:W2:Y:S01]  /*28bb0*/  LDL.LU.64 R14, [R1+0x448] ;  /* 0x00044800010e7983 */ /* 0x000ea20000300a00 */
[----:B------:R-:W-:-:S02]  /*28bc0*/  F2FP.F16.E5M2.UNPACK_B R8, R8 ;  /* 0x00000008ff08723e */ /* 0x000fc400020004ff */
[----:B------:R-:W-:Y:S01]  /*28bd0*/  F2FP.F16.E5M2.UNPACK_B R9, R9 ;  /* 0x00000009ff09723e */ /* 0x000fe200020004ff */
[----:B------:R-:W3:Y:S04]  /*28be0*/  LDL.LU.64 R36, [R1+0x420] ;  /* 0x0004200001247983 */ /* 0x000ee80000300a00 */
[----:B------:R-:W3:Y:S01]  /*28bf0*/  LDL.LU.64 R38, [R1+0x428] ;  /* 0x0004280001267983 */ /* 0x000ee20000300a00 */
[----:B------:R-:W-:Y:S02]  /*28c00*/  F2FP.F16.E5M2.UNPACK_B R10, R10 ;  /* 0x0000000aff0a723e */ /* 0x000fe400020004ff */
[----:B------:R-:W-:Y:S01]  /*28c10*/  F2FP.F16.E5M2.UNPACK_B R11, R11 ;  /* 0x0000000bff0b723e */ /* 0x000fe200020004ff */
[----:B------:R-:W-:Y:S02]  /*28c20*/  IMAD R24, R32, 0x100, R24 ;  /* 0x0000010020187824 */ /* 0x000fe400078e0218 */
[----:B------:R-:W-:Y:S01]  /*28c30*/  IMAD R25, R44, 0x100, R34 ;  /* 0x000001002c197824 */ /* 0x000fe200078e0222 */
[----:B------:R-:W-:-:S02]  /*28c40*/  F2FP.F16.E5M2.UNPACK_B R44, R27 ;  /* 0x0000001bff2c723e */ /* 0x000fc400020004ff */
[----:B------:R-:W-:Y:S02]  /*28c50*/  F2FP.F16.E5M2.UNPACK_B R45, R26 ;  /* 0x0000001aff2d723e */ /* 0x000fe400020004ff */
[----:B------:R-:W-:Y:S02]  /*28c60*/  F2FP.F16.E5M2.UNPACK_B R32, R24 ;  /* 0x00000018ff20723e */ /* 0x000fe400020004ff */
[----:B------:R-:W-:Y:S01]  /*28c70*/  F2FP.F16.E5M2.UNPACK_B R33, R25 ;  /* 0x00000019ff21723e */ /* 0x000fe200020004ff */
[----:B----4-:R-:W-:-:S15]  /*28c80*/  HMMA.16816.F32 R20, R28, R8, R20 ;  /* 0x000000081c14723c */ /* 0x010fde0000001814 */
[----:B------:R-:W-:-:S08]  /*28c90*/  NOP ;  /* 0x0000000000007918 */ /* 0x000fd00000000000 */
[----:B------:R-:W-:Y:S04]  /*28ca0*/  STL [R1+0x1f30], R20 ;  /* 0x001f301401007387 */ /* 0x000fe80000100800 */
[----:B------:R0:W-:Y:S04]  /*28cb0*/  STL [R1+0x1f2c], R21 ;  /* 0x001f2c1501007387 */ /* 0x0001e80000100800 */
[----:B------:R-:W-:Y:S04]  /*28cc0*/  STL [R1+0x1f20], R22 ;  /* 0x001f201601007387 */ /* 0x000fe80000100800 */
[----:B------:R1:W-:Y:S04]  /*28cd0*/  STL [R1+0x1f1c], R23 ;  /* 0x001f1c1701007387 */ /* 0x0003e80000100800 */
[----:B0-----:R-:W4:Y:S04]  /*28ce0*/  LDL.LU.64 R20, [R1+0x3d0] ;  /* 0x0003d00001147983 */ /* 0x001f280000300a00 */
[----:B-1----:R-:W4:Y:S04]  /*28cf0*/  LDL.LU.64 R22, [R1+0x3d8] ;  /* 0x0003d80001167983 */ /* 0x002f280000300a00 */
[----:B------:R-:W4:Y:S04]  /*28d00*/  LDL.LU.64 R16, [R1+0x370] ;  /* 0x0003700001107983 */ /* 0x000f280000300a00 */
[----:B------:R-:W4:Y:S01]  /*28d10*/  LDL.LU.64 R18, [R1+0x378] ;  /* 0x0003780001127983 */ /* 0x000f220000300a00 */
[----:B--2---:R-:W-:Y:S03]  /*28d20*/  HMMA.16816.F32 R24, R28, R10, R12 ;  /* 0x0000000a1c18723c */ /* 0x004fe6000000180c */
[----:B------:R-:W2:Y:S04]  /*28d30*/  LDL.LU.64 R12, [R1+0x360] ;  /* 0x00036000010c7983 */ /* 0x000ea80000300a00 */
[----:B------:R-:W2:Y:S01]  /*28d40*/  LDL.LU.64 R14, [R1+0x368] ;  /* 0x00036800010e7983 */ /* 0x000ea20000300a00 */
[----:B------:R-:W-:Y:S01]  /*28d50*/  IMAD R34, R48, 0x100, R46 ;  /* 0x0000010030227824 */ /* 0x000fe200078e022e */
[----:B------:R-:W-:-:S02]  /*28d60*/  F2FP.F16.E5M2.UNPACK_B R46, R42 ;  /* 0x0000002aff2e723e */ /* 0x000fc400020004ff */
[----:B------:R-:W-:Y:S02]  /*28d70*/  F2FP.F16.E5M2.UNPACK_B R47, R41 ;  /* 0x00000029ff2f723e */ /* 0x000fe400020004ff */
[----:B------:R-:W-:Y:S02]  /*28d80*/  F2FP.F16.E5M2.UNPACK_B R48, R40 ;  /* 0x00000028ff30723e */ /* 0x000fe400020004ff */
[----:B------:R-:W-:Y:S01]  /*28d90*/  F2FP.F16.E5M2.UNPACK_B R49, R0 ;  /* 0x00000000ff31723e */ /* 0x000fe200020004ff */
[----:B---3--:R-:W-:Y:S01]  /*28da0*/  IMAD R35, R61, 0x100, R60 ;  /* 0x000001003d237824 */ /* 0x008fe200078e023c */
[----:B------:R-:W-:Y:S01]  /*28db0*/  HMMA.16816.F32 R36, R28, R44, R36 ;  /* 0x0000002c1c24723c */ /* 0x000fe20000001824 */
[----:B------:R-:W-:-:S05]  /*28dc0*/  F2FP.F16.E5M2.UNPACK_B R34, R34 ;  /* 0x00000022ff22723e */ /* 0x000fca00020004ff */
[----:B------:R-:W-:Y:S04]  /*28dd0*/  STL [R1+0x1f34], R24 ;  /* 0x001f341801007387 */ /* 0x000fe80000100800 */
[----:B------:R-:W-:Y:S04]  /*28de0*/  STL [R1+0x1f28], R25 ;  /* 0x001f281901007387 */ /* 0x000fe80000100800 */
[----:B------:R-:W-:Y:S04]  /*28df0*/  STL [R1+0x1f24], R26 ;  /* 0x001f241a01007387 */ /* 0x000fe80000100800 */
[----:B------:R4:W-:Y:S01]  /*28e00*/  STL [R1+0x1f18], R27 ;  /* 0x001f181b01007387 */ /* 0x0009e20000100800 */
[----:B------:R-:W-:-:S04]  /*28e10*/  F2FP.F16.E5M2.UNPACK_B R35, R35 ;  /* 0x00000023ff23723e */ /* 0x000fc800020004ff */
[----:B------:R-:W-:Y:S04]  /*28e20*/  STL.64 [R1+0x80], R36 ;  /* 0x0000802401007387 */ /* 0x000fe80000100a00 */
[----:B------:R-:W-:Y:S01]  /*28e30*/  STL.64 [R1+0x88], R38 ;  /* 0x0000882601007387 */ /* 0x000fe20000100a00 */
[C---:B----4-:R-:W-:Y:S06]  /*28e40*/  HMMA.16816.F32 R24, R28.reuse, R46, R20 ;  /* 0x0000002e1c18723c */ /* 0x050fec0000001814 */
[----:B------:R-:W-:-:S15]  /*28e50*/  HMMA.16816.F32 R16, R28, R48, R16 ;  /* 0x000000301c10723c */ /* 0x000fde0000001810 */
[----:B------:R-:W-:-:S03]  /*28e60*/  NOP ;  /* 0x0000000000007918 */ /* 0x000fc60000000000 */
[----:B------:R-:W-:Y:S02]  /*28e70*/  IMAD.MOV.U32 R22, RZ, RZ, R27 ;  /* 0x000000ffff167224 */ /* 0x000fe400078e001b */
[----:B------:R-:W-:Y:S01]  /*28e80*/  IMAD.MOV.U32 R23, RZ, RZ, R26 ;  /* 0x000000ffff177224 */ /* 0x000fe200078e001a */
[----:B------:R0:W-:Y:S03]  /*28e90*/  STL.64 [R1+0x70], R24 ;  /* 0x0000701801007387 */ /* 0x0001e60000100a00 */
[----:B------:R-:W-:Y:S01]  /*28ea0*/  IMAD.MOV.U32 R27, RZ, RZ, R16 ;  /* 0x000000ffff1b7224 */ /* 0x000fe200078e0010 */
[----:B------:R-:W-:Y:S04]  /*28eb0*/  STL [R1+0x1f4c], R22 ;  /* 0x001f4c1601007387 */ /* 0x000fe80000100800 */
[----:B------:R-:W-:Y:S04]  /*28ec0*/  STL [R1+0x1f48], R23 ;  /* 0x001f481701007387 */ /* 0x000fe80000100800 */
[----:B------:R1:W-:Y:S04]  /*28ed0*/  STL [R1+0x44], R17 ;  /* 0x0000441101007387 */ /* 0x0003e80000100800 */
[----:B------:R3:W-:Y:S04]  /*28ee0*/  STL.64 [R1+0x48], R18 ;  /* 0x0000481201007387 */ /* 0x0007e80000100a00 */
[----:B------:R4:W-:Y:S04]  /*28ef0*/  STL [R1+0x1f38], R27 ;  /* 0x001f381b01007387 */ /* 0x0009e80000100800 */
[----:B------:R-:W4:Y:S04]  /*28f00*/  LDL.LU.64 R28, [R1+0x350] ;  /* 0x00035000011c7983 */ /* 0x000f280000300a00 */
[----:B------:R-:W4:Y:S01]  /*28f10*/  LDL.LU.64 R30, [R1+0x358] ;  /* 0x00035800011e7983 */ /* 0x000f220000300a00 */
[----:B--2---:R-:W-:-:S15]  /*28f20*/  HMMA.16816.F32 R12, R32, R4, R12 ;  /* 0x00000004200c723c */ /* 0x004fde000000180c */
[----:B------:R-:W-:-:S09]  /*28f30*/  NOP ;  /* 0x0000000000007918 */ /* 0x000fd20000000000 */
[----:B------:R-:W-:Y:S02]  /*28f40*/  IMAD.MOV.U32 R20, RZ, RZ, R12 ;  /* 0x000000ffff147224 */ /* 0x000fe400078e000c */
[----:B------:R-:W-:Y:S02]  /*28f50*/  IMAD.MOV.U32 R21, RZ, RZ, R13 ;  /* 0x000000ffff157224 */ /* 0x000fe400078e000d */
[----:B0-----:R-:W-:Y:S02]  /*28f60*/  IMAD.MOV.U32 R25, RZ, RZ, R14 ;  /* 0x000000ffff197224 */ /* 0x001fe400078e000e */
[----:B------:R-:W-:Y:S01]  /*28f70*/  IMAD.MOV.U32 R26, RZ, RZ, R15 ;  /* 0x000000ffff1a7224 */ /* 0x000fe200078e000f */
[----:B------:R-:W2:Y:S04]  /*28f80*/  LDL.LU.64 R12, [R1+0x340] ;  /* 0x00034000010c7983 */ /* 0x000ea80000300a00 */
[----:B------:R-:W2:Y:S04]  /*28f90*/  LDL.LU.64 R14, [R1+0x348] ;  /* 0x00034800010e7983 */ /* 0x000ea80000300a00 */
[----:B-1----:R-:W2:Y:S04]  /*28fa0*/  LDL.LU.64 R16, [R1+0x330] ;  /* 0x0003300001107983 */ /* 0x002ea80000300a00 */
[----:B---3--:R-:W3:Y:S04]  /*28fb0*/  LDL.LU.64 R18, [R1+0x338] ;  /* 0x0003380001127983 */ /* 0x008ee80000300a00 */
        /* <DEDUP_REMOVED lines=8> */
[----:B------:R-:W-:Y:S04]  /*29040*/  STL [R1+0x1f50], R26 ;  /* 0x001f501a01007387 */ /* 0x000fe80000100800 */
[----:B------:R0:W-:Y:S04]  /*29050*/  STL [R1+0x1f44], R25 ;  /* 0x001f441901007387 */ /* 0x0001e80000100800 */
[----:B------:R1:W-:Y:S04]  /*29060*/  STL [R1+0x1f40], R21 ;  /* 0x001f401501007387 */ /* 0x0003e80000100800 */
[----:B------:R1:W-:Y:S01]  /*29070*/  STL [R1+0x1f3c], R20 ;  /* 0x001f3c1401007387 */ /* 0x0003e20000100800 */
[----:B----4-:R-:W-:-:S15]  /*29080*/  HMMA.16816.F32 R28, R32, R2, R28 ;  /* 0x00000002201c723c */ /* 0x010fde000000181c */
[----:B------:R-:W-:-:S09]  /*29090*/  NOP ;  /* 0x0000000000007918 */ /* 0x000fd20000000000 */
[----:B------:R-:W-:Y:S02]  /*290a0*/  IMAD.MOV.U32 R24, RZ, RZ, R31 ;  /* 0x000000ffff187224 */ /* 0x000fe400078e001f */
[----:B------:R-:W-:Y:S01]  /*290b0*/  IMAD.MOV.U32 R27, RZ, RZ, R30 ;  /* 0x000000ffff1b7224 */ /* 0x000fe200078e001e */
[----:B------:R4:W-:Y:S01]  /*290c0*/  STL.64 [R1+0x20], R28 ;  /* 0x0000201c01007387 */ /* 0x0009e20000100a00 */
[----:B--2---:R-:W-:Y:S03]  /*290d0*/  HMMA.16816.F32 R12, R32, R6, R12 ;  /* 0x00000006200c723c */ /* 0x004fe6000000180c */
[----:B------:R-:W-:Y:S04]  /*290e0*/  STL [R1+0x1f58], R24 ;  /* 0x001f581801007387 */ /* 0x000fe80000100800 */
[----:B------:R2:W-:-:S15]  /*290f0*/  STL [R1+0x1f54], R27 ;  /* 0x001f541b01007387 */ /* 0x0005de0000100800 */
[----:B------:R-:W-:-:S02]  /*29100*/  NOP ;  /* 0x0000000000007918 */ /* 0x000fc40000000000 */
[----:B------:R-:W-:Y:S02]  /*29110*/  IMAD.MOV.U32 R23, RZ, RZ, R12 ;  /* 0x000000ffff177224 */ /* 0x000fe400078e000c */
[----:B0-----:R-:W-:Y:S02]  /*29120*/  IMAD.MOV.U32 R25, RZ, RZ, R13 ;  /* 0x000000ffff197224 */ /* 0x001fe400078e000d */
[----:B-1----:R-:W-:Y:S02]  /*29130*/  IMAD.MOV.U32 R21, RZ, RZ, R14 ;  /* 0x000000ffff157224 */ /* 0x002fe400078e000e */
[----:B------:R-:W-:Y:S01]  /*29140*/  IMAD.MOV.U32 R20, RZ, RZ, R15 ;  /* 0x000000ffff147224 */ /* 0x000fe200078e000f */
[----:B------:R-:W2:Y:S04]  /*29150*/  LDL.LU.64 R12, [R1+0x410] ;  /* 0x00041000010c7983 */ /* 0x000ea80000300a00 */
[----:B------:R-:W2:Y:S01]  /*29160*/  LDL.LU.64 R14, [R1+0x418] ;  /* 0x00041800010e7983 */ /* 0x000ea20000300a00 */
[----:B---3--:R-:W-:Y:S01]  /*29170*/  HMMA.16816.F32 R16, R32, R8, R16 ;  /* 0x000000082010723c */ /* 0x008fe20000001810 */
[----:B----4-:R-:W-:-:S15]  /*29180*/  IMAD R28, R43, 0x100, R56 ;  /* 0x000001002b1c7824 */ /* 0x010fde00078e0238 */
[----:B------:R-:W-:-:S08]  /*29190*/  NOP ;  /* 0x0000000000007918 */ /* 0x000fd00000000000 */
[----:B------:R-:W-:Y:S02]  /*291a0*/  IMAD.MOV.U32 R22, RZ, RZ, R19 ;  /* 0x000000ffff167224 */ /* 0x000fe400078e0013 */
[----:B--2---:R-:W-:Y:S02]  /*291b0*/  IMAD.MOV.U32 R27, RZ, RZ, R17 ;  /* 0x000000ffff1b7224 */ /* 0x004fe400078e0011 */
[----:B------:R-:W-:Y:S02]  /*291c0*/  IMAD.MOV.U32 R26, RZ, RZ, R18 ;  /* 0x000000ffff1a7224 */ /* 0x000fe400078e0012 */
[----:B------:R-:W-:Y:S01]  /*291d0*/  IMAD.MOV.U32 R24, RZ, RZ, R16 ;  /* 0x000000ffff187224 */ /* 0x000fe200078e0010 */
[----:B------:R-:W-:Y:S04]  /*291e0*/  STL.64 [R1+0x1fa8], R22 ;  /* 0x001fa81601007387 */ /* 0x000fe80000100a00 */
[----:B------:R0:W-:Y:S04]  /*291f0*/  STL.64 [R1+0x1fa0], R20 ;  /* 0x001fa01401007387 */ /* 0x0001e80000100a00 */
[----:B------:R-:W-:Y:S04]  /*29200*/  STL.64 [R1+0x1f98], R26 ;  /* 0x001f981a01007387 */ /* 0x000fe80000100a00 */
[----:B------:R1:W-:Y:S04]  /*29210*/  STL.64 [R1+0x1f90], R24 ;  /* 0x001f901801007387 */ /* 0x0003e80000100a00 */
[----:B------:R-:W0:Y:S04]  /*29220*/  LDL.LU.64 R16, [R1+0x400] ;  /* 0x0004000001107983 */ /* 0x000e280000300a00 */
[----:B------:R-:W0:Y:S01]  /*29230*/  LDL.LU.64 R18, [R1+0x408] ;  /* 0x0004080001127983 */ /* 0x000e220000300a00 */
[----:B------:R-:W-:Y:S03]  /*29240*/  HMMA.16816.F32 R56, R32, R10, R12 ;  /* 0x0000000a2038723c */ /* 0x000fe6000000180c */
[----:B------:R-:W2:Y:S04]  /*29250*/  LDL.LU.64 R12, [R1+0x3c0] ;  /* 0x0003c000010c7983 */ /* 0x000ea80000300a00 */
[----:B------:R-:W2:Y:S01]  /*29260*/  LDL.LU.64 R14, [R1+0x3c8] ;  /* 0x0003c800010e7983 */ /* 0x000ea20000300a00 */
[----:B------:R-:W-:-:S02]  /*29270*/  IMAD R30, R60, 0x100, R37 ;  /* 0x000001003c1e7824 */ /* 0x000fc400078e0225 */
[----:B------:R-:W-:-:S13]  /*29280*/  IMAD R29, R39, 0x100, R41 ;  /* 0x00000100271d7824 */ /* 0x000fda00078e0229 */
[----:B------:R-:W-:Y:S04]  /*29290*/  STL [R1+0x1ef4], R56 ;  /* 0x001ef43801007387 */ /* 0x000fe80000100800 */
[----:B------:R-:W-:Y:S04]  /*292a0*/  STL [R1+0x1ef0], R57 ;  /* 0x001ef03901007387 */ /* 0x000fe80000100800 */
[----:B------:R-:W-:Y:S04]  /*292b0*/  STL [R1+0x1eec], R58 ;  /* 0x001eec3a01007387 */ /* 0x000fe80000100800 */
[----:B------:R-:W-:Y:S04]  /*292c0*/  STL [R1+0x1ee8], R59 ;  /* 0x001ee83b01007387 */ /* 0x000fe80000100800 */
[----:B------:R-:W3:Y:S04]  /*292d0*/  LDL.LU.64 R36, [R1+0x320] ;  /* 0x0003200001247983 */ /* 0x000ee80000300a00 */
[----:B------:R-:W3:Y:S04]  /*292e0*/  LDL.LU.64 R38, [R1+0x328] ;  /* 0x0003280001267983 */ /* 0x000ee80000300a00 */
[----:B------:R-:W4:Y:S04]  /*292f0*/  LDL.LU R54, [R1+0x4a0] ;  /* 0x0004a00001367983 */ /* 0x000f280000300800 */
[----:B------:R-:W4:Y:S01]  /*29300*/  LDL.LU R40, [R1+0x49c] ;  /* 0x00049c0001287983 */ /* 0x000f220000300800 */
[----:B0-----:R-:W-:Y:S03]  /*29310*/  HMMA.16816.F32 R20, R32, R44, R16 ;  /* 0x0000002c2014723c */ /* 0x001fe60000001810 */
[----:B------:R-:W4:Y:S04]  /*29320*/  LDL.LU.64 R16, [R1+0x310] ;  /* 0x0003100001107983 */ /* 0x000f280000300a00 */
[----:B------:R-:W4:Y:S01]  /*29330*/  LDL.LU.64 R18, [R1+0x318] ;  /* 0x0003180001127983 */ /* 0x000f220000300a00 */
[----:B------:R-:W-:-:S15]  /*29340*/  IMAD R31, R0, 0x100, R61 ;  /* 0x00000100001f7824 */ /* 0x000fde00078e023d */
[----:B------:R-:W-:Y:S04]  /*29350*/  STL.64 [R1+0x60], R20 ;  /* 0x0000601401007387 */ /* 0x000fe80000100a00 */
[----:B------:R-:W-:Y:S04]  /*29360*/  STL.64 [R1+0x68], R22 ;  /* 0x0000681601007387 */ /* 0x000fe80000100a00 */
[----:B------:R-:W4:Y:S04]  /*29370*/  LDL.LU R55, [R1+0x4b0] ;  /* 0x0004b00001377983 */ /* 0x000f280000300800 */
[----:B------:R-:W4:Y:S01]  /*29380*/  LDL.LU R41, [R1+0x4ac] ;  /* 0x0004ac0001297983 */ /* 0x000f220000300800 */
[----:B--2---:R-:W-:-:S15]  /*29390*/  HMMA.16816.F32 R12, R32, R46, R12 ;  /* 0x0000002e200c723c */ /* 0x004fde000000180c */
[----:B------:R-:W-:-:S08]  /*293a0*/  NOP ;  /* 0x0000000000007918 */ /* 0x000fd00000000000 */
[----:B------:R0:W-:Y:S04]  /*293b0*/  STL.64 [R1+0x50], R12 ;  /* 0x0000500c01007387 */ /* 0x0001e80000100a00 */
[----:B-1----:R-:W2:Y:S04]  /*293c0*/  LDL.LU.64 R24, [R1+0x300] ;  /* 0x0003000001187983 */ /* 0x002ea80000300a00 */
[----:B------:R-:W2:Y:S01]  /*293d0*/  LDL.LU.64 R26, [R1+0x308] ;  /* 0x00030800011a7983 */ /* 0x000ea20000300a00 */
[----:B------:R-:W-:Y:S02]  /*293e0*/  IMAD.MOV.U32 R60, RZ, RZ, R14 ;  /* 0x000000ffff3c7224 */ /* 0x000fe400078e000e */
[----:B------:R-:W-:Y:S01]  /*293f0*/  IMAD.MOV.U32 R0, RZ, RZ, R15 ;  /* 0x000000ffff007224 */ /* 0x000fe200078e000f */
[----:B0-----:R-:W2:Y:S04]  /*29400*/  LDL.LU.64 R12, [R1+0xa0] ;  /* 0x0000a000010c7983 */ /* 0x001ea80000300a00 */
[----:B------:R-:W2:Y:S04]  /*29410*/  LDL.LU.64 R14, [R1+0xa8] ;  /* 0x0000a800010e7983 */ /* 0x000ea80000300a00 */
[----:B------:R-:W2:Y:S04]  /*29420*/  LDL.LU.64 R20, [R1+0xb0] ;  /* 0x0000b00001147983 */ /* 0x000ea80000300a00 */
[----:B------:R-:W2:Y:S01]  /*29430*/  LDL.LU.64 R22, [R1+0xb8] ;  /* 0x0000b80001167983 */ /* 0x000ea20000300a00 */
[----:B---3--:R-:W-:Y:S01]  /*29440*/  HMMA.16816.F32 R32, R32, R48, R36 ;  /* 0x000000302020723c */ /* 0x008fe20000001824 */
[----:B------:R-:W-:-:S02]  /*29450*/  F2FP.F16.E5M2.UNPACK_B R28, R28 ;  /* 0x0000001cff1c723e */ /* 0x000fc400020004ff */
[----:B------:R-:W-:Y:S02]  /*29460*/  F2FP.F16.E5M2.UNPACK_B R29, R29 ;  /* 0x0000001dff1d723e */ /* 0x000fe400020004ff */
[----:B------:R-:W-:Y:S02]  /*29470*/  F2FP.F16.E5M2.UNPACK_B R30, R30 ;  /* 0x0000001eff1e723e */ /* 0x000fe400020004ff */
[----:B------:R-:W-:Y:S01]  /*29480*/  F2FP.F16.E5M2.UNPACK_B R31, R31 ;  /* 0x0000001fff1f723e */ /* 0x000fe200020004ff */
[----:B------:R-:W-:Y:S04]  /*29490*/  STL.64 [R1+0x1fb8], R50 ;  /* 0x001fb83201007387 */ /* 0x000fe80000100a00 */
[----:B------:R-:W-:Y:S02]  /*294a0*/  STL.64 [R1+0x1fb0], R48 ;  /* 0x001fb03001007387 */ /* 0x000fe40000100a00 */
[----:B----4-:R-:W-:Y:S09]  /*294b0*/  HMMA.16816.F32 R36, R28, R4, R16 ;  /* 0x000000041c24723c */ /* 0x010ff20000001810 */
[----:B------:R-:W-:Y:S04]  /*294c0*/  STL.64 [R1+0x1ed0], R34 ;  /* 0x001ed02201007387 */ /* 0x000fe80000100a00 */
[----:B------:R2:W-:Y:S04]  /*294d0*/  STL.64 [R1+0x1ec8], R32 ;  /* 0x001ec82001007387 */ /* 0x0005e80000100a00 */
[----:B------:R-:W3:Y:S04]  /*294e0*/  LDL.LU R19, [R1+0x4d0] ;  /* 0x0004d00001137983 */ /* 0x000ee80000300800 */
[----:B------:R-:W3:Y:S04]  /*294f0*/  LDL.LU R42, [R1+0x4c8] ;  /* 0x0004c800012a7983 */ /* 0x000ee80000300800 */
[----:B------:R-:W4:Y:S04]  /*29500*/  LDL.LU R43, [R1+0x4f4] ;  /* 0x0004f400012b7983 */ /* 0x000f280000300800 */
[----:B------:R-:W4:Y:S04]  /*29510*/  LDL.LU R61, [R1+0x4d8] ;  /* 0x0004d800013d7983 */ /* 0x000f280000300800 */
[----:B------:R-:W-:Y:S04]  /*29520*/  STL.64 [R1+0x1ee0], R38 ;  /* 0x001ee02601007387 */ /* 0x000fe80000100a00 */
[----:B------:R-:W-:Y:S01]  /*29530*/  STL.64 [R1+0x1ed8], R36 ;  /* 0x001ed82401007387 */ /* 0x000fe20000100a00 */
[----:B------:R-:W-:-:S02]  /*29540*/  IMAD R40, R40, 0x100, R54 ;  /* 0x0000010028287824 */ /* 0x000fc400078e0236 */
[----:B------:R-:W-:Y:S01]  /*29550*/  IMAD R41, R41, 0x100, R55 ;  /* 0x0000010029297824 */ /* 0x000fe200078e0237 */
[C---:B--2---:R-:W-:Y:S06]  /*29560*/  HMMA.16816.F32 R32, R28.reuse, R2, R24 ;  /* 0x000000021c20723c */ /* 0x044fec0000001818 */
[C---:B------:R-:W-:Y:S06]  /*29570*/  HMMA.16816.F32 R20, R28.reuse, R8, R20 ;  /* 0x000000081c14723c */ /* 0x040fec0000001814 */
[----:B------:R-:W-:Y:S01]  /*29580*/  HMMA.16816.F32 R24, R28, R6, R12 ;  /* 0x000000061c18723c */ /* 0x000fe2000000180c */
[----:B------:R-:W2:Y:S10]  /*29590*/  LDL.LU.64 R12, [R1+0x3f0] ;  /* 0x0003f000010c7983 */ /* 0x000eb40000300a00 */
[----:B------:R-:W-:Y:S04]  /*295a0*/  STL.64 [R1+0x90], R32 ;  /* 0x0000902001007387 */ /* 0x000fe80000100a00 */
[----:B------:R0:W-:Y:S04]  /*295b0*/  STL.64 [R1+0x98], R34 ;  /* 0x0000982201007387 */ /* 0x0001e80000100a00 */
[----:B------:R-:W2:Y:S01]  /*295c0*/  LDL.LU.64 R14, [R1+0x3f8] ;  /* 0x0003f800010e7983 */ /* 0x000ea20000300a00 */
[----:B------:R-:W-:-:S02]  /*295d0*/  IMAD.MOV.U32 R58, RZ, RZ, R22 ;  /* 0x000000ffff3a7224 */ /* 0x000fc400078e0016 */
[----:B------:R-:W-:Y:S02]  /*295e0*/  IMAD.MOV.U32 R59, RZ, RZ, R23 ;  /* 0x000000ffff3b7224 */ /* 0x000fe400078e0017 */
[----:B------:R-:W-:Y:S02]  /*295f0*/  IMAD.MOV.U32 R56, RZ, RZ, R20 ;  /* 0x000000ffff387224 */ /* 0x000fe400078e0014 */
[----:B------:R-:W-:Y:S01]  /*29600*/  IMAD.MOV.U32 R57, RZ, RZ, R21 ;  /* 0x000000ffff397224 */ /* 0x000fe200078e0015 */
[----:B------:R-:W-:Y:S04]  /*29610*/  STL.64 [R1+0xa0], R24 ;  /* 0x0000a01801007387 */ /* 0x000fe80000100a00 */
[----:B------:R-:W-:Y:S04]  /*29620*/  STL.64 [R1+0xa8], R26 ;  /* 0x0000a81a01007387 */ /* 0x000fe80000100a00 */
[----:B------:R-:W-:Y:S04]  /*29630*/  STL.64 [R1+0x1f00], R58 ;  /* 0x001f003a01007387 */ /* 0x000fe80000100a00 */
[----:B------:R1:W-:Y:S04]  /*29640*/  STL.64 [R1+0x1ef8], R56 ;  /* 0x001ef83801007387 */ /* 0x0003e80000100a00 */
[----:B0-----:R-:W4:Y:S04]  /*29650*/  LDL.LU R34, [R1+0x5a8] ;  /* 0x0005a80001227983 */ /* 0x001f280000300800 */
[----:B------:R-:W4:Y:S04]  /*29660*/  LDL.LU R35, [R1+0x5a4] ;  /* 0x0005a40001237983 */ /* 0x000f280000300800 */
[----:B------:R-:W4:Y:S04]  /*29670*/  LDL.LU.64 R52, [R1+0x3e0] ;  /* 0x0003e00001347983 */ /* 0x000f280000300a00 */
[----:B------:R-:W4:Y:S04]  /*29680*/  LDL.LU.64 R54, [R1+0x3e8] ;  /* 0x0003e80001367983 */ /* 0x000f280000300a00 */
[----:B-1----:R-:W4:Y:S04]  /*29690*/  LDL.LU R56, [R1+0x5b0] ;  /* 0x0005b00001387983 */ /* 0x002f280000300800 */
[----:B------:R-:W4:Y:S04]  /*296a0*/  LDL.LU R57, [R1+0x5ac] ;  /* 0x0005ac0001397983 */ /* 0x000f280000300800 */
[----:B------:R-:W4:Y:S04]  /*296b0*/  LDL.LU R58, [R1+0x5b8] ;  /* 0x0005b800013a7983 */ /* 0x000f280000300800 */
[----:B------:R-:W4:Y:S04]  /*296c0*/  LDL.LU R59, [R1+0x5b4] ;  /* 0x0005b400013b7983 */ /* 0x000f280000300800 */
[----:B------:R-:W4:Y:S04]  /*296d0*/  LDL.LU R36, [R1+0x5c0] ;  /* 0x0005c00001247983 */ /* 0x000f280000300800 */
[----:B------:R-:W4:Y:S04]  /*296e0*/  LDL.LU R37, [R1+0x5bc] ;  /* 0x0005bc0001257983 */ /* 0x000f280000300800 */
[----:B------:R-:W4:Y:S04]  /*296f0*/  LDL.LU.64 R48, [R1+0x3b0] ;  /* 0x0003b00001307983 */ /* 0x000f280000300a00 */
[----:B------:R-:W4:Y:S01]  /*29700*/  LDL.LU.64 R50, [R1+0x3b8] ;  /* 0x0003b80001327983 */ /* 0x000f220000300a00 */
[----:B---3--:R-:W-:Y:S01]  /*29710*/  IMAD R42, R42, 0x100, R19 ;  /* 0x000001002a2a7824 */ /* 0x008fe200078e0213 */
[C---:B--2---:R-:W-:Y:S06]  /*29720*/  HMMA.16816.F32 R12, R28.reuse, R10, R12 ;  /* 0x0000000a1c0c723c */ /* 0x044fec000000180c */
[----:B----4-:R-:W-:-:S15]  /*29730*/  HMMA.16816.F32 R52, R28, R44, R52 ;  /* 0x0000002c1c34723c */ /* 0x010fde0000001834 */
[----:B------:R-:W-:-:S02]  /*29740*/  NOP ;  /* 0x0000000000007918 */ /* 0x000fc40000000000 */
[----:B------:R0:W-:Y:S04]  /*29750*/  STL.64 [R1+0xd0], R12 ;  /* 0x0000d00c01007387 */ /* 0x0001e80000100a00 */
[----:B------:R1:W-:Y:S04]  /*29760*/  STL.64 [R1+0xd8], R14 ;  /* 0x0000d80e01007387 */ /* 0x0003e80000100a00 */
[----:B------:R-:W2:Y:S04]  /*29770*/  LDL.LU.64 R20, [R1+0x150] ;  /* 0x0001500001147983 */ /* 0x000ea80000300a00 */
[----:B------:R-:W2:Y:S04]  /*29780*/  LDL.LU.64 R22, [R1+0x158] ;  /* 0x0001580001167983 */ /* 0x000ea80000300a00 */
[----:B------:R-:W3:Y:S04]  /*29790*/  LDL.LU.64 R24, [R1+0x140] ;  /* 0x0001400001187983 */ /* 0x000ee80000300a00 */
[----:B------:R-:W3:Y:S04]  /*297a0*/  LDL.LU.64 R26, [R1+0x148] ;  /* 0x00014800011a7983 */ /* 0x000ee80000300a00 */
[----:B0-----:R-:W4:Y:S04]  /*297b0*/  LDL.LU.64 R12, [R1+0x120] ;  /* 0x00012000010c7983 */ /* 0x001f280000300a00 */
[----:B-1----:R-:W4:Y:S01]  /*297c0*/  LDL.LU.64 R14, [R1+0x128] ;  /* 0x00012800010e7983 */ /* 0x002f220000300a00 */
[C---:B------:R-:W-:Y:S03]  /*297d0*/  HMMA.16816.F32 R48, R28.reuse, R46, R48 ;  /* 0x0000002e1c30723c */ /* 0x040fe60000001830 */
[----:B------:R-:W4:Y:S04]  /*297e0*/  LDL.LU.64 R16, [R1+0x110] ;  /* 0x0001100001107983 */ /* 0x000f280000300a00 */
[----:B------:R-:W4:Y:S04]  /*297f0*/  LDL.LU.64 R18, [R1+0x118] ;  /* 0x0001180001127983 */ /* 0x000f280000300a00 */
[----:B------:R0:W-:Y:S04]  /*29800*/  STL.64 [R1+0xe0], R52 ;  /* 0x0000e03401007387 */ /* 0x0001e80000100a00 */
[----:B------:R1:W-:Y:S04]  /*29810*/  STL.64 [R1+0xe8], R54 ;  /* 0x0000e83601007387 */ /* 0x0003e80000100a00 */
[----:B0-----:R-:W4:Y:S04]  /*29820*/  LDL.LU.64 R52, [R1+0x100] ;  /* 0x0001000001347983 */ /* 0x001f280000300a00 */
[----:B-1----:R-:W4:Y:S04]  /*29830*/  LDL.LU.64 R54, [R1+0x108] ;  /* 0x0001080001367983 */ /* 0x002f280000300a00 */
[----:B------:R-:W-:Y:S04]  /*29840*/  STL.64 [R1+0x160], R48 ;  /* 0x0001603001007387 */ /* 0x000fe80000100a00 */
[----:B------:R0:W-:Y:S04]  /*29850*/  STL.64 [R1+0x168], R50 ;  /* 0x0001683201007387 */ /* 0x0001e80000100a00 */
[----:B0-----:R-:W4:Y:S04]  /*29860*/  LDL.LU.64 R50, [R1+0x1fb8] ;  /* 0x001fb80001327983 */ /* 0x001f280000300a00 */
[----:B------:R-:W2:Y:S02]  /*29870*/  LDL.LU.64 R48, [R1+0x1fb0] ;  /* 0x001fb00001307983 */ /* 0x000ea40000300a00 */
[----:B--2---:R-:W-:Y:S02]  /*29880*/  HMMA.16816.F32 R28, R28, R48, R20 ;  /* 0x000000301c1c723c */ /* 0x004fe40000001814 */
[----:B------:R-:W2:Y:S04]  /*29890*/  LDL.LU.64 R22, [R1+0x1fa8] ;  /* 0x001fa80001167983 */ /* 0x000ea80000300a00 */
[----:B------:R-:W2:-:S15]  /*298a0*/  LDL.LU.64 R20, [R1+0x1fa0] ;  /* 0x001fa00001147983 */ /* 0x000e9e0000300a00 */
[----:B------:R-:W-:-:S02]  /*298b0*/  NOP ;  /* 0x0000000000007918 */ /* 0x000fc40000000000 */
[----:B------:R0:W-:Y:S04]  /*298c0*/  STL.64 [R1+0x150], R28 ;  /* 0x0001501c01007387 */ /* 0x0001e80000100a00 */
[----:B------:R1:W-:Y:S04]  /*298d0*/  STL.64 [R1+0x158], R30 ;  /* 0x0001581e01007387 */ /* 0x0003e80000100a00 */
[----:B0-----:R-:W2:Y:S04]  /*298e0*/  LDL.LU.64 R28, [R1+0x130] ;  /* 0x00013000011c7983 */ /* 0x001ea80000300a00 */
[----:B-1----:R-:W2:Y:S01]  /*298f0*/  LDL.LU.64 R30, [R1+0x138] ;  /* 0x00013800011e7983 */ /* 0x002ea20000300a00 */
[----:B------:R-:W-:Y:S01]  /*29900*/  IMAD R43, R61, 0x100, R43 ;  /* 0x000001003d2b7824 */ /* 0x000fe200078e022b */
[----:B------:R-:W-:-:S02]  /*29910*/  F2FP.F16.E5M2.UNPACK_B R40, R40 ;  /* 0x00000028ff28723e */ /* 0x000fc400020004ff */
[----:B------:R-:W-:Y:S02]  /*29920*/  F2FP.F16.E5M2.UNPACK_B R41, R41 ;  /* 0x00000029ff29723e */ /* 0x000fe400020004ff */
[----:B------:R-:W-:Y:S02]  /*29930*/  F2FP.F16.E5M2.UNPACK_B R42, R42 ;  /* 0x0000002aff2a723e */ /* 0x000fe400020004ff */
[----:B------:R-:W-:-:S07]  /*29940*/  F2FP.F16.E5M2.UNPACK_B R43, R43 ;  /* 0x0000002bff2b723e */ /* 0x000fce00020004ff */
[C---:B---3--:R-:W-:Y:S06]  /*29950*/  HMMA.16816.F32 R24, R40.reuse, R4, R24 ;  /* 0x000000042818723c */ /* 0x048fec0000001818 */
[----:B----4-:R-:W-:-:S15]  /*29960*/  HMMA.16816.F32 R4, R40, R6, R12 ;  /* 0x000000062804723c */ /* 0x010fde000000180c */
[----:B------:R-:W-:-:S02]  /*29970*/  NOP ;  /* 0x0000000000007918 */ /* 0x000fc40000000000 */
[----:B------:R-:W-:Y:S04]  /*29980*/  STL.64 [R1+0x140], R24 ;  /* 0x0001401801007387 */ /* 0x000fe80000100a00 */
[----:B------:R0:W-:Y:S04]  /*29990*/  STL.64 [R1+0x148], R26 ;  /* 0x0001481a01007387 */ /* 0x0001e80000100a00 */
[----:B0-----:R-:W3:Y:S04]  /*299a0*/  LDL.LU.64 R26, [R1+0x1f98] ;  /* 0x001f9800011a7983 */ /* 0x001ee80000300a00 */
[----:B------:R-:W4:Y:S01]  /*299b0*/  LDL.LU.64 R24, [R1+0x1f90] ;  /* 0x001f900001187983 */ /* 0x000f220000300a00 */
[----:B------:R-:W-:Y:S01]  /*299c0*/  IMAD.MOV.U32 R61, RZ, RZ, R7 ;  /* 0x000000ffff3d7224 */ /* 0x000fe200078e0007 */
[----:B--2---:R-:W-:-:S15]  /*299d0*/  HMMA.16816.F32 R28, R40, R2, R28 ;  /* 0x00000002281c723c */ /* 0x004fde000000181c */
[----:B------:R-:W-:-:S08]  /*299e0*/  NOP ;  /* 0x0000000000007918 */ /* 0x000fd00000000000 */
[----:B------:R0:W-:Y:S04]  /*299f0*/  STL.64 [R1+0x130], R28 ;  /* 0x0001301c01007387 */ /* 0x0001e80000100a00 */
[----:B------:R1:W-:Y:S04]  /*29a00*/  STL.64 [R1+0x138], R30 ;  /* 0x0001381e01007387 */ /* 0x0003e80000100a00 */
[----:B0-----:R-:W2:Y:S04]  /*29a10*/  LDL.LU.64 R28, [R1+0x170] ;  /* 0x00017000011c7983 */ /* 0x001ea80000300a00 */
[----:B-1----:R-:W2:Y:S04]  /*29a20*/  LDL.LU.64 R30, [R1+0x178] ;  /* 0x00017800011e7983 */ /* 0x002ea80000300a00 */
[----:B------:R-:W3:Y:S04]  /*29a30*/  LDL.LU R38, [R1+0x260] ;  /* 0x0002600001267983 */ /* 0x000ee80000300800 */
[----:B------:R-:W4:Y:S04]  /*29a40*/  LDL.LU R39, [R1+0x264] ;  /* 0x0002640001277983 */ /* 0x000f280000300800 */
[----:B------:R-:W4:Y:S04]  /*29a50*/  LDL.LU.64 R14, [R1+0x1f88] ;  /* 0x001f8800010e7983 */ /* 0x000f280000300a00 */
[----:B------:R-:W4:Y:S04]  /*29a60*/  LDL.LU.64 R12, [R1+0x1f80] ;  /* 0x001f8000010c7983 */ /* 0x000f280000300a00 */
[----:B------:R0:W-:Y:S04]  /*29a70*/  STL.64 [R1+0x120], R4 ;  /* 0x0001200401007387 */ /* 0x0001e80000100a00 */
[----:B------:R1:W-:Y:S04]  /*29a80*/  STL [R1+0x128], R6 ;  /* 0x0001280601007387 */ /* 0x0003e80000100800 */
[----:B0-----:R-:W2:Y:S04]  /*29a90*/  LDL.LU.64 R4, [R1+0xf0] ;  /* 0x0000f00001047983 */ /* 0x001ea80000300a00 */
[----:B-1----:R-:W2:Y:S01]  /*29aa0*/  LDL.LU.64 R6, [R1+0xf8] ;  /* 0x0000f80001067983 */ /* 0x002ea20000300a00 */
[C---:B------:R-:W-:Y:S06]  /*29ab0*/  HMMA.16816.F32 R16, R40.reuse, R8, R16 ;  /* 0x000000082810723c */ /* 0x040fec0000001810 */
[----:B------:R-:W-:-:S15]  /*29ac0*/  HMMA.16816.F32 R8, R40, R10, R52 ;  /* 0x0000000a2808723c */ /* 0x000fde0000001834 */
[----:B------:R-:W-:-:S02]  /*29ad0*/  NOP ;  /* 0x0000000000007918 */ /* 0x000fc40000000000 */
[----:B------:R-:W-:Y:S04]  /*29ae0*/  STL.64 [R1+0x110], R16 ;  /* 0x0001101001007387 */ /* 0x000fe80000100a00 */
[----:B------:R0:W-:Y:S04]  /*29af0*/  STL.64 [R1+0x118], R18 ;  /* 0x0001181201007387 */ /* 0x0001e80000100a00 */
[----:B0-----:R-:W4:Y:S04]  /*29b00*/  LDL.LU.64 R18, [R1+0x1f78] ;  /* 0x001f780001127983 */ /* 0x001f280000300a00 */
[----:B------:R-:W4:Y:S04]  /*29b10*/  LDL.LU.64 R16, [R1+0x1f70] ;  /* 0x001f700001107983 */ /* 0x000f280000300a00 */
[----:B------:R-:W4:Y:S04]  /*29b20*/  LDL.LU R32, [R1+0x270] ;  /* 0x0002700001207983 */ /* 0x000f280000300800 */
[----:B------:R-:W4:Y:S04]  /*29b30*/  LDL.LU R33, [R1+0x274] ;  /* 0x0002740001217983 */ /* 0x000f280000300800 */
[----:B------:R-:W4:Y:S04]  /*29b40*/  LDL.LU.64 R54, [R1+0x1f68] ;  /* 0x001f680001367983 */ /* 0x000f280000300a00 */
[----:B------:R-:W4:Y:S04]  /*29b50*/  LDL.LU.64 R52, [R1+0x1f60] ;  /* 0x001f600001347983 */ /* 0x000f280000300a00 */
[----:B------:R-:W-:Y:S04]  /*29b60*/  STL.64 [R1+0x100], R8 ;  /* 0x0001000801007387 */ /* 0x000fe80000100a00 */
[----:B------:R-:W-:Y:S01]  /*29b70*/  STL.64 [R1+0x108], R10 ;  /* 0x0001080a01007387 */ /* 0x000fe20000100a00 */
[----:B--2---:R-:W-:-:S15]  /*29b80*/  HMMA.16816.F32 R4, R40, R44, R4 ;  /* 0x0000002c2804723c */ /* 0x004fde0000001804 */
[----:B------:R-:W-:-:S08]  /*29b90*/  NOP ;  /* 0x0000000000007918 */ /* 0x000fd00000000000 */
[----:B------:R0:W-:Y:S04]  /*29ba0*/  STL.64 [R1+0xf0], R4 ;  /* 0x0000f00401007387 */ /* 0x0001e80000100a00 */
[----:B------:R1:W-:Y:S04]  /*29bb0*/  STL.64 [R1+0xf8], R6 ;  /* 0x0000f80601007387 */ /* 0x0003e80000100a00 */
[----:B0-----:R-:W2:Y:S04]  /*29bc0*/  LDL.LU.64 R4, [R1+0xc0] ;  /* 0x0000c00001047983 */ /* 0x001ea80000300a00 */
[----:B-1----:R-:W2:Y:S01]  /*29bd0*/  LDL.LU.64 R6, [R1+0xc8] ;  /* 0x0000c80001067983 */ /* 0x002ea20000300a00 */
[----:B------:R-:W-:-:S02]  /*29be0*/  IMAD R8, R35, 0x100, R34 ;  /* 0x0000010023087824 */ /* 0x000fc400078e0222 */
[----:B------:R-:W-:Y:S02]  /*29bf0*/  IMAD R9, R57, 0x100, R56 ;  /* 0x0000010039097824 */ /* 0x000fe400078e0238 */
[----:B------:R-:W-:Y:S02]  /*29c00*/  IMAD R10, R59, 0x100, R58 ;  /* 0x000001003b0a7824 */ /* 0x000fe400078e023a */
[----:B------:R-:W-:Y:S01]  /*29c10*/  IMAD R11, R37, 0x100, R36 ;  /* 0x00000100250b7824 */ /* 0x000fe200078e0224 */
[----:B------:R-:W-:Y:S01]  /*29c20*/  HMMA.16816.F32 R44, R40, R46, R28 ;  /* 0x0000002e282c723c */ /* 0x000fe2000000181c */
[----:B------:R-:W-:Y:S02]  /*29c30*/  F2FP.F16.E5M2.UNPACK_B R8, R8 ;  /* 0x00000008ff08723e */ /* 0x000fe400020004ff */
[----:B------:R-:W-:Y:S02]  /*29c40*/  F2FP.F16.E5M2.UNPACK_B R9, R9 ;  /* 0x00000009ff09723e */ /* 0x000fe400020004ff */
[----:B------:R-:W-:-:S02]  /*29c50*/  F2FP.F16.E5M2.UNPACK_B R10, R10 ;  /* 0x0000000aff0a723e */ /* 0x000fc400020004ff */
[----:B------:R-:W-:Y:S02]  /*29c60*/  F2FP.F16.E5M2.UNPACK_B R11, R11 ;  /* 0x0000000bff0b723e */ /* 0x000fe400020004ff */
[----:B------:R-:W-:Y:S02]  /*29c70*/  F2FP.F16.E5M2.UNPACK_B R2, R51.H1 ;  /* 0x00000033ff02723e */ /* 0x000fe400030004ff */
[----:B------:R-:W-:Y:S01]  /*29c80*/  F2FP.F16.E5M2.UNPACK_B R3, R50.H1 ;  /* 0x00000032ff03723e */ /* 0x000fe200030004ff */
[----:B------:R-:W2:Y:S04]  /*29c90*/  LDL.LU R34, [R1+0x280] ;  /* 0x0002800001227983 */ /* 0x000ea80000300800 */
[----:B------:R-:W2:Y:S01]  /*29ca0*/  LDL.LU R35, [R1+0x284] ;  /* 0x0002840001237983 */ /* 0x000ea20000300800 */
[----:B---3--:R-:W-:-:S02]  /*29cb0*/  F2FP.F16.E5M2.UNPACK_B R30, R38.H1 ;  /* 0x00000026ff1e723e */ /* 0x008fc400030004ff */
[----:B----4-:R-:W-:-:S04]  /*29cc0*/  F2FP.F16.E5M2.UNPACK_B R31, R39.H1 ;  /* 0x00000027ff1f723e */ /* 0x010fc800030004ff */
[----:B------:R0:W-:Y:S04]  /*29cd0*/  STL [R1+0x1e8c], R44 ;  /* 0x001e8c2c01007387 */ /* 0x0001e80000100800 */
[----:B------:R1:W-:Y:S04]  /*29ce0*/  STL [R1+0x1e88], R45 ;  /* 0x001e882d01007387 */ /* 0x0003e80000100800 */
[----:B------:R-:W-:Y:S04]  /*29cf0*/  STL [R1+0x1e84], R46 ;  /* 0x001e842e01007387 */ /* 0x000fe80000100800 */
[----:B------:R-:W-:Y:S01]  /*29d00*/  STL [R1+0x1e80], R47 ;  /* 0x001e802f01007387 */ /* 0x000fe20000100800 */
[----:B------:R-:W-:-:S02]  /*29d10*/  F2FP.F16.E5M2.UNPACK_B R28, R32.H1 ;  /* 0x00000020ff1c723e */ /* 0x000fc400030004ff */
[----:B------:R-:W-:Y:S01]  /*29d20*/  F2FP.F16.E5M2.UNPACK_B R29, R33.H1 ;  /* 0x00000021ff1d723e */ /* 0x000fe200030004ff */
[----:B------:R-:W-:Y:S02]  /*29d30*/  IMAD.MOV.U32 R36, RZ, RZ, R24 ;  /* 0x000000ffff247224 */ /* 0x000fe400078e0018 */
[----:B------:R-:W-:Y:S02]  /*29d40*/  IMAD.MOV.U32 R37, RZ, RZ, R27 ;  /* 0x000000ffff257224 */ /* 0x000fe400078e001b */
[----:B------:R-:W-:Y:S02]  /*29d50*/  IMAD.MOV.U32 R38, RZ, RZ, R26 ;  /* 0x000000ffff267224 */ /* 0x000fe400078e001a */
[----:B------:R-:W-:Y:S01]  /*29d60*/  IMAD.MOV.U32 R39, RZ, RZ, R22 ;  /* 0x000000ffff277224 */ /* 0x000fe200078e0016 */
[----:B--2---:R-:W-:Y:S06]  /*29d70*/  HMMA.16816.F32 R48, R40, R48, R4 ;  /* 0x000000302830723c */ /* 0x004fec0000001804 */
[----:B------:R-:W-:-:S15]  /*29d80*/  HMMA.16816.F32 R4, R8, R2, R52 ;  /* 0x000000020804723c */ /* 0x000fde0000001834 */
[----:B------:R-:W-:-:S02]  /*29d90*/  NOP ;  /* 0x0000000000007918 */ /* 0x000fc40000000000 */
[----:B------:R-:W-:Y:S04]  /*29da0*/  STL [R1+0x1e94], R48 ;  /* 0x001e943001007387 */ /* 0x000fe80000100800 */
[----:B------:R-:W-:Y:S04]  /*29db0*/  STL [R1+0x1e90], R49 ;  /* 0x001e903101007387 */ /* 0x000fe80000100800 */
[----:B------:R-:W-:Y:S04]  /*29dc0*/  STL [R1+0x1e7c], R50 ;  /* 0x001e7c3201007387 */ /* 0x000fe80000100800 */
[----:B------:R-:W-:Y:S01]  /*29dd0*/  STL [R1+0x1e78], R51 ;  /* 0x001e783301007387 */ /* 0x000fe20000100800 */
[----:B0-----:R-:W-:-:S03]  /*29de0*/  IMAD.MOV.U32 R44, RZ, RZ, R6 ;  /* 0x000000ffff2c7224 */ /* 0x001fc600078e0006 */
[----:B------:R0:W-:Y:S01]  /*29df0*/  STL.64 [R1+0x190], R4 ;  /* 0x0001900401007387 */ /* 0x0001e20000100a00 */
[----:B-1----:R-:W-:Y:S02]  /*29e00*/  IMAD.MOV.U32 R45, RZ, RZ, R7 ;  /* 0x000000ffff2d7224 */ /* 0x002fe400078e0007 */
[----:B0-----:R-:W-:Y:S01]  /*29e10*/  HMMA.16816.F32 R4, R8, R30, R16 ;  /* 0x0000001e0804723c */ /* 0x001fe20000001810 */
[----:B------:R-:W-:-:S15]  /*29e20*/  IMAD.MOV.U32 R52, RZ, RZ, R23 ;  /* 0x000000ffff347224 */ /* 0x000fde00078e0017 */
[----:B------:R-:W-:-:S07]  /*29e30*/  NOP ;  /* 0x0000000000007918 */ /* 0x000fce0000000000 */
[----:B------:R0:W-:Y:S04]  /*29e40*/  STL.64 [R1+0x1a0], R4 ;  /* 0x0001a00401007387 */ /* 0x0001e80000100a00 */
[----:B------:R-:W-:Y:S04]  /*29e50*/  STL.64 [R1+0x1f10], R30 ;  /* 0x001f101e01007387 */ /* 0x000fe80000100a00 */
[----:B------:R1:W-:Y:S04]  /*29e60*/  STL.64 [R1+0x1f08], R28 ;  /* 0x001f081c01007387 */ /* 0x0003e80000100a00 */
[----:B------:R-:W2:Y:S04]  /*29e70*/  LDL.LU R24, [R1+0x1f58] ;  /* 0x001f580001187983 */ /* 0x000ea80000300800 */
[----:B------:R-:W3:Y:S04]  /*29e80*/  LDL.LU R27, [R1+0x1f54] ;  /* 0x001f5400011b7983 */ /* 0x000ee80000300800 */
[----:B------:R-:W4:Y:S04]  /*29e90*/  LDL.LU R26, [R1+0x1f50] ;  /* 0x001f5000011a7983 */ /* 0x000f280000300800 */
[----:B------:R-:W2:Y:S04]  /*29ea0*/  LDL.LU R22, [R1+0x1f4c] ;  /* 0x001f4c0001167983 */ /* 0x000ea80000300800 */
[----:B------:R-:W3:Y:S01]  /*29eb0*/  LDL.LU R23, [R1+0x1f48] ;  /* 0x001f480001177983 */ /* 0x000ee20000300800 */
[----:B------:R-:W-:-:S02]  /*29ec0*/  IMAD.MOV.U32 R53, RZ, RZ, R25 ;  /* 0x000000ffff357224 */ /* 0x000fc400078e0019 */
[----:B------:R-:W-:Y:S01]  /*29ed0*/  IMAD.MOV.U32 R54, RZ, RZ, R21 ;  /* 0x000000ffff367224 */ /* 0x000fe200078e0015 */
[----:B------:R-:W4:Y:S04]  /*29ee0*/  LDL.LU R25, [R1+0x1f44] ;  /* 0x001f440001197983 */ /* 0x000f280000300800 */
[----:B------:R-:W4:Y:S01]  /*29ef0*/  LDL.LU R21, [R1+0x1f40] ;  /* 0x001f400001157983 */ /* 0x000f220000300800 */
[----:B------:R-:W-:-:S03]  /*29f00*/  IMAD.MOV.U32 R55, RZ, RZ, R20 ;  /* 0x000000ffff377224 */ /* 0x000fc600078e0014 */
[----:B------:R-:W4:Y:S04]  /*29f10*/  LDL.LU R20, [R1+0x1f3c] ;  /* 0x001f3c0001147983 */ /* 0x000f280000300800 */
[----:B------:R-:W4:Y:S01]  /*29f20*/  LDL.LU R56, [R1+0x70] ;  /* 0x0000700001387983 */ /* 0x000f220000300800 */
[----:B------:R-:W-:Y:S02]  /*29f30*/  IMAD.MOV.U32 R48, RZ, RZ, R6 ;  /* 0x000000ffff307224 */ /* 0x000fe400078e0006 */
[----:B------:R-:W-:Y:S01]  /*29f40*/  IMAD.MOV.U32 R49, RZ, RZ, R7 ;  /* 0x000000ffff317224 */ /* 0x000fe200078e0007 */
[----:B------:R-:W4:Y:S01]  /*29f50*/  LDL.LU R57, [R1+0x74] ;  /* 0x0000740001397983 */ /* 0x000f220000300800 */
[----:B0-----:R-:W-:Y:S01]  /*29f60*/  HMMA.16816.F32 R4, R8, R28, R12 ;  /* 0x0000001c0804723c */ /* 0x001fe2000000180c */
[----:B--2---:R-:W-:-:S02]  /*29f70*/  IMAD.MOV.U32 R59, RZ, RZ, R22 ;  /* 0x000000ffff3b7224 */ /* 0x004fc400078e0016 */
[----:B---3--:R-:W-:Y:S01]  /*29f80*/  IMAD.MOV.U32 R58, RZ, RZ, R23 ;  /* 0x000000ffff3a7224 */ /* 0x008fe200078e0017 */
[----:B------:R-:W2:Y:S04]  /*29f90*/  LDL.LU R22, [R1+0x5c8] ;  /* 0x0005c80001167983 */ /* 0x000ea80000300800 */
[----:B------:R-:W2:Y:S04]  /*29fa0*/  LDL.LU R12, [R1+0x5c4] ;  /* 0x0005c400010c7983 */ /* 0x000ea80000300800 */
[----:B------:R-:W3:Y:S04]  /*29fb0*/  LDL.LU R23, [R1+0x5d0] ;  /* 0x0005d00001177983 */ /* 0x000ee80000300800 */
[----:B------:R-:W3:Y:S04]  /*29fc0*/  LDL.LU R13, [R1+0x5cc] ;  /* 0x0005cc00010d7983 */ /* 0x000ee80000300800 */
[----:B------:R-:W3:Y:S04]  /*29fd0*/  LDL.LU R14, [R1+0x5d8] ;  /* 0x0005d800010e7983 */ /* 0x000ee80000300800 */
[----:B------:R-:W-:Y:S01]  /*29fe0*/  IMAD.MOV.U32 R50, RZ, RZ, R6 ;  /* 0x000000ffff327224 */ /* 0x000fe200078e0006 */
[----:B------:R-:W3:Y:S01]  /*29ff0*/  LDL.LU R15, [R1+0x5d4] ;  /* 0x0005d400010f7983 */ /* 0x000ee20000300800 */
[----:B------:R-:W-:-:S03]  /*2a000*/  IMAD.MOV.U32 R51, RZ, RZ, R7 ;  /* 0x000000ffff337224 */ /* 0x000fc600078e0007 */
[----:B------:R-:W3:Y:S04]  /*2a010*/  LDL.LU R6, [R1+0x290] ;  /* 0x0002900001067983 */ /* 0x000ee80000300800 */
[----:B------:R-:W3:Y:S04]  /*2a020*/  LDL.LU R7, [R1+0x294] ;  /* 0x0002940001077983 */ /* 0x000ee80000300800 */
        /* <DEDUP_REMOVED lines=9> */
[----:B------:R-:W-:-:S03]  /*2a0c0*/  IMAD.MOV.U32 R46, RZ, RZ, R4 ;  /* 0x000000ffff2e7224 */ /* 0x000fc600078e0004 */
[----:B------:R-:W3:Y:S01]  /*2a0d0*/  LDL.LU R43, [R1+0x2b4] ;  /* 0x0002b400012b7983 */ /* 0x000ee20000300800 */
[----:B------:R-:W-:-:S03]  /*2a0e0*/  IMAD.MOV.U32 R47, RZ, RZ, R5 ;  /* 0x000000ffff2f7224 */ /* 0x000fc600078e0005 */
[----:B------:R-:W3:Y:S04]  /*2a0f0*/  LDL.LU R4, [R1+0x2c0] ;  /* 0x0002c00001047983 */ /* 0x000ee80000300800 */
[----:B------:R-:W3:Y:S04]  /*2a100*/  LDL.LU R5, [R1+0x2c4] ;  /* 0x0002c40001057983 */ /* 0x000ee80000300800 */
[----:B------:R-:W3:Y:S01]  /*2a110*/  LDL.LU R32, [R1+0x5ec] ;  /* 0x0005ec0001207983 */ /* 0x000ee20000300800 */
[----:B------:R-:W-:-:S03]  /*2a120*/  F2FP.F16.E5M2.UNPACK_B R16, R34.H1 ;  /* 0x00000022ff10723e */ /* 0x000fc600030004ff */
[----:B------:R-:W3:Y:S01]  /*2a130*/  LDL.LU R33, [R1+0x5e8] ;  /* 0x0005e80001217983 */ /* 0x000ee20000300800 */
[----:B------:R-:W-:-:S03]  /*2a140*/  F2FP.F16.E5M2.UNPACK_B R17, R35.H1 ;  /* 0x00000023ff11723e */ /* 0x000fc600030004ff */
[----:B------:R-:W3:Y:S04]  /*2a150*/  LDL.LU R34, [R1+0x5f4] ;  /* 0x0005f40001227983 */ /* 0x000ee80000300800 */
[----:B------:R-:W3:Y:S04]  /*2a160*/  LDL.LU R35, [R1+0x5f0] ;  /* 0x0005f00001237983 */ /* 0x000ee80000300800 */
[----:B------:R0:W-:Y:S04]  /*2a170*/  STL.64 [R1+0x1eb0], R50 ;  /* 0x001eb03201007387 */ /* 0x0001e80000100a00 */
[----:B------:R1:W-:Y:S01]  /*2a180*/  STL.64 [R1+0x1ea8], R48 ;  /* 0x001ea83001007387 */ /* 0x0003e20000100a00 */
[----:B0-----:R-:W-:-:S03]  /*2a190*/  IMAD.MOV.U32 R50, RZ, RZ, R27 ;  /* 0x000000ffff327224 */ /* 0x001fc600078e001b */
[----:B-1----:R-:W3:Y:S04]  /*2a1a0*/  LDL.LU R48, [R1+0x20] ;  /* 0x0000200001307983 */ /* 0x002ee80000300800 */
[----:B------:R-:W3:Y:S04]  /*2a1b0*/  LDL.LU R49, [R1+0x24] ;  /* 0x0000240001317983 */ /* 0x000ee80000300800 */
[----:B------:R-:W3:Y:S01]  /*2a1c0*/  LDL.LU R27, [R1+0x1f38] ;  /* 0x001f3800011b7983 */ /* 0x000ee20000300800 */
[----:B------:R-:W-:-:S03]  /*2a1d0*/  IMAD.MOV.U32 R51, RZ, RZ, R24 ;  /* 0x000000ffff337224 */ /* 0x000fc600078e0018 */
[----:B------:R-:W3:Y:S04]  /*2a1e0*/  LDL.LU R24, [R1+0x1f34] ;  /* 0x001f340001187983 */ /* 0x000ee80000300800 */
[----:B------:R-:W-:Y:S04]  /*2a1f0*/  STL.64 [R1+0x1ea0], R46 ;  /* 0x001ea02e01007387 */ /* 0x000fe80000100a00 */
[----:B------:R4:W-:Y:S02]  /*2a200*/  STL.64 [R1+0x1e98], R44 ;  /* 0x001e982c01007387 */ /* 0x0009e40000100a00 */
[----:B----4-:R-:W-:-:S02]  /*2a210*/  IMAD.MOV.U32 R44, RZ, RZ, R20 ;  /* 0x000000ffff2c7224 */ /* 0x010fc400078e0014 */
[----:B------:R-:W-:Y:S01]  /*2a220*/  IMAD.MOV.U32 R45, RZ, RZ, R21 ;  /* 0x000000ffff2d7224 */ /* 0x000fe200078e0015 */
[----:B------:R-:W4:Y:S04]  /*2a230*/  LDL.LU R20, [R1+0x1f30] ;  /* 0x001f300001147983 */ /* 0x000f280000300800 */
[----:B------:R-:W4:Y:S01]  /*2a240*/  LDL.LU R21, [R1+0x1f2c] ;  /* 0x001f2c0001157983 */ /* 0x000f220000300800 */
[----:B------:R-:W-:Y:S02]  /*2a250*/  IMAD.MOV.U32 R46, RZ, RZ, R25 ;  /* 0x000000ffff2e7224 */ /* 0x000fe400078e0019 */
[----:B------:R-:W-:Y:S01]  /*2a260*/  IMAD.MOV.U32 R47, RZ, RZ, R26 ;  /* 0x000000ffff2f7224 */ /* 0x000fe200078e001a */
[----:B------:R-:W4:Y:S04]  /*2a270*/  LDL.LU R25, [R1+0x1f28] ;  /* 0x001f280001197983 */ /* 0x000f280000300800 */
[----:B------:R-:W4:Y:S01]  /*2a280*/  LDL.LU R26, [R1+0x1f24] ;  /* 0x001f2400011a7983 */ /* 0x000f220000300800 */
[----:B--2---:R-:W-:-:S03]  /*2a290*/  IMAD R12, R12, 0x100, R22 ;  /* 0x000001000c0c7824 */ /* 0x004fc600078e0216 */
[----:B------:R-:W4:Y:S01]  /*2a2a0*/  LDL.LU R22, [R1+0x1f20] ;  /* 0x001f200001167983 */ /* 0x000f220000300800 */
[----:B---3--:R-:W-:-:S03]  /*2a2b0*/  IMAD R13, R13, 0x100, R23 ;  /* 0x000001000d0d7824 */ /* 0x008fc600078e0217 */
[----:B------:R-:W4:Y:S02]  /*2a2c0*/  LDL.LU R23, [R1+0x1f1c] ;  /* 0x001f1c0001177983 */ /* 0x000f240000300800 */
[----:B----4-:R-:W-:-:S15]  /*2a2d0*/  HMMA.16816.F32 R20, R8, R16, R20 ;  /* 0x000000100814723c */ /* 0x010fde0000001814 */
[----:B------:R-:W-:-:S08]  /*2a2e0*/  NOP ;  /* 0x0000000000007918 */ /* 0x000fd00000000000 */
[----:B------:R0:W-:Y:S04]  /*2a2f0*/  STL.64 [R1+0x1e0], R20 ;  /* 0x0001e01401007387 */ /* 0x0001e80000100a00 */
[----:B------:R1:W-:Y:S01]  /*2a300*/  STL.64 [R1+0x1e8], R22 ;  /* 0x0001e81601007387 */ /* 0x0003e20000100a00 */
[----:B0-----:R-:W-:-:S03]  /*2a310*/  IMAD.MOV.U32 R20, RZ, RZ, R27 ;  /* 0x000000ffff147224 */ /* 0x001fc600078e001b */
[----:B------:R-:W2:Y:S01]  /*2a320*/  LDL.LU R27, [R1+0x1f18] ;  /* 0x001f1800011b7983 */ /* 0x000ea20000300800 */
[----:B------:R-:W-:Y:S02]  /*2a330*/  F2FP.F16.E5M2.UNPACK_B R6, R6.H1 ;  /* 0x00000006ff06723e */ /* 0x000fe400030004ff */
[----:B------:R-:W-:Y:S02]  /*2a340*/  F2FP.F16.E5M2.UNPACK_B R7, R7.H1 ;  /* 0x00000007ff07723e */ /* 0x000fe400030004ff */
[----:B------:R-:W-:Y:S02]  /*2a350*/  F2FP.F16.E5M2.UNPACK_B R40, R40.H1 ;  /* 0x00000028ff28723e */ /* 0x000fe400030004ff */
[----:B------:R-:W-:Y:S01]  /*2a360*/  F2FP.F16.E5M2.UNPACK_B R41, R41.H1 ;  /* 0x00000029ff29723e */ /* 0x000fe200030004ff */
[----:B------:R-:W3:Y:S04]  /*2a370*/  LDL.LU R21, [R1+0x44] ;  /* 0x0000440001157983 */ /* 0x000ee80000300800 */
[----:B-1----:R-:W3:Y:S04]  /*2a380*/  LDL.LU R22, [R1+0x48] ;  /* 0x0000480001167983 */ /* 0x002ee80000300800 */
[----:B------:R-:W3:Y:S01]  /*2a390*/  LDL.LU R23, [R1+0x4c] ;  /* 0x00004c0001177983 */ /* 0x000ee20000300800 */
[C---:B------:R-:W-:Y:S06]  /*2a3a0*/  HMMA.16816.F32 R28, R8.reuse, R40, R28 ;  /* 0x00000028081c723c */ /* 0x040fec000000181c */
[----:B--2---:R-:W-:-:S15]  /*2a3b0*/  HMMA.16816.F32 R24, R8, R6, R24 ;  /* 0x000000060818723c */ /* 0x004fde0000001818 */
[----:B------:R-:W-:-:S08]  /*2a3c0*/  NOP ;  /* 0x0000000000007918 */ /* 0x000fd00000000000 */
[----:B------:R-:W-:Y:S04]  /*2a3d0*/  STL.64 [R1+0x220], R24 ;  /* 0x0002201801007387 */ /* 0x000fe80000100a00 */
[----:B------:R-:W-:Y:S04]  /*2a3e0*/  STL.64 [R1+0x228], R26 ;  /* 0x0002281a01007387 */ /* 0x000fe80000100a00 */
[----:B------:R-:W-:Y:S04]  /*2a3f0*/  STL.64 [R1+0x240], R28 ;  /* 0x0002401c01007387 */ /* 0x000fe80000100a00 */
[----:B------:R0:W-:Y:S04]  /*2a400*/  STL.64 [R1+0x248], R30 ;  /* 0x0002481e01007387 */ /* 0x0001e80000100a00 */
[----:B0-----:R-:W2:Y:S04]  /*2a410*/  LDL.LU.64 R30, [R1+0x1f10] ;  /* 0x001f1000011e7983 */ /* 0x001ea80000300a00 */
[----:B------:R-:W4:Y:S01]  /*2a420*/  LDL.LU.64 R28, [R1+0x1f08] ;  /* 0x001f0800011c7983 */ /* 0x000f220000300a00 */
[----:B------:R-:W-:-:S02]  /*2a430*/  F2FP.F16.E5M2.UNPACK_B R24, R42.H1 ;  /* 0x0000002aff18723e */ /* 0x000fc400030004ff */
[----:B------:R-:W-:-:S07]  /*2a440*/  F2FP.F16.E5M2.UNPACK_B R25, R43.H1 ;  /* 0x0000002bff19723e */ /* 0x000fce00030004ff */
[----:B------:R-:W-:-:S15]  /*2a450*/  HMMA.16816.F32 R56, R8, R24, R56 ;  /* 0x000000180838723c */ /* 0x000fde0000001838 */
[----:B------:R-:W-:-:S08]  /*2a460*/  NOP ;  /* 0x0000000000007918 */ /* 0x000fd00000000000 */
[----:B------:R-:W-:Y:S04]  /*2a470*/  STL.64 [R1+0x230], R56 ;  /* 0x0002303801007387 */ /* 0x000fe80000100a00 */
[----:B------:R0:W-:Y:S04]  /*2a480*/  STL.64 [R1+0x238], R58 ;  /* 0x0002383a01007387 */ /* 0x0001e80000100a00 */
[----:B0-----:R-:W4:Y:S04]  /*2a490*/  LDL.LU.64 R58, [R1+0x1f00] ;  /* 0x001f0000013a7983 */ /* 0x001f280000300a00 */
[----:B------:R-:W4:Y:S01]  /*2a4a0*/  LDL.LU.64 R56, [R1+0x1ef8] ;  /* 0x001ef80001387983 */ /* 0x000f220000300a00 */
[----:B------:R-:W-:-:S02]  /*2a4b0*/  IMAD R14, R15, 0x100, R14 ;  /* 0x000001000f0e7824 */ /* 0x000fc400078e020e */
[----:B------:R-:W-:Y:S01]  /*2a4c0*/  IMAD R15, R19, 0x100, R18 ;  /* 0x00000100130f7824 */ /* 0x000fe200078e0212 */
[----:B------:R-:W-:Y:S02]  /*2a4d0*/  F2FP.F16.E5M2.UNPACK_B R4, R4.H1 ;  /* 0x00000004ff04723e */ /* 0x000fe400030004ff */
[----:B------:R-:W-:Y:S02]  /*2a4e0*/  F2FP.F16.E5M2.UNPACK_B R5, R5.H1 ;  /* 0x00000005ff05723e */ /* 0x000fe400030004ff */
[----:B------:R-:W-:Y:S02]  /*2a4f0*/  F2FP.F16.E5M2.UNPACK_B R12, R12 ;  /* 0x0000000cff0c723e */ /* 0x000fe400020004ff */
[----:B------:R-:W-:Y:S02]  /*2a500*/  F2FP.F16.E5M2.UNPACK_B R13, R13 ;  /* 0x0000000dff0d723e */ /* 0x000fe400020004ff */
[----:B------:R-:W-:Y:S02]  /*2a510*/  F2FP.F16.E5M2.UNPACK_B R14, R14 ;  /* 0x0000000eff0e723e */ /* 0x000fe400020004ff */
[----:B------:R-:W-:Y:S01]  /*2a520*/  F2FP.F16.E5M2.UNPACK_B R15, R15 ;  /* 0x0000000fff0f723e */ /* 0x000fe200020004ff */
[----:B---3--:R-:W-:Y:S06]  /*2a530*/  HMMA.16816.F32 R8, R8, R4, R20 ;  /* 0x000000040808723c */ /* 0x008fec0000001814 */
[----:B------:R-:W-:-:S15]  /*2a540*/  HMMA.16816.F32 R20, R12, R2, R44 ;  /* 0x000000020c14723c */ /* 0x000fde000000182c */
[----:B------:R-:W-:-:S02]  /*2a550*/  NOP ;  /* 0x0000000000007918 */ /* 0x000fc40000000000 */
[----:B------:R-:W-:Y:S04]  /*2a560*/  STL.64 [R1+0x200], R8 ;  /* 0x0002000801007387 */ /* 0x000fe80000100a00 */
[----:B------:R-:W-:Y:S04]  /*2a570*/  STL.64 [R1+0x208], R10 ;  /* 0x0002080a01007387 */ /* 0x000fe80000100a00 */
[----:B------:R-:W-:Y:S04]  /*2a580*/  STL.64 [R1+0x1f0], R20 ;  /* 0x0001f01401007387 */ /* 0x000fe80000100a00 */
[----:B------:R0:W-:Y:S02]  /*2a590*/  STL.64 [R1+0x1f8], R22 ;  /* 0x0001f81601007387 */ /* 0x0001e40000100a00 */
[C---:B0-----:R-:W-:Y:S06]  /*2a5a0*/  HMMA.16816.F32 R20, R12.reuse, R16, R36 ;  /* 0x000000100c14723c */ /* 0x041fec0000001824 */
[C---:B--2---:R-:W-:Y:S06]  /*2a5b0*/  HMMA.16816.F32 R8, R12.reuse, R30, R48 ;  /* 0x0000001e0c08723c */ /* 0x044fec0000001830 */
[----:B----4-:R-:W-:-:S15]  /*2a5c0*/  HMMA.16816.F32 R44, R12, R28, R52 ;  /* 0x0000001c0c2c723c */ /* 0x010fde0000001834 */
[----:B------:R-:W-:-:S02]  /*2a5d0*/  NOP ;  /* 0x0000000000007918 */ /* 0x000fc40000000000 */
[----:B------:R0:W-:Y:S04]  /*2a5e0*/  STL.64 [R1+0x1d0], R8 ;  /* 0x0001d00801007387 */ /* 0x0001e80000100a00 */
[----:B------:R-:W-:Y:S04]  /*2a5f0*/  STL.64 [R1+0x1d8], R10 ;  /* 0x0001d80a01007387 */ /* 0x000fe80000100a00 */
[----:B------:R-:W-:Y:S04]  /*2a600*/  STL.64 [R1+0x1b0], R44 ;  /* 0x0001b02c01007387 */ /* 0x000fe80000100a00 */
[----:B------:R-:W-:Y:S04]  /*2a610*/  STL.64 [R1+0x1b8], R46 ;  /* 0x0001b82e01007387 */ /* 0x000fe80000100a00 */
[----:B------:R1:W-:Y:S04]  /*2a620*/  STL.64 [R1+0x180], R20 ;  /* 0x0001801401007387 */ /* 0x0003e80000100a00 */
[----:B------:R2:W-:Y:S04]  /*2a630*/  STL.64 [R1+0x188], R22 ;  /* 0x0001881601007387 */ /* 0x0005e80000100a00 */
[----:B------:R-:W3:Y:S04]  /*2a640*/  LDL.LU R42, [R1+0x5fc] ;  /* 0x0005fc00012a7983 */ /* 0x000ee80000300800 */
[----:B------:R-:W3:Y:S01]  /*2a650*/  LDL.LU R43, [R1+0x5f8] ;  /* 0x0005f800012b7983 */ /* 0x000ee20000300800 */
[----:B0-----:R-:W-:-:S02]  /*2a660*/  IMAD R8, R33, 0x100, R32 ;  /* 0x0000010021087824 */ /* 0x001fc400078e0220 */
[----:B------:R-:W-:Y:S01]  /*2a670*/  IMAD R9, R35, 0x100, R34 ;  /* 0x0000010023097824 */ /* 0x000fe200078e0222 */
[----:B------:R-:W4:Y:S04]  /*2a680*/  LDL.LU R32, [R1+0x50] ;  /* 0x0000500001207983 */ /* 0x000f280000300800 */
[----:B------:R-:W4:Y:S01]  /*2a690*/  LDL.LU R33, [R1+0x54] ;  /* 0x0000540001217983 */ /* 0x000f220000300800 */
[----:B------:R-:W-:Y:S02]  /*2a6a0*/  IMAD.MOV.U32 R34, RZ, RZ, R60 ;  /* 0x000000ffff227224 */ /* 0x000fe400078e003c */
[----:B------:R-:W-:Y:S01]  /*2a6b0*/  IMAD.MOV.U32 R35, RZ, RZ, R0 ;  /* 0x000000ffff237224 */ /* 0x000fe200078e0000 */
[----:B------:R-:W3:Y:S04]  /*2a6c0*/  LDL.LU R60, [R1+0x604] ;  /* 0x00060400013c7983 */ /* 0x000ee80000300800 */
[----:B------:R-:W3:Y:S04]  /*2a6d0*/  LDL.LU R0, [R1+0x600] ;  /* 0x0006000001007983 */ /* 0x000ee80000300800 */
[----:B------:R-:W3:Y:S04]  /*2a6e0*/  LDL.LU R36, [R1+0x60] ;  /* 0x0000600001247983 */ /* 0x000ee80000300800 */
[----:B------:R-:W3:Y:S04]  /*2a6f0*/  LDL.LU R37, [R1+0x64] ;  /* 0x0000640001257983 */ /* 0x000ee80000300800 */
[----:B------:R-:W3:Y:S04]  /*2a700*/  LDL.LU R38, [R1+0x68] ;  /* 0x0000680001267983 */ /* 0x000ee80000300800 */
[----:B------:R-:W3:Y:S04]  /*2a710*/  LDL.LU R39, [R1+0x6c] ;  /* 0x00006c0001277983 */ /* 0x000ee80000300800 */
[----:B-1----:R-:W3:Y:S04]  /*2a720*/  LDL.LU R20, [R1+0xa0] ;  /* 0x0000a00001147983 */ /* 0x002ee80000300800 */
[----:B------:R-:W3:Y:S04]  /*2a730*/  LDL.LU R21, [R1+0xa4] ;  /* 0x0000a40001157983 */ /* 0x000ee80000300800 */
[----:B--2---:R-:W2:Y:S04]  /*2a740*/  LDL.LU R22, [R1+0xa8] ;  /* 0x0000a80001167983 */ /* 0x004ea80000300800 */
[----:B------:R-:W2:Y:S01]  /*2a750*/  LDL.LU R23, [R1+0xac] ;  /* 0x0000ac0001177983 */ /* 0x000ea20000300800 */
[----:B------:R-:W-:-:S02]  /*2a760*/  IMAD.MOV.U32 R44, RZ, RZ, R56 ;  /* 0x000000ffff2c7224 */ /* 0x000fc400078e0038 */
[----:B------:R-:W-:Y:S01]  /*2a770*/  IMAD.MOV.U32 R45, RZ, RZ, R57 ;  /* 0x000000ffff2d7224 */ /* 0x000fe200078e0039 */
[----:B------:R-:W2:Y:S04]  /*2a780*/  LDL.LU R56, [R1+0x1ef4] ;  /* 0x001ef40001387983 */ /* 0x000ea80000300800 */
[----:B------:R-:W2:Y:S01]  /*2a790*/  LDL.LU R57, [R1+0x1ef0] ;  /* 0x001ef00001397983 */ /* 0x000ea20000300800 */
[----:B------:R-:W-:Y:S02]  /*2a7a0*/  IMAD.MOV.U32 R46, RZ, RZ, R58 ;  /* 0x000000ffff2e7224 */ /* 0x000fe400078e003a */
[----:B------:R-:W-:Y:S01]  /*2a7b0*/  IMAD.MOV.U32 R47, RZ, RZ, R59 ;  /* 0x000000ffff2f7224 */ /* 0x000fe200078e003b */
        /* <DEDUP_REMOVED lines=10> */
[C---:B----4-:R-:W-:Y:S06]  /*2a860*/  HMMA.16816.F32 R32, R12.reuse, R24, R32 ;  /* 0x000000180c20723c */ /* 0x050fec0000001820 */
[C---:B---3--:R-:W-:Y:S06]  /*2a870*/  HMMA.16816.F32 R36, R12.reuse, R40, R36 ;  /* 0x000000280c24723c */ /* 0x048fec0000001824 */
[----:B--2---:R-:W-:Y:S01]  /*2a880*/  HMMA.16816.F32 R56, R12, R6, R56 ;  /* 0x000000060c38723c */ /* 0x004fe20000001838 */
[----:B------:R-:W-:-:S15]  /*2a890*/  IMAD R10, R43, 0x100, R42 ;  /* 0x000001002b0a7824 */ /* 0x000fde00078e022a */
[----:B------:R-:W-:-:S07]  /*2a8a0*/  NOP ;  /* 0x0000000000007918 */ /* 0x000fce0000000000 */
[----:B------:R0:W-:Y:S04]  /*2a8b0*/  STL.64 [R1+0x170], R56 ;  /* 0x0001703801007387 */ /* 0x0001e80000100a00 */
[----:B------:R1:W-:Y:S04]  /*2a8c0*/  STL.64 [R1+0x178], R58 ;  /* 0x0001783a01007387 */ /* 0x0003e80000100a00 */
[----:B0-----:R-:W2:Y:S04]  /*2a8d0*/  LDL.LU R56, [R1+0x90] ;  /* 0x0000900001387983 */ /* 0x001ea80000300800 */
[----:B------:R-:W2:Y:S04]  /*2a8e0*/  LDL.LU R57, [R1+0x94] ;  /* 0x0000940001397983 */ /* 0x000ea80000300800 */
[----:B-1----:R-:W2:Y:S04]  /*2a8f0*/  LDL.LU R58, [R1+0x98] ;  /* 0x00009800013a7983 */ /* 0x002ea80000300800 */
[----:B------:R-:W2:Y:S04]  /*2a900*/  LDL.LU R59, [R1+0x9c] ;  /* 0x00009c00013b7983 */ /* 0x000ea80000300800 */
[----:B------:R-:W3:Y:S04]  /*2a910*/  LDL.LU R54, [R1+0x61c] ;  /* 0x00061c0001367983 */ /* 0x000ee80000300800 */
[----:B------:R-:W3:Y:S04]  /*2a920*/  LDL.LU R55, [R1+0x618] ;  /* 0x0006180001377983 */ /* 0x000ee80000300800 */
[----:B------:R-:W4:Y:S04]  /*2a930*/  LDL.LU R42, [R1+0x624] ;  /* 0x00062400012a7983 */ /* 0x000f280000300800 */
[----:B------:R-:W4:Y:S04]  /*2a940*/  LDL.LU R43, [R1+0x620] ;  /* 0x00062000012b7983 */ /* 0x000f280000300800 */
[----:B------:R-:W-:Y:S04]  /*2a950*/  STL.64 [R1+0x210], R36 ;  /* 0x0002102401007387 */ /* 0x000fe80000100a00 */
[----:B------:R0:W-:Y:S04]  /*2a960*/  STL.64 [R1+0x218], R38 ;  /* 0x0002182601007387 */ /* 0x0001e80000100a00 */
[----:B0-----:R-:W2:Y:S04]  /*2a970*/  LDL.LU.64 R38, [R1+0x1ee0] ;  /* 0x001ee00001267983 */ /* 0x001ea80000300a00 */
[----:B------:R-:W2:Y:S04]  /*2a980*/  LDL.LU.64 R36, [R1+0x1ed8] ;  /* 0x001ed80001247983 */ /* 0x000ea80000300a00 */
[----:B------:R-:W-:Y:S04]  /*2a990*/  STL.64 [R1+0xc0], R32 ;  /* 0x0000c02001007387 */ /* 0x000fe80000100a00 */
[----:B------:R0:W-:Y:S04]  /*2a9a0*/  STL.64 [R1+0xc8], R34 ;  /* 0x0000c82201007387 */ /* 0x0001e80000100a00 */
[----:B0-----:R-:W3:Y:S04]  /*2a9b0*/  LDL.LU.64 R34, [R1+0x1ed0] ;  /* 0x001ed00001227983 */ /* 0x001ee80000300a00 */
[----:B------:R-:W3:Y:S01]  /*2a9c0*/  LDL.LU.64 R32, [R1+0x1ec8] ;  /* 0x001ec80001207983 */ /* 0x000ee20000300a00 */
[----:B------:R-:W-:Y:S01]  /*2a9d0*/  IMAD R11, R0, 0x100, R60 ;  /* 0x00000100000b7824 */ /* 0x000fe200078e023c */
[----:B------:R-:W-:-:S02]  /*2a9e0*/  F2FP.F16.E5M2.UNPACK_B R8, R8 ;  /* 0x00000008ff08723e */ /* 0x000fc400020004ff */
[----:B------:R-:W-:Y:S02]  /*2a9f0*/  F2FP.F16.E5M2.UNPACK_B R9, R9 ;  /* 0x00000009ff09723e */ /* 0x000fe400020004ff */
[----:B------:R-:W-:Y:S02]  /*2aa00*/  F2FP.F16.E5M2.UNPACK_B R10, R10 ;  /* 0x0000000aff0a723e */ /* 0x000fe400020004ff */
[----:B------:R-:W-:Y:S01]  /*2aa10*/  F2FP.F16.E5M2.UNPACK_B R11, R11 ;  /* 0x0000000bff0b723e */ /* 0x000fe200020004ff */
[----:B---3--:R-:W-:Y:S06]  /*2aa20*/  HMMA.16816.F32 R12, R12, R4, R32 ;  /* 0x000000040c0c723c */ /* 0x008fec0000001820 */
[C---:B--2---:R-:W-:Y:S06]  /*2aa30*/  HMMA.16816.F32 R36, R8.reuse, R2, R36 ;  /* 0x000000020824723c */ /* 0x044fec0000001824 */
[C---:B------:R-:W-:Y:S11]  /*2aa40*/  HMMA.16816.F32 R32, R8.reuse, R30, R56 ;  /* 0x0000001e0820723c */ /* 0x040ff60000001838 */
[----:B------:R-:W-:Y:S04]  /*2aa50*/  STL.64 [R1+0x80], R12 ;  /* 0x0000800c01007387 */ /* 0x000fe80000100a00 */
[----:B------:R0:W-:Y:S02]  /*2aa60*/  STL.64 [R1+0x88], R14 ;  /* 0x0000880e01007387 */ /* 0x0001e40000100a00 */
[----:B0-----:R-:W-:Y:S01]  /*2aa70*/  HMMA.16816.F32 R12, R8, R28, R20 ;  /* 0x0000001c080c723c */ /* 0x001fe20000001814 */
[----:B------:R-:W-:-:S02]  /*2aa80*/  IMAD.MOV.U32 R0, RZ, RZ, R39 ;  /* 0x000000ffff007224 */ /* 0x000fc400078e0027 */
[----:B------:R-:W-:Y:S01]  /*2aa90*/  IMAD.MOV.U32 R60, RZ, RZ, R38 ;  /* 0x000000ffff3c7224 */ /* 0x000fe200078e0026 */
[----:B------:R-:W-:Y:S04]  /*2aaa0*/  STL.64 [R1+0x50], R36 ;  /* 0x0000502401007387 */ /* 0x000fe80000100a00 */
[----:B------:R0:W-:Y:S04]  /*2aab0*/  STL [R1+0x1e5c], R0 ;  /* 0x001e5c0001007387 */ /* 0x0001e80000100800 */
[----:B------:R1:W-:Y:S04]  /*2aac0*/  STL [R1+0x1e58], R60 ;  /* 0x001e583c01007387 */ /* 0x0003e80000100800 */
[----:B------:R-:W-:Y:S04]  /*2aad0*/  STL.64 [R1+0x40], R32 ;  /* 0x0000402001007387 */ /* 0x000fe80000100a00 */
[----:B------:R-:W-:Y:S04]  /*2aae0*/  STL.64 [R1+0x48], R34 ;  /* 0x0000482201007387 */ /* 0x000fe80000100a00 */
[----:B------:R2:W-:Y:S01]  /*2aaf0*/  STL.64 [R1+0x30], R12 ;  /* 0x0000300c01007387 */ /* 0x0005e20000100a00 */
[----:B0-----:R-:W-:-:S02]  /*2ab00*/  IMAD.MOV.U32 R0, RZ, RZ, R14 ;  /* 0x000000ffff007224 */ /* 0x001fc400078e000e */
[----:B-1----:R-:W-:Y:S02]  /*2ab10*/  IMAD.MOV.U32 R60, RZ, RZ, R15 ;  /* 0x000000ffff3c7224 */ /* 0x002fe400078e000f */
[C---:B--2---:R-:W-:Y:S01]  /*2ab20*/  HMMA.16816.F32 R12, R8.reuse, R16, R44 ;  /* 0x00000010080c723c */ /* 0x044fe2000000182c */
[----:B------:R-:W-:Y:S04]  /*2ab30*/  STL.64 [R1+0x1ec0], R30 ;  /* 0x001ec01e01007387 */ /* 0x000fe80000100a00 */
[----:B------:R-:W-:Y:S04]  /*2ab40*/  STL.64 [R1+0x1eb8], R28 ;  /* 0x001eb81c01007387 */ /* 0x000fe80000100a00 */
[----:B------:R-:W-:Y:S04]  /*2ab50*/  STL [R1+0x1e64], R60 ;  /* 0x001e643c01007387 */ /* 0x000fe80000100800 */
[----:B------:R-:W-:Y:S10]  /*2ab60*/  STL [R1+0x1e60], R0 ;  /* 0x001e600001007387 */ /* 0x000ff40000100800 */
[----:B------:R-:W-:Y:S04]  /*2ab70*/  STL.64 [R1+0x20], R12 ;  /* 0x0000200c01007387 */ /* 0x000fe80000100a00 */
[----:B------:R0:W-:Y:S02]  /*2ab80*/  STL.64 [R1+0x28], R14 ;  /* 0x0000280e01007387 */ /* 0x0001e40000100a00 */
[----:B0-----:R-:W-:-:S15]  /*2ab90*/  HMMA.16816.F32 R12, R8, R6, R48 ;  /* 0x00000006080c723c */ /* 0x001fde0000001830 */
[----:B------:R-:W-:-:S09]  /*2aba0*/  NOP ;  /* 0x0000000000007918 */ /* 0x000fd20000000000 */
[----:B------:R-:W-:Y:S02]  /*2abb0*/  IMAD.MOV.U32 R60, RZ, RZ, R14 ;  /* 0x000000ffff3c7224 */ /* 0x000fe400078e000e */
[----:B------:R-:W-:Y:S01]  /*2abc0*/  IMAD.MOV.U32 R0, RZ, RZ, R15 ;  /* 0x000000ffff007224 */ /* 0x000fe200078e000f */
[----:B------:R0:W-:Y:S04]  /*2abd0*/  STL.64 [R1+0x10], R12 ;  /* 0x0000100c01007387 */ /* 0x0001e80000100a00 */
[----:B------:R-:W-:Y:S04]  /*2abe0*/  STL [R1+0x1e6c], R60 ;  /* 0x001e6c3c01007387 */ /* 0x000fe80000100800 */
[----:B------:R1:W-:Y:S04]  /*2abf0*/  STL [R1+0x1e68], R0 ;  /* 0x001e680001007387 */ /* 0x0003e80000100800 */
[----:B------:R-:W2:Y:S04]  /*2ac00*/  LDL.LU R48, [R1+0x160] ;  /* 0x0001600001307983 */ /* 0x000ea80000300800 */
[----:B------:R-:W2:Y:S04]  /*2ac10*/  LDL.LU R49, [R1+0x164] ;  /* 0x0001640001317983 */ /* 0x000ea80000300800 */
[----:B------:R-:W2:Y:S04]  /*2ac20*/  LDL.LU R50, [R1+0x168] ;  /* 0x0001680001327983 */ /* 0x000ea80000300800 */
[----:B------:R-:W2:Y:S04]  /*2ac30*/  LDL.LU R51, [R1+0x16c] ;  /* 0x00016c0001337983 */ /* 0x000ea80000300800 */
        /* <DEDUP_REMOVED lines=15> */
[----:B------:R-:W3:Y:S01]  /*2ad30*/  LDL.LU R59, [R1+0x14c] ;  /* 0x00014c00013b7983 */ /* 0x000ee20000300800 */
[----:B------:R-:W-:-:S02]  /*2ad40*/  IMAD R32, R19, 0x100, R18 ;  /* 0x0000010013207824 */ /* 0x000fc400078e0212 */
[----:B------:R-:W-:Y:S02]  /*2ad50*/  IMAD R33, R53, 0x100, R52 ;  /* 0x0000010035217824 */ /* 0x000fe400078e0234 */
[----:B------:R-:W-:Y:S02]  /*2ad60*/  IMAD R34, R55, 0x100, R54 ;  /* 0x0000010037227824 */ /* 0x000fe400078e0236 */
[----:B----4-:R-:W-:Y:S01]  /*2ad70*/  IMAD R35, R43, 0x100, R42 ;  /* 0x000001002b237824 */ /* 0x010fe200078e022a */
[----:B------:R-:W4:Y:S04]  /*2ad80*/  LDL.LU R52, [R1+0x130] ;  /* 0x0001300001347983 */ /* 0x000f280000300800 */
[----:B------:R-:W4:Y:S01]  /*2ad90*/  LDL.LU R53, [R1+0x134] ;  /* 0x0001340001357983 */ /* 0x000f220000300800 */
[----:B------:R-:W-:-:S02]  /*2ada0*/  F2FP.F16.E5M2.UNPACK_B R32, R32 ;  /* 0x00000020ff20723e */ /* 0x000fc400020004ff */
[----:B------:R-:W-:Y:S02]  /*2adb0*/  F2FP.F16.E5M2.UNPACK_B R33, R33 ;  /* 0x00000021ff21723e */ /* 0x000fe400020004ff */
[----:B------:R-:W-:Y:S02]  /*2adc0*/  F2FP.F16.E5M2.UNPACK_B R34, R34 ;  /* 0x00000022ff22723e */ /* 0x000fe400020004ff */
[----:B------:R-:W-:Y:S01]  /*2add0*/  F2FP.F16.E5M2.UNPACK_B R35, R35 ;  /* 0x00000023ff23723e */ /* 0x000fe200020004ff */
        /* <DEDUP_REMOVED lines=12> */
[----:B------:R-:W4:Y:S01]  /*2aea0*/  LDL.LU R43, [R1+0x640] ;  /* 0x00064000012b7983 */ /* 0x000f220000300800 */
[----:B------:R-:W-:Y:S01]  /*2aeb0*/  IMAD.MOV.U32 R23, RZ, RZ, R61 ;  /* 0x000000ffff177224 */ /* 0x000fe200078e003d */
[C---:B--2---:R-:W-:Y:S06]  /*2aec0*/  HMMA.16816.F32 R48, R8.reuse, R24, R48 ;  /* 0x000000180830723c */ /* 0x044fec0000001830 */
[C---:B---3--:R-:W-:Y:S06]  /*2aed0*/  HMMA.16816.F32 R28, R8.reuse, R40, R28 ;  /* 0x00000028081c723c */ /* 0x048fec000000181c */
[----:B------:R-:W-:Y:S06]  /*2aee0*/  HMMA.16816.F32 R8, R8, R4, R44 ;  /* 0x000000040808723c */ /* 0x000fec000000182c */
[----:B------:R-:W-:Y:S11]  /*2aef0*/  HMMA.16816.F32 R56, R32, R2, R56 ;  /* 0x000000022038723c */ /* 0x000ff60000001838 */
[----:B------:R-:W-:Y:S04]  /*2af00*/  STL.64 [R1+0x70], R28 ;  /* 0x0000701c01007387 */ /* 0x000fe80000100a00 */
[----:B------:R0:W-:Y:S01]  /*2af10*/  STL.64 [R1+0x78], R30 ;  /* 0x0000781e01007387 */ /* 0x0001e20000100a00 */
[----:B-1----:R-:W-:-:S02]  /*2af20*/  IMAD.MOV.U32 R0, RZ, RZ, R50 ;  /* 0x000000ffff007224 */ /* 0x002fc400078e0032 */
[----:B------:R-:W-:Y:S01]  /*2af30*/  IMAD.MOV.U32 R60, RZ, RZ, R49 ;  /* 0x000000ffff3c7224 */ /* 0x000fe200078e0031 */
[----:B0-----:R-:W4:Y:S04]  /*2af40*/  LDL.LU.64 R30, [R1+0x1ec0] ;  /* 0x001ec000011e7983 */ /* 0x001f280000300a00 */
[----:B------:R-:W2:Y:S04]  /*2af50*/  LDL.LU.64 R28, [R1+0x1eb8] ;  /* 0x001eb800011c7983 */ /* 0x000ea80000300a00 */
[----:B------:R-:W-:Y:S04]  /*2af60*/  STL [R1+0x60], R48 ;  /* 0x0000603001007387 */ /* 0x000fe80000100800 */
[----:B------:R0:W-:Y:S01]  /*2af70*/  STL [R1+0x6c], R51 ;  /* 0x00006c3301007387 */ /* 0x0001e20000100800 */
[----:B------:R-:W-:-:S03]  /*2af80*/  IMAD.MOV.U32 R61, RZ, RZ, R11 ;  /* 0x000000ffff3d7224 */ /* 0x000fc600078e000b */
[----:B0-----:R-:W3:Y:S04]  /*2af90*/  LDL.LU.64 R50, [R1+0x1eb0] ;  /* 0x001eb00001327983 */ /* 0x001ee80000300a00 */
[----:B------:R-:W3:Y:S04]  /*2afa0*/  LDL.LU.64 R48, [R1+0x1ea8] ;  /* 0x001ea80001307983 */ /* 0x000ee80000300a00 */
[----:B------:R-:W3:Y:S04]  /*2afb0*/  LDL.LU.64 R46, [R1+0x1ea0] ;  /* 0x001ea000012e7983 */ /* 0x000ee80000300a00 */
[----:B------:R-:W3:Y:S04]  /*2afc0*/  LDL.LU.64 R44, [R1+0x1e98] ;  /* 0x001e9800012c7983 */ /* 0x000ee80000300a00 */
[----:B------:R0:W-:Y:S04]  /*2afd0*/  STL.64 [R1], R8 ;  /* 0x0000000801007387 */ /* 0x0001e80000100a00 */
[----:B------:R1:W-:Y:S04]  /*2afe0*/  STL [R1+0x8], R10 ;  /* 0x0000080a01007387 */ /* 0x0003e80000100800 */
[----:B0-----:R-:W3:Y:S04]  /*2aff0*/  LDL.LU R8, [R1+0xf0] ;  /* 0x0000f00001087983 */ /* 0x001ee80000300800 */
[----:B------:R-:W3:Y:S04]  /*2b000*/  LDL.LU R9, [R1+0xf4] ;  /* 0x0000f40001097983 */ /* 0x000ee80000300800 */
[----:B-1----:R-:W3:Y:S04]  /*2b010*/  LDL.LU R10, [R1+0xf8] ;  /* 0x0000f800010a7983 */ /* 0x002ee80000300800 */
[----:B------:R-:W3:Y:S04]  /*2b020*/  LDL.LU R11, [R1+0xfc] ;  /* 0x0000fc00010b7983 */ /* 0x000ee80000300800 */
[----:B------:R-:W-:Y:S04]  /*2b030*/  STL.64 [R1+0x1d68], R58 ;  /* 0x001d683a01007387 */ /* 0x000fe80000100a00 */
[----:B------:R0:W-:Y:S04]  /*2b040*/  STL.64 [R1+0x1d60], R56 ;  /* 0x001d603801007387 */ /* 0x0001e80000100a00 */
[----:B0-----:R-:W3:Y:S04]  /*2b050*/  LDL.LU R56, [R1+0x100] ;  /* 0x0001000001387983 */ /* 0x001ee80000300800 */
[----:B------:R-:W3:Y:S04]  /*2b060*/  LDL.LU R57, [R1+0x104] ;  /* 0x0001040001397983 */ /* 0x000ee80000300800 */
[----:B------:R-:W3:Y:S04]  /*2b070*/  LDL.LU R58, [R1+0x108] ;  /* 0x00010800013a7983 */ /* 0x000ee80000300800 */
[----:B------:R-:W3:Y:S01]  /*2b080*/  LDL.LU R59, [R1+0x10c] ;  /* 0x00010c00013b7983 */ /* 0x000ee20000300800 */
[C---:B------:R-:W-:Y:S06]  /*2b090*/  HMMA.16816.F32 R12, R32.reuse, R16, R12 ;  /* 0x00000010200c723c */ /* 0x040fec000000180c */
[C---:B----4-:R-:W-:Y:S06]  /*2b0a0*/  HMMA.16816.F32 R52, R32.reuse, R30, R52 ;  /* 0x0000001e2034723c */ /* 0x050fec0000001834 */
[C---:B--2---:R-:W-:Y:S06]  /*2b0b0*/  HMMA.16816.F32 R20, R32.reuse, R28, R20 ;  /* 0x0000001c2014723c */ /* 0x044fec0000001814 */
[C---:B---3--:R-:W-:Y:S06]  /*2b0c0*/  HMMA.16816.F32 R28, R32.reuse, R40, R8 ;  /* 0x00000028201c723c */ /* 0x048fec0000001808 */
[----:B------:R-:W-:Y:S05]  /*2b0d0*/  HMMA.16816.F32 R16, R32, R6, R56 ;  /* 0x000000062010723c */ /* 0x000fea0000001838 */
[----:B------:R0:W-:Y:S04]  /*2b0e0*/  STL.64 [R1+0x1d78], R54 ;  /* 0x001d783601007387 */ /* 0x0001e80000100a00 */
[----:B------:R1:W-:Y:S04]  /*2b0f0*/  STL.64 [R1+0x1d70], R52 ;  /* 0x001d703401007387 */ /* 0x0003e80000100a00 */
[----:B------:R-:W-:Y:S04]  /*2b100*/  STL.64 [R1+0x1d88], R22 ;  /* 0x001d881601007387 */ /* 0x000fe80000100a00 */
[----:B------:R2:W-:Y:S04]  /*2b110*/  STL.64 [R1+0x1d80], R20 ;  /* 0x001d801401007387 */ /* 0x0005e80000100a00 */
[----:B------:R3:W-:Y:S04]  /*2b120*/  STL.64 [R1+0x1d98], R14 ;  /* 0x001d980e01007387 */ /* 0x0007e80000100a00 */
[----:B------:R4:W-:Y:S01]  /*2b130*/  STL.64 [R1+0x1d90], R12 ;  /* 0x001d900c01007387 */ /* 0x0009e20000100a00 */
[----:B0-----:R-:W-:-:S02]  /*2b140*/  IMAD.MOV.U32 R54, RZ, RZ, R48 ;  /* 0x000000ffff367224 */ /* 0x001fc400078e0030 */
[----:B------:R-:W-:Y:S01]  /*2b150*/  IMAD.MOV.U32 R55, RZ, RZ, R49 ;  /* 0x000000ffff377224 */ /* 0x000fe200078e0031 */
[----:B------:R-:W-:Y:S04]  /*2b160*/  STL [R1+0x1e1c], R16 ;  /* 0x001e1c1001007387 */ /* 0x000fe80000100800 */
[----:B------:R-:W-:Y:S04]  /*2b170*/  STL [R1+0x1e18], R17 ;  /* 0x001e181101007387 */ /* 0x000fe80000100800 */
[----:B------:R-:W-:Y:S04]  /*2b180*/  STL [R1+0x1da4], R18 ;  /* 0x001da41201007387 */ /* 0x000fe80000100800 */
[----:B------:R-:W-:Y:S04]  /*2b190*/  STL [R1+0x1da0], R19 ;  /* 0x001da01301007387 */ /* 0x000fe80000100800 */
[----:B------:R-:W-:Y:S04]  /*2b1a0*/  STL.64 [R1+0x1db0], R30 ;  /* 0x001db01e01007387 */ /* 0x000fe80000100a00 */
[----:B------:R-:W-:Y:S04]  /*2b1b0*/  STL.64 [R1+0x1da8], R28 ;  /* 0x001da81c01007387 */ /* 0x000fe80000100a00 */
[----:B------:R-:W4:Y:S04]  /*2b1c0*/  LDL R2, [R1+0x258] ;  /* 0x0002580001027983 */ /* 0x000f280000100800 */
[----:B------:R-:W4:Y:S04]  /*2b1d0*/  LDL R3, [R1+0x25c] ;  /* 0x00025c0001037983 */ /* 0x000f280000100800 */
[----:B-1----:R-:W4:Y:S04]  /*2b1e0*/  LDL.LU R52, [R1+0x1a0] ;  /* 0x0001a00001347983 */ /* 0x002f280000300800 */
[----:B------:R-:W4:Y:S04]  /*2b1f0*/  LDL.LU R53, [R1+0x1a4] ;  /* 0x0001a40001357983 */ /* 0x000f280000300800 */
[----:B------:R-:W4:Y:S04]  /*2b200*/  LDL.LU R48, [R1+0x1e94] ;  /* 0x001e940001307983 */ /* 0x000f280000300800 */
[----:B------:R-:W4:Y:S04]  /*2b210*/  LDL.LU R49, [R1+0x1e90] ;  /* 0x001e900001317983 */ /* 0x000f280000300800 */
[----:B--2---:R-:W2:Y:S04]  /*2b220*/  LDL.LU R20, [R1+0x190] ;  /* 0x0001900001147983 */ /* 0x004ea80000300800 */
[----:B------:R-:W2:Y:S01]  /*2b230*/  LDL.LU R21, [R1+0x194] ;  /* 0x0001940001157983 */ /* 0x000ea20000300800 */
[----:B------:R-:W-:-:S02]  /*2b240*/  IMAD.MOV.U32 R22, RZ, RZ, R44 ;  /* 0x000000ffff167224 */ /* 0x000fc400078e002c */
[----:B------:R-:W-:Y:S01]  /*2b250*/  IMAD.MOV.U32 R23, RZ, RZ, R45 ;  /* 0x000000ffff177224 */ /* 0x000fe200078e002d */
[----:B------:R-:W4:Y:S04]  /*2b260*/  LDL.LU R44, [R1+0x1e8c] ;  /* 0x001e8c00012c7983 */ /* 0x000f280000300800 */
[----:B------:R-:W4:Y:S04]  /*2b270*/  LDL.LU R45, [R1+0x1e88] ;  /* 0x001e8800012d7983 */ /* 0x000f280000300800 */
[----:B---3--:R-:W3:Y:S04]  /*2b280*/  LDL R14, [R1+0x268] ;  /* 0x00026800010e7983 */ /* 0x008ee80000100800 */
[----:B------:R-:W2:Y:S04]  /*2b290*/  LDL R15, [R1+0x26c] ;  /* 0x00026c00010f7983 */ /* 0x000ea80000100800 */
[----:B------:R-:W2:Y:S04]  /*2b2a0*/  LDL R8, [R1+0x278] ;  /* 0x0002780001087983 */ /* 0x000ea80000100800 */
[----:B------:R-:W2:Y:S01]  /*2b2b0*/  LDL R9, [R1+0x27c] ;  /* 0x00027c0001097983 */ /* 0x000ea20000100800 */
[----:B------:R-:W-:-:S03]  /*2b2c0*/  IMAD.MOV.U32 R56, RZ, RZ, R46 ;  /* 0x000000ffff387224 */ /* 0x000fc600078e002e */
[----:B------:R-:W4:Y:S01]  /*2b2d0*/  LDL.LU R46, [R1+0x1e84] ;  /* 0x001e8400012e7983 */ /* 0x000f220000300800 */
[----:B------:R-:W-:-:S03]  /*2b2e0*/  IMAD.MOV.U32 R57, RZ, RZ, R47 ;  /* 0x000000ffff397224 */ /* 0x000fc600078e002f */
[----:B------:R-:W4:Y:S01]  /*2b2f0*/  LDL.LU R47, [R1+0x1e80] ;  /* 0x001e8000012f7983 */ /* 0x000f220000300800 */
[----:B------:R-:W-:-:S03]  /*2b300*/  IMAD.MOV.U32 R58, RZ, RZ, R50 ;  /* 0x000000ffff3a7224 */ /* 0x000fc600078e0032 */
[----:B------:R-:W3:Y:S01]  /*2b310*/  LDL.LU R50, [R1+0x1e7c] ;  /* 0x001e7c0001327983 */ /* 0x000ee20000300800 */
[----:B------:R-:W-:-:S03]  /*2b320*/  IMAD.MOV.U32 R59, RZ, RZ, R51 ;  /* 0x000000ffff3b7224 */ /* 0x000fc600078e0033 */
[----:B------:R-:W3:Y:S01]  /*2b330*/  LDL.LU R51, [R1+0x1e78] ;  /* 0x001e780001337983 */ /* 0x000ee20000300800 */
[----:B------:R-:W-:Y:S02]  /*2b340*/  IMAD R42, R42, 0x100, R26 ;  /* 0x000001002a2a7824 */ /* 0x000fe400078e021a */
[----:B------:R-:W-:Y:S02]  /*2b350*/  IMAD R43, R43, 0x100, R27 ;  /* 0x000001002b2b7824 */ /* 0x000fe400078e021b */
[----:B------:R-:W-:Y:S01]  /*2b360*/  IMAD R40, R37, 0x100, R36 ;  /* 0x0000010025287824 */ /* 0x000fe200078e0224 */
[----:B------:R-:W2:Y:S04]  /*2b370*/  LDL.LU R10, [R1+0x64c] ;  /* 0x00064c00010a7983 */ /* 0x000ea80000300800 */
[----:B------:R-:W2:Y:S04]  /*2b380*/  LDL.LU R36, [R1+0x648] ;  /* 0x0006480001247983 */ /* 0x000ea80000300800 */
[----:B------:R-:W2:Y:S01]  /*2b390*/  LDL.LU R11, [R1+0x654] ;  /* 0x00065400010b7983 */ /* 0x000ea20000300800 */
[----:B------:R-:W-:-:S03]  /*2b3a0*/  IMAD R41, R39, 0x100, R38 ;  /* 0x0000010027297824 */ /* 0x000fc600078e0226 */
[----:B------:R-:W2:Y:S04]  /*2b3b0*/  LDL.LU R37, [R1+0x650] ;  /* 0x0006500001257983 */ /* 0x000ea80000300800 */
[----:B------:R-:W2:Y:S04]  /*2b3c0*/  LDL.LU R38, [R1+0x65c] ;  /* 0x00065c0001267983 */ /* 0x000ea80000300800 */
[----:B------:R-:W2:Y:S01]  /*2b3d0*/  LDL.LU R39, [R1+0x658] ;  /* 0x0006580001277983 */ /* 0x000ea20000300800 */
[----:B------:R-:W-:Y:S02]  /*2b3e0*/  F2FP.F16.E5M2.UNPACK_B R40, R40 ;  /* 0x00000028ff28723e */ /* 0x000fe400020004ff */
[----:B------:R-:W-:-:S02]  /*2b3f0*/  F2FP.F16.E5M2.UNPACK_B R41, R41 ;  /* 0x00000029ff29723e */ /* 0x000fc400020004ff */
[----:B------:R-:W-:Y:S02]  /*2b400*/  F2FP.F16.E5M2.UNPACK_B R42, R42 ;  /* 0x0000002aff2a723e */ /* 0x000fe400020004ff */
[----:B------:R-:W-:Y:S01]  /*2b410*/  F2FP.F16.E5M2.UNPACK_B R43, R43 ;  /* 0x0000002bff2b723e */ /* 0x000fe200020004ff */
[C---:B----4-:R-:W-:Y:S06]  /*2b420*/  HMMA.16816.F32 R24, R32.reuse, R24, R44 ;  /* 0x000000182018723c */ /* 0x050fec000000182c */
[----:B---3--:R-:W-:-:S15]  /*2b430*/  HMMA.16816.F32 R32, R32, R4, R48 ;  /* 0x000000042020723c */ /* 0x008fde0000001830 */
[----:B------:R-:W-:-:S02]  /*2b440*/  NOP ;  /* 0x0000000000007918 */ /* 0x000fc40000000000 */
        /* <DEDUP_REMOVED lines=8> */
[----:B------:R-:W3:Y:S04]  /*2b4d0*/  LDL.LU R50, [R1+0x288] ;  /* 0x0002880001327983 */ /* 0x000ee80000300800 */
[----:B------:R-:W3:Y:S01]  /*2b4e0*/  LDL.LU R51, [R1+0x28c] ;  /* 0x00028c0001337983 */ /* 0x000ee20000300800 */
[----:B------:R-:W-:-:S02]  /*2b4f0*/  F2FP.F16.E5M2.UNPACK_B R2, R2 ;  /* 0x00000002ff02723e */ /* 0x000fc400020004ff */
[----:B------:R-:W-:Y:S02]  /*2b500*/  F2FP.F16.E5M2.UNPACK_B R3, R3 ;  /* 0x00000003ff03723e */ /* 0x000fe400020004ff */
[----:B------:R-:W-:Y:S02]  /*2b510*/  F2FP.F16.E5M2.UNPACK_B R4, R14 ;  /* 0x0000000eff04723e */ /* 0x000fe400020004ff */
[----:B--2---:R-:W-:-:S03]  /*2b520*/  F2FP.F16.E5M2.UNPACK_B R5, R15 ;  /* 0x0000000fff05723e */ /* 0x004fc600020004ff */
[----:B------:R-:W-:Y:S01]  /*2b530*/  HMMA.16816.F32 R12, R40, R2, R20 ;  /* 0x00000002280c723c */ /* 0x000fe20000001814 */
[----:B------:R-:W-:Y:S02]  /*2b540*/  F2FP.F16.E5M2.UNPACK_B R6, R8 ;  /* 0x00000008ff06723e */ /* 0x000fe400020004ff */
[----:B------:R-:W-:-:S15]  /*2b550*/  F2FP.F16.E5M2.UNPACK_B R7, R9 ;  /* 0x00000009ff07723e */ /* 0x000fde00020004ff */
[----:B------:R-:W-:-:S05]  /*2b560*/  NOP ;  /* 0x0000000000007918 */ /* 0x000fca0000000000 */
[----:B------:R-:W-:Y:S04]  /*2b570*/  STL.64 [R1+0x90], R12 ;  /* 0x0000900c01007387 */ /* 0x000fe80000100a00 */
[----:B------:R0:W-:Y:S02]  /*2b580*/  STL.64 [R1+0x98], R14 ;  /* 0x0000980e01007387 */ /* 0x0001e40000100a00 */
[----:B0-----:R-:W-:-:S15]  /*2b590*/  HMMA.16816.F32 R12, R40, R4, R52 ;  /* 0x00000004280c723c */ /* 0x001fde0000001834 */
[----:B------:R-:W-:-:S08]  /*2b5a0*/  NOP ;  /* 0x0000000000007918 */ /* 0x000fd00000000000 */
[----:B------:R0:W-:Y:S01]  /*2b5b0*/  STL.64 [R1+0xa0], R12 ;  /* 0x0000a00c01007387 */ /* 0x0001e20000100a00 */
[----:B------:R-:W-:Y:S02]  /*2b5c0*/  IMAD.MOV.U32 R32, RZ, RZ, R14 ;  /* 0x000000ffff207224 */ /* 0x000fe400078e000e */
[----:B------:R-:W-:Y:S02]  /*2b5d0*/  IMAD.MOV.U32 R33, RZ, RZ, R15 ;  /* 0x000000ffff217224 */ /* 0x000fe400078e000f */
[----:B0-----:R-:W-:Y:S01]  /*2b5e0*/  HMMA.16816.F32 R12, R40, R6, R56 ;  /* 0x00000006280c723c */ /* 0x001fe20000001838 */
[----:B------:R-:W-:Y:S02]  /*2b5f0*/  IMAD R36, R36, 0x100, R10 ;  /* 0x0000010024247824 */ /* 0x000fe400078e020a */
[----:B------:R-:W-:-:S15]  /*2b600*/  IMAD R37, R37, 0x100, R11 ;  /* 0x0000010025257824 */ /* 0x000fde00078e020b */
[----:B------:R-:W-:-:S06]  /*2b610*/  NOP ;  /* 0x0000000000007918 */ /* 0x000fcc0000000000 */
[----:B------:R-:W-:Y:S02]  /*2b620*/  IMAD.MOV.U32 R34, RZ, RZ, R12 ;  /* 0x000000ffff227224 */ /* 0x000fe400078e000c */
[----:B------:R-:W-:Y:S01]  /*2b630*/  IMAD.MOV.U32 R35, RZ, RZ, R13 ;  /* 0x000000ffff237224 */ /* 0x000fe200078e000d */
[----:B---3--:R-:W-:Y:S04]  /*2b640*/  STL.64 [R1+0x1e70], R50 ;  /* 0x001e703201007387 */ /* 0x008fe80000100a00 */
[----:B------:R0:W-:Y:S04]  /*2b650*/  STL.64 [R1+0xb8], R14 ;  /* 0x0000b80e01007387 */ /* 0x0001e80000100a00 */
[----:B------:R-:W-:Y:S04]  /*2b660*/  STL.64 [R1+0x1dc0], R34 ;  /* 0x001dc02201007387 */ /* 0x000fe80000100a00 */
[----:B------:R1:W-:Y:S04]  /*2b670*/  STL.64 [R1+0x1db8], R32 ;  /* 0x001db82001007387 */ /* 0x0003e80000100a00 */
[----:B------:R-:W2:Y:S04]  /*2b680*/  LDL.LU R56, [R1+0x1d0] ;  /* 0x0001d00001387983 */ /* 0x000ea80000300800 */
[----:B------:R-:W2:Y:S04]  /*2b690*/  LDL.LU R57, [R1+0x1d4] ;  /* 0x0001d40001397983 */ /* 0x000ea80000300800 */
[----:B------:R-:W2:Y:S04]  /*2b6a0*/  LDL.LU R58, [R1+0x1d8] ;  /* 0x0001d800013a7983 */ /* 0x000ea80000300800 */
[----:B------:R-:W2:Y:S04]  /*2b6b0*/  LDL.LU R59, [R1+0x1dc] ;  /* 0x0001dc00013b7983 */ /* 0x000ea80000300800 */
[----:B------:R-:W3:Y:S04]  /*2b6c0*/  LDL R10, [R1+0x298] ;  /* 0x00029800010a7983 */ /* 0x000ee80000100800 */
[----:B------:R-:W4:Y:S04]  /*2b6d0*/  LDL R11, [R1+0x29c] ;  /* 0x00029c00010b7983 */ /* 0x000f280000100800 */
[----:B------:R-:W2:Y:S04]  /*2b6e0*/  LDL.LU R24, [R1+0x1e0] ;  /* 0x0001e00001187983 */ /* 0x000ea80000300800 */
[----:B------:R-:W2:Y:S04]  /*2b6f0*/  LDL.LU R25, [R1+0x1e4] ;  /* 0x0001e40001197983 */ /* 0x000ea80000300800 */
[----:B------:R-:W2:Y:S04]  /*2b700*/  LDL.LU R26, [R1+0x1e8] ;  /* 0x0001e800011a7983 */ /* 0x000ea80000300800 */
[----:B------:R-:W2:Y:S04]  /*2b710*/  LDL.LU R27, [R1+0x1ec] ;  /* 0x0001ec00011b7983 */ /* 0x000ea80000300800 */
[----:B------:R-:W4:Y:S04]  /*2b720*/  LDL.LU R12, [R1+0x230] ;  /* 0x00023000010c7983 */ /* 0x000f280000300800 */
[----:B------:R-:W4:Y:S04]  /*2b730*/  LDL.LU R13, [R1+0x234] ;  /* 0x00023400010d7983 */ /* 0x000f280000300800 */
[----:B0-----:R-:W4:Y:S04]  /*2b740*/  LDL.LU R14, [R1+0x238] ;  /* 0x00023800010e7983 */ /* 0x001f280000300800 */
[----:B------:R-:W4:Y:S01]  /*2b750*/  LDL.LU R15, [R1+0x23c] ;  /* 0x00023c00010f7983 */ /* 0x000f220000300800 */
[----:B------:R-:W-:-:S03]  /*2b760*/  IMAD R38, R39, 0x100, R38 ;  /* 0x0000010027267824 */ /* 0x000fc600078e0226 */
[----:B------:R-:W4:Y:S04]  /*2b770*/  LDL.LU R45, [R1+0x664] ;  /* 0x00066400012d7983 */ /* 0x000f280000300800 */
[----:B------:R-:W4:Y:S04]  /*2b780*/  LDL.LU R39, [R1+0x660] ;  /* 0x0006600001277983 */ /* 0x000f280000300800 */
[----:B------:R-:W4:Y:S04]  /*2b790*/  LDL R46, [R1+0x2a8] ;  /* 0x0002a800012e7983 */ /* 0x000f280000100800 */
[----:B------:R-:W4:Y:S04]  /*2b7a0*/  LDL R47, [R1+0x2ac] ;  /* 0x0002ac00012f7983 */ /* 0x000f280000100800 */
[----:B-1----:R-:W4:Y:S04]  /*2b7b0*/  LDL.LU R32, [R1+0x220] ;  /* 0x0002200001207983 */ /* 0x002f280000300800 */
[----:B------:R-:W4:Y:S04]  /*2b7c0*/  LDL.LU R33, [R1+0x224] ;  /* 0x0002240001217983 */ /* 0x000f280000300800 */
[----:B------:R-:W4:Y:S04]  /*2b7d0*/  LDL.LU R34, [R1+0x228] ;  /* 0x0002280001227983 */ /* 0x000f280000300800 */
[----:B------:R-:W4:Y:S04]  /*2b7e0*/  LDL.LU R35, [R1+0x22c] ;  /* 0x00022c0001237983 */ /* 0x000f280000300800 */
[----:B------:R-:W4:Y:S04]  /*2b7f0*/  LDL R28, [R1+0x2b8] ;  /* 0x0002b800011c7983 */ /* 0x000f280000100800 */
[----:B------:R-:W4:Y:S04]  /*2b800*/  LDL R29, [R1+0x2bc] ;  /* 0x0002bc00011d7983 */ /* 0x000f280000100800 */
[----:B------:R-:W4:Y:S04]  /*2b810*/  LDL R30, [R1+0x2c8] ;  /* 0x0002c800011e7983 */ /* 0x000f280000100800 */
[----:B------:R-:W4:Y:S04]  /*2b820*/  LDL R31, [R1+0x2cc] ;  /* 0x0002cc00011f7983 */ /* 0x000f280000100800 */
[----:B------:R-:W4:Y:S04]  /*2b830*/  LDL.LU R16, [R1+0x240] ;  /* 0x0002400001107983 */ /* 0x000f280000300800 */
[----:B------:R-:W4:Y:S04]  /*2b840*/  LDL.LU R17, [R1+0x244] ;  /* 0x0002440001117983 */ /* 0x000f280000300800 */
[----:B------:R-:W4:Y:S04]  /*2b850*/  LDL.LU R18, [R1+0x248] ;  /* 0x0002480001127983 */ /* 0x000f280000300800 */
[----:B------:R-:W4:Y:S01]  /*2b860*/  LDL.LU R19, [R1+0x24c] ;  /* 0x00024c0001137983 */ /* 0x000f220000300800 */
[----:B------:R-:W-:-:S02]  /*2b870*/  F2FP.F16.E5M2.UNPACK_B R8, R50 ;  /* 0x00000032ff08723e */ /* 0x000fc400020004ff */
        /* <DEDUP_REMOVED lines=9> */
[----:B--2---:R-:W-:-:S15]  /*2b910*/  HMMA.16816.F32 R48, R40, R8, R24 ;  /* 0x000000082830723c */ /* 0x004fde0000001818 */
[----:B------:R-:W-:-:S09]  /*2b920*/  NOP ;  /* 0x0000000000007918 */ /* 0x000fd20000000000 */
[----:B------:R-:W-:Y:S02]  /*2b930*/  IMAD.MOV.U32 R26, RZ, RZ, R50 ;  /* 0x000000ffff1a7224 */ /* 0x000fe400078e0032 */
[----:B------:R-:W-:Y:S02]  /*2b940*/  IMAD.MOV.U32 R27, RZ, RZ, R51 ;  /* 0x000000ffff1b7224 */ /* 0x000fe400078e0033 */
[----:B------:R-:W2:Y:S01]  /*2b950*/  LDL.LU.64 R50, [R1+0x1e70] ;  /* 0x001e700001327983 */ /* 0x000ea20000300a00 */
[----:B---3--:R-:W-:Y:S02]  /*2b960*/  F2FP.F16.E5M2.UNPACK_B R10, R10 ;  /* 0x0000000aff0a723e */ /* 0x008fe400020004ff */
[----:B----4-:R-:W-:Y:S01]  /*2b970*/  F2FP.F16.E5M2.UNPACK_B R11, R11 ;  /* 0x0000000bff0b723e */ /* 0x010fe200020004ff */
[----:B------:R-:W-:Y:S02]  /*2b980*/  IMAD.MOV.U32 R24, RZ, RZ, R48 ;  /* 0x000000ffff187224 */ /* 0x000fe400078e0030 */
[----:B------:R-:W-:-:S02]  /*2b990*/  IMAD.MOV.U32 R25, RZ, RZ, R49 ;  /* 0x000000ffff197224 */ /* 0x000fc400078e0031 */
[----:B------:R-:W-:Y:S01]  /*2b9a0*/  IMAD R39, R39, 0x100, R45 ;  /* 0x0000010027277824 */ /* 0x000fe200078e022d */
[----:B------:R-:W-:Y:S02]  /*2b9b0*/  F2FP.F16.E5M2.UNPACK_B R44, R46 ;  /* 0x0000002eff2c723e */ /* 0x000fe400020004ff */
[----:B------:R-:W-:Y:S01]  /*2b9c0*/  F2FP.F16.E5M2.UNPACK_B R45, R47 ;  /* 0x0000002fff2d723e */ /* 0x000fe200020004ff */
[----:B------:R-:W-:Y:S04]  /*2b9d0*/  STL.64 [R1+0x1dd0], R26 ;  /* 0x001dd01a01007387 */ /* 0x000fe80000100a00 */
[----:B------:R0:W-:Y:S01]  /*2b9e0*/  STL.64 [R1+0x1dc8], R24 ;  /* 0x001dc81801007387 */ /* 0x0001e20000100a00 */
[----:B------:R-:W-:Y:S02]  /*2b9f0*/  F2FP.F16.E5M2.UNPACK_B R46, R28 ;  /* 0x0000001cff2e723e */ /* 0x000fe400020004ff */
[----:B------:R-:W-:Y:S01]  /*2ba00*/  F2FP.F16.E5M2.UNPACK_B R47, R29 ;  /* 0x0000001dff2f723e */ /* 0x000fe200020004ff */
[C---:B------:R-:W-:Y:S06]  /*2ba10*/  HMMA.16816.F32 R16, R40.reuse, R44, R16 ;  /* 0x0000002c2810723c */ /* 0x040fec0000001810 */
[C---:B------:R-:W-:Y:S06]  /*2ba20*/  HMMA.16816.F32 R12, R40.reuse, R46, R12 ;  /* 0x0000002e280c723c */ /* 0x040fec000000180c */
[----:B0-----:R-:W-:Y:S06]  /*2ba30*/  HMMA.16816.F32 R24, R40, R10, R32 ;  /* 0x0000000a2818723c */ /* 0x001fec0000001820 */
[----:B------:R-:W-:Y:S04]  /*2ba40*/  STL [R1+0x1e34], R10 ;  /* 0x001e340a01007387 */ /* 0x000fe80000100800 */
[----:B------:R-:W-:Y:S01]  /*2ba50*/  STL [R1+0x1e30], R11 ;  /* 0x001e300b01007387 */ /* 0x000fe20000100800 */
[----:B------:R-:W-:-:S02]  /*2ba60*/  F2FP.F16.E5M2.UNPACK_B R48, R30 ;  /* 0x0000001eff30723e */ /* 0x000fc400020004ff */
[----:B------:R-:W-:-:S10]  /*2ba70*/  F2FP.F16.E5M2.UNPACK_B R49, R31 ;  /* 0x0000001fff31723e */ /* 0x000fd400020004ff */
[----:B------:R-:W-:Y:S04]  /*2ba80*/  STL.64 [R1+0x100], R24 ;  /* 0x0001001801007387 */ /* 0x000fe80000100a00 */
[----:B------:R-:W-:Y:S04]  /*2ba90*/  STL.64 [R1+0x108], R26 ;  /* 0x0001081a01007387 */ /* 0x000fe80000100a00 */
[----:B------:R-:W-:Y:S04]  /*2baa0*/  STL.64 [R1+0x220], R16 ;  /* 0x0002201001007387 */ /* 0x000fe80000100a00 */
[----:B------:R-:W-:Y:S04]  /*2bab0*/  STL.64 [R1+0x228], R18 ;  /* 0x0002281201007387 */ /* 0x000fe80000100a00 */
[----:B------:R-:W-:Y:S04]  /*2bac0*/  STL.64 [R1+0x1e28], R46 ;  /* 0x001e282e01007387 */ /* 0x000fe80000100a00 */
[----:B------:R-:W-:Y:S04]  /*2bad0*/  STL.64 [R1+0x1e20], R44 ;  /* 0x001e202c01007387 */ /* 0x000fe80000100a00 */
[----:B------:R-:W-:Y:S04]  /*2bae0*/  STL.64 [R1+0x1e0], R12 ;  /* 0x0001e00c01007387 */ /* 0x000fe80000100a00 */
[----:B------:R0:W-:Y:S02]  /*2baf0*/  STL.64 [R1+0x1e8], R14 ;  /* 0x0001e80e01007387 */ /* 0x0001e40000100a00 */
[----:B0-----:R-:W-:Y:S01]  /*2bb00*/  HMMA.16816.F32 R12, R40, R48, R20 ;  /* 0x00000030280c723c */ /* 0x001fe20000001814 */
[----:B------:R-:W-:-:S02]  /*2bb10*/  F2FP.F16.E5M2.UNPACK_B R36, R36 ;  /* 0x00000024ff24723e */ /* 0x000fc400020004ff */
[----:B------:R-:W-:Y:S02]  /*2bb20*/  F2FP.F16.E5M2.UNPACK_B R37, R37 ;  /* 0x00000025ff25723e */ /* 0x000fe400020004ff */
[----:B------:R-:W-:Y:S02]  /*2bb30*/  F2FP.F16.E5M2.UNPACK_B R38, R38 ;  /* 0x00000026ff26723e */ /* 0x000fe400020004ff */
[----:B------:R-:W-:-:S07]  /*2bb40*/  F2FP.F16.E5M2.UNPACK_B R39, R39 ;  /* 0x00000027ff27723e */ /* 0x000fce00020004ff */
[C---:B------:R-:W-:Y:S07]  /*2bb50*/  HMMA.16816.F32 R16, R36.reuse, R2, R52 ;  /* 0x000000022410723c */ /* 0x040fee0000001834 */
[----:B------:R-:W-:Y:S02]  /*2bb60*/  IMAD.MOV.U32 R53, RZ, RZ, R60 ;  /* 0x000000ffff357224 */ /* 0x000fe400078e003c */
[----:B------:R-:W-:Y:S01]  /*2bb70*/  IMAD.MOV.U32 R54, RZ, RZ, R0 ;  /* 0x000000ffff367224 */ /* 0x000fe200078e0000 */
[----:B--2---:R-:W-:Y:S04]  /*2bb80*/  STL.64 [R1+0x1e00], R50 ;  /* 0x001e003201007387 */ /* 0x004fe80000100a00 */
[----:B------:R-:W-:Y:S04]  /*2bb90*/  STL.64 [R1+0x1df8], R48 ;  /* 0x001df83001007387 */ /* 0x000fe80000100a00 */
[----:B------:R-:W-:Y:S04]  /*2bba0*/  STL.64 [R1+0x140], R12 ;  /* 0x0001400c01007387 */ /* 0x000fe80000100a00 */
[----:B------:R0:W-:Y:S04]  /*2bbb0*/  STL.64 [R1+0x148], R14 ;  /* 0x0001480e01007387 */ /* 0x0001e80000100a00 */
[----:B------:R-:W2:Y:S01]  /*2bbc0*/  LDL.LU R52, [R1+0x60] ;  /* 0x0000600001347983 */ /* 0x000ea20000300800 */
[----:B0-----:R-:W-:Y:S03]  /*2bbd0*/  HMMA.16816.F32 R12, R36, R4, R56 ;  /* 0x00000004240c723c */ /* 0x001fe60000001838 */
[----:B------:R-:W-:Y:S04]  /*2bbe0*/  STL.64 [R1+0x1c0], R16 ;  /* 0x0001c01001007387 */ /* 0x000fe80000100a00 */
[----:B------:R-:W-:-:S15]  /*2bbf0*/  STL.64 [R1+0x1c8], R18 ;  /* 0x0001c81201007387 */ /* 0x000fde0000100a00 */
[----:B------:R-:W-:-:S01]  /*2bc00*/  NOP ;  /* 0x0000000000007918 */ /* 0x000fc20000000000 */
[----:B------:R0:W-:Y:S04]  /*2bc10*/  STL.64 [R1+0x1a0], R12 ;  /* 0x0001a00c01007387 */ /* 0x0001e80000100a00 */
[----:B------:R1:W-:Y:S04]  /*2bc20*/  STL.64 [R1+0x1a8], R14 ;  /* 0x0001a80e01007387 */ /* 0x0003e80000100a00 */
[----:B------:R-:W1:Y:S04]  /*2bc30*/  LDL.LU R60, [R1+0x1e6c] ;  /* 0x001e6c00013c7983 */ /* 0x000e680000300800 */
[----:B------:R-:W3:Y:S04]  /*2bc40*/  LDL.LU R0, [R1+0x1e68] ;  /* 0x001e680001007983 */ /* 0x000ee80000300800 */
[----:B------:R-:W4:Y:S04]  /*2bc50*/  LDL.LU R55, [R1+0x6c] ;  /* 0x00006c0001377983 */ /* 0x000f280000300800 */
[----:B----4-:R-:W-:Y:S04]  /*2bc60*/  STL.64 [R1+0x1de0], R54 ;  /* 0x001de03601007387 */ /* 0x010fe80000100a00 */
[----:B--2---:R-:W-:Y:S04]  /*2bc70*/  STL.64 [R1+0x1dd8], R52 ;  /* 0x001dd83401007387 */ /* 0x004fe80000100a00 */
[----:B0-----:R-:W2:Y:S04]  /*2bc80*/  LDL.LU R12, [R1+0x10] ;  /* 0x00001000010c7983 */ /* 0x001ea80000300800 */
[----:B------:R-:W2:Y:S01]  /*2bc90*/  LDL.LU R13, [R1+0x14] ;  /* 0x00001400010d7983 */ /* 0x000ea20000300800 */
[----:B-1----:R-:W-:-:S02]  /*2bca0*/  IMAD.MOV.U32 R14, RZ, RZ, R60 ;  /* 0x000000ffff0e7224 */ /* 0x002fc400078e003c */
[----:B---3--:R-:W-:Y:S01]  /*2bcb0*/  IMAD.MOV.U32 R15, RZ, RZ, R0 ;  /* 0x000000ffff0f7224 */ /* 0x008fe200078e0000 */
[----:B------:R-:W3:Y:S04]  /*2bcc0*/  LDL.LU R60, [R1+0x1e64] ;  /* 0x001e6400013c7983 */ /* 0x000ee80000300800 */
[----:B------:R-:W4:Y:S04]  /*2bcd0*/  LDL.LU R0, [R1+0x1e60] ;  /* 0x001e600001007983 */ /* 0x000f280000300800 */
[----:B------:R-:W-:Y:S04]  /*2bce0*/  STL.64 [R1+0x1df0], R14 ;  /* 0x001df00e01007387 */ /* 0x000fe80000100a00 */
[----:B--2---:R-:W-:Y:S04]  /*2bcf0*/  STL.64 [R1+0x1de8], R12 ;  /* 0x001de80c01007387 */ /* 0x004fe80000100a00 */
[----:B------:R-:W2:Y:S04]  /*2bd00*/  LDL.LU R28, [R1+0x20] ;  /* 0x00002000011c7983 */ /* 0x000ea80000300800 */
[----:B------:R-:W2:Y:S04]  /*2bd10*/  LDL.LU R29, [R1+0x24] ;  /* 0x00002400011d7983 */ /* 0x000ea80000300800 */
[----:B------:R-:W2:Y:S04]  /*2bd20*/  LDL.LU R30, [R1+0x28] ;  /* 0x00002800011e7983 */ /* 0x000ea80000300800 */
[----:B------:R-:W2:Y:S01]  /*2bd30*/  LDL.LU R31, [R1+0x2c] ;  /* 0x00002c00011f7983 */ /* 0x000ea20000300800 */
[----:B----4-:R-:W-:-:S02]  /*2bd40*/  IMAD.MOV.U32 R34, RZ, RZ, R0 ;  /* 0x000000ffff227224 */ /* 0x010fc400078e0000 */
[----:B---3--:R-:W-:Y:S01]  /*2bd50*/  IMAD.MOV.U32 R35, RZ, RZ, R60 ;  /* 0x000000ffff237224 */ /* 0x008fe200078e003c */
[----:B--2---:R-:W-:Y:S04]  /*2bd60*/  STL.64 [R1+0x1e10], R30 ;  /* 0x001e101e01007387 */ /* 0x004fe80000100a00 */
[----:B------:R-:W-:Y:S04]  /*2bd70*/  STL.64 [R1+0x1e08], R28 ;  /* 0x001e081c01007387 */ /* 0x000fe80000100a00 */
[----:B------:R-:W2:Y:S04]  /*2bd80*/  LDL.LU R32, [R1+0x30] ;  /* 0x0000300001207983 */ /* 0x000ea80000300800 */
[----:B------:R-:W2:Y:S04]  /*2bd90*/  LDL.LU R33, [R1+0x34] ;  /* 0x0000340001217983 */ /* 0x000ea80000300800 */
[----:B------:R-:W3:Y:S04]  /*2bda0*/  LDL.LU R0, [R1+0x1e5c] ;  /* 0x001e5c0001007983 */ /* 0x000ee80000300800 */
[----:B------:R-:W4:Y:S04]  /*2bdb0*/  LDL.LU R60, [R1+0x1e58] ;  /* 0x001e5800013c7983 */ /* 0x000f280000300800 */
[----:B------:R-:W-:Y:S04]  /*2bdc0*/  STL.64 [R1+0x1e40], R34 ;  /* 0x001e402201007387 */ /* 0x000fe80000100a00 */
[----:B--2---:R0:W-:Y:S04]  /*2bdd0*/  STL.64 [R1+0x1e38], R32 ;  /* 0x001e382001007387 */ /* 0x0041e80000100a00 */
[----:B------:R-:W2:Y:S04]  /*2bde0*/  LDL.LU R24, [R1+0x40] ;  /* 0x0000400001187983 */ /* 0x000ea80000300800 */
[----:B------:R-:W2:Y:S04]  /*2bdf0*/  LDL.LU R25, [R1+0x44] ;  /* 0x0000440001197983 */ /* 0x000ea80000300800 */
[----:B------:R-:W3:Y:S04]  /*2be00*/  LDL.LU R26, [R1+0x48] ;  /* 0x00004800011a7983 */ /* 0x000ee80000300800 */
[----:B------:R-:W3:Y:S04]  /*2be10*/  LDL.LU R27, [R1+0x4c] ;  /* 0x00004c00011b7983 */ /* 0x000ee80000300800 */
[----:B---3--:R-:W-:Y:S04]  /*2be20*/  STL.64 [R1+0x1e50], R26 ;  /* 0x001e501a01007387 */ /* 0x008fe80000100a00 */
[----:B--2---:R1:W-:Y:S04]  /*2be30*/  STL.64 [R1+0x1e48], R24 ;  /* 0x001e481801007387 */ /* 0x0043e80000100a00 */
        /* <DEDUP_REMOVED lines=8> */
[----:B0-----:R-:W2:Y:S04]  /*2bec0*/  LDL.LU R32, [R1+0x180] ;  /* 0x0001800001207983 */ /* 0x001ea80000300800 */
[----:B------:R-:W2:Y:S04]  /*2bed0*/  LDL.LU R33, [R1+0x184] ;  /* 0x0001840001217983 */ /* 0x000ea80000300800 */
[----:B------:R-:W2:Y:S04]  /*2bee0*/  LDL.LU R34, [R1+0x188] ;  /* 0x0001880001227983 */ /* 0x000ea80000300800 */
[----:B------:R-:W2:Y:S04]  /*2bef0*/  LDL.LU R35, [R1+0x18c] ;  /* 0x00018c0001237983 */ /* 0x000ea80000300800 */
        /* <DEDUP_REMOVED lines=23> */
[----:B----4-:R-:W-:-:S03]  /*2c070*/  IMAD.MOV.U32 R54, RZ, RZ, R60 ;  /* 0x000000ffff367224 */ /* 0x010fc600078e003c */
[----:B------:R-:W4:Y:S01]  /*2c080*/  LDL.LU R19, [R1+0x69c] ;  /* 0x00069c0001137983 */ /* 0x000f220000300800 */
[----:B------:R-:W-:-:S03]  /*2c090*/  IMAD.MOV.U32 R55, RZ, RZ, R0 ;  /* 0x000000ffff377224 */ /* 0x000fc600078e0000 */
[----:B------:R-:W4:Y:S04]  /*2c0a0*/  LDL.LU R60, [R1+0x6ac] ;  /* 0x0006ac00013c7983 */ /* 0x000f280000300800 */
[----:B------:R-:W4:Y:S04]  /*2c0b0*/  LDL.LU R0, [R1+0x6a8] ;  /* 0x0006a80001007983 */ /* 0x000f280000300800 */
[----:B------:R-:W4:Y:S04]  /*2c0c0*/  LDL.LU R20, [R1+0x70] ;  /* 0x0000700001147983 */ /* 0x000f280000300800 */
[----:B------:R-:W4:Y:S04]  /*2c0d0*/  LDL.LU R21, [R1+0x74] ;  /* 0x0000740001157983 */ /* 0x000f280000300800 */
[----:B------:R-:W4:Y:S04]  /*2c0e0*/  LDL.LU R22, [R1+0x78] ;  /* 0x0000780001167983 */ /* 0x000f280000300800 */
[----:B------:R-:W4:Y:S04]  /*2c0f0*/  LDL.LU R23, [R1+0x7c] ;  /* 0x00007c0001177983 */ /* 0x000f280000300800 */
[----:B------:R-:W4:Y:S04]  /*2c100*/  LDL.LU R56, [R1] ;  /* 0x0000000001387983 */ /* 0x000f280000300800 */
[----:B------:R-:W4:Y:S04]  /*2c110*/  LDL.LU R57, [R1+0x4] ;  /* 0x0000040001397983 */ /* 0x000f280000300800 */
[----:B------:R-:W4:Y:S01]  /*2c120*/  LDL.LU R58, [R1+0x8] ;  /* 0x00000800013a7983 */ /* 0x000f220000300800 */
[----:B------:R-:W-:Y:S01]  /*2c130*/  IMAD.MOV.U32 R59, RZ, RZ, R61 ;  /* 0x000000ffff3b7224 */ /* 0x000fe200078e003d */
[C---:B--2---:R-:W-:Y:S06]  /*2c140*/  HMMA.16816.F32 R32, R36.reuse, R8, R32 ;  /* 0x000000082420723c */ /* 0x044fec0000001820 */
[----:B---3--:R-:W-:Y:S01]  /*2c150*/  HMMA.16816.F32 R24, R36, R6, R24 ;  /* 0x000000062418723c */ /* 0x008fe20000001818 */
[----:B------:R-:W-:-:S02]  /*2c160*/  IMAD R40, R40, 0x100, R10 ;  /* 0x0000010028287824 */ /* 0x000fc400078e020a */
[----:B------:R-:W-:-:S15]  /*2c170*/  IMAD R41, R41, 0x100, R11 ;  /* 0x0000010029297824 */ /* 0x000fde00078e020b */
[----:B------:R-:W-:-:S05]  /*2c180*/  NOP ;  /* 0x0000000000007918 */ /* 0x000fca0000000000 */
[----:B------:R-:W-:Y:S04]  /*2c190*/  STL.64 [R1+0x190], R24 ;  /* 0x0001901801007387 */ /* 0x000fe80000100a00 */
[----:B------:R0:W-:Y:S01]  /*2c1a0*/  STL [R1+0x198], R26 ;  /* 0x0001981a01007387 */ /* 0x0001e20000100800 */
[----:B------:R-:W-:-:S03]  /*2c1b0*/  IMAD.MOV.U32 R61, RZ, RZ, R27 ;  /* 0x000000ffff3d7224 */ /* 0x000fc600078e001b */
[----:B0-----:R-:W2:Y:S04]  /*2c1c0*/  LDL.LU.64 R26, [R1+0x1e50] ;  /* 0x001e5000011a7983 */ /* 0x001ea80000300a00 */
[----:B------:R-:W2:Y:S04]  /*2c1d0*/  LDL.LU.64 R24, [R1+0x1e48] ;  /* 0x001e480001187983 */ /* 0x000ea80000300a00 */
[----:B------:R-:W-:Y:S04]  /*2c1e0*/  STL.64 [R1+0x160], R32 ;  /* 0x0001602001007387 */ /* 0x000fe80000100a00 */
[----:B------:R0:W-:Y:S04]  /*2c1f0*/  STL.64 [R1+0x168], R34 ;  /* 0x0001682201007387 */ /* 0x0001e80000100a00 */
[----:B0-----:R-:W3:Y:S04]  /*2c200*/  LDL.LU.64 R34, [R1+0x1e40] ;  /* 0x001e400001227983 */ /* 0x001ee80000300a00 */
[----:B------:R-:W3:Y:S04]  /*2c210*/  LDL.LU.64 R32, [R1+0x1e38] ;  /* 0x001e380001207983 */ /* 0x000ee80000300a00 */
[----:B------:R-:W4:Y:S04]  /*2c220*/  LDL.LU R10, [R1+0x1e34] ;  /* 0x001e3400010a7983 */ /* 0x000f280000300800 */
[----:B------:R-:W4:Y:S02]  /*2c230*/  LDL.LU R11, [R1+0x1e30] ;  /* 0x001e3000010b7983 */ /* 0x000f240000300800 */
[----:B----4-:R-:W-:-:S15]  /*2c240*/  HMMA.16816.F32 R44, R36, R10, R44 ;  /* 0x0000000a242c723c */ /* 0x010fde000000182c */
[----:B------:R-:W-:-:S08]  /*2c250*/  NOP ;  /* 0x0000000000007918 */ /* 0x000fd00000000000 */
[----:B------:R-:W-:Y:S04]  /*2c260*/  STL.64 [R1+0x150], R44 ;  /* 0x0001502c01007387 */ /* 0x000fe80000100a00 */
[----:B------:R0:W-:Y:S04]  /*2c270*/  STL.64 [R1+0x158], R46 ;  /* 0x0001582e01007387 */ /* 0x0001e80000100a00 */
[----:B0-----:R-:W4:Y:S04]  /*2c280*/  LDL.LU.64 R46, [R1+0x1e28] ;  /* 0x001e2800012e7983 */ /* 0x001f280000300a00 */
[----:B------:R-:W2:Y:S01]  /*2c290*/  LDL.LU.64 R44, [R1+0x1e20] ;  /* 0x001e2000012c7983 */ /* 0x000ea20000300a00 */
[----:B------:R-:W-:-:S02]  /*2c2a0*/  IMAD R42, R42, 0x100, R16 ;  /* 0x000001002a2a7824 */ /* 0x000fc400078e0210 */
[----:B------:R-:W-:Y:S01]  /*2c2b0*/  IMAD R43, R43, 0x100, R17 ;  /* 0x000001002b2b7824 */ /* 0x000fe200078e0211 */
[----:B------:R-:W3:Y:S04]  /*2c2c0*/  LDL.LU R16, [R1+0x1e1c] ;  /* 0x001e1c0001107983 */ /* 0x000ee80000300800 */
[----:B------:R-:W3:Y:S01]  /*2c2d0*/  LDL.LU R17, [R1+0x1e18] ;  /* 0x001e180001117983 */ /* 0x000ee20000300800 */
[C---:B--2---:R-:W-:Y:S06]  /*2c2e0*/  HMMA.16816.F32 R28, R36.reuse, R44, R28 ;  /* 0x0000002c241c723c */ /* 0x044fec000000181c */
[----:B----4-:R-:W-:-:S15]  /*2c2f0*/  HMMA.16816.F32 R48, R36, R46, R48 ;  /* 0x0000002e2430723c */ /* 0x010fde0000001830 */
[----:B------:R-:W-:-:S02]  /*2c300*/  NOP ;  /* 0x0000000000007918 */ /* 0x000fc40000000000 */
[----:B------:R-:W-:Y:S04]  /*2c310*/  STL.64 [R1+0x180], R28 ;  /* 0x0001801c01007387 */ /* 0x000fe80000100a00 */
[----:B------:R0:W-:Y:S04]  /*2c320*/  STL.64 [R1+0x188], R30 ;  /* 0x0001881e01007387 */ /* 0x0001e80000100a00 */
[----:B0-----:R-:W2:Y:S04]  /*2c330*/  LDL.LU.64 R30, [R1+0x1e10] ;  /* 0x001e1000011e7983 */ /* 0x001ea80000300a00 */
[----:B------:R-:W2:Y:S04]  /*2c340*/  LDL.LU.64 R28, [R1+0x1e08] ;  /* 0x001e0800011c7983 */ /* 0x000ea80000300a00 */
[----:B------:R-:W-:Y:S04]  /*2c350*/  STL.64 [R1+0x170], R48 ;  /* 0x0001703001007387 */ /* 0x000fe80000100a00 */
[----:B------:R0:W-:Y:S04]  /*2c360*/  STL.64 [R1+0x178], R50 ;  /* 0x0001783201007387 */ /* 0x0001e80000100a00 */
[----:B0-----:R-:W4:Y:S04]  /*2c370*/  LDL.LU.64 R50, [R1+0x1e00] ;  /* 0x001e000001327983 */ /* 0x001f280000300a00 */
[----:B------:R-:W3:Y:S01]  /*2c380*/  LDL.LU.64 R48, [R1+0x1df8] ;  /* 0x001df80001307983 */ /* 0x000ee20000300a00 */
[----:B------:R-:W-:-:S02]  /*2c390*/  F2FP.F16.E5M2.UNPACK_B R40, R40 ;  /* 0x00000028ff28723e */ /* 0x000fc400020004ff */
[----:B------:R-:W-:Y:S02]  /*2c3a0*/  F2FP.F16.E5M2.UNPACK_B R41, R41 ;  /* 0x00000029ff29723e */ /* 0x000fe400020004ff */
[----:B------:R-:W-:Y:S02]  /*2c3b0*/  F2FP.F16.E5M2.UNPACK_B R42, R42 ;  /* 0x0000002aff2a723e */ /* 0x000fe400020004ff */
[----:B------:R-:W-:-:S07]  /*2c3c0*/  F2FP.F16.E5M2.UNPACK_B R43, R43 ;  /* 0x0000002bff2b723e */ /* 0x000fce00020004ff */
[----:B------:R-:W-:Y:S06]  /*2c3d0*/  HMMA.16816.F32 R52, R40, R2, R52 ;  /* 0x000000022834723c */ /* 0x000fec0000001834 */
[----:B---3--:R-:W-:Y:S01]  /*2c3e0*/  HMMA.16816.F32 R36, R36, R48, R12 ;  /* 0x000000302424723c */ /* 0x008fe2000000180c */
[----:B------:R-:W3:Y:S04]  /*2c3f0*/  LDL.LU.64 R14, [R1+0x1df0] ;  /* 0x001df000010e7983 */ /* 0x000ee80000300a00 */
[----:B------:R-:W3:-:S15]  /*2c400*/  LDL.LU.64 R12, [R1+0x1de8] ;  /* 0x001de800010c7983 */ /* 0x000ede0000300a00 */
[----:B------:R-:W-:-:S03]  /*2c410*/  NOP ;  /* 0x0000000000007918 */ /* 0x000fc60000000000 */
[----:B------:R0:W-:Y:S04]  /*2c420*/  STL.64 [R1+0x130], R36 ;  /* 0x0001302401007387 */ /* 0x0001e80000100a00 */
[----:B------:R1:W-:Y:S04]  /*2c430*/  STL.64 [R1+0x138], R38 ;  /* 0x0001382601007387 */ /* 0x0003e80000100a00 */
[----:B0-----:R-:W4:Y:S04]  /*2c440*/  LDL.LU R36, [R1+0x690] ;  /* 0x0006900001247983 */ /* 0x001f280000300800 */
[----:B------:R-:W4:Y:S04]  /*2c450*/  LDL.LU R37, [R1+0x698] ;  /* 0x0006980001257983 */ /* 0x000f280000300800 */
[----:B-1----:R-:W4:Y:S04]  /*2c460*/  LDL.LU R38, [R1+0x6a4] ;  /* 0x0006a40001267983 */ /* 0x002f280000300800 */
[----:B------:R-:W4:Y:S04]  /*2c470*/  LDL.LU R39, [R1+0x6a0] ;  /* 0x0006a00001277983 */ /* 0x000f280000300800 */
[----:B------:R-:W-:Y:S04]  /*2c480*/  STL.64 [R1+0x120], R52 ;  /* 0x0001203401007387 */ /* 0x000fe80000100a00 */
[----:B------:R0:W-:Y:S04]  /*2c490*/  STL.64 [R1+0x128], R54 ;  /* 0x0001283601007387 */ /* 0x0001e80000100a00 */
[----:B0-----:R-:W4:Y:S04]  /*2c4a0*/  LDL.LU.64 R54, [R1+0x1de0] ;  /* 0x001de00001367983 */ /* 0x001f280000300a00 */
[----:B------:R-:W4:Y:S01]  /*2c4b0*/  LDL.LU.64 R52, [R1+0x1dd8] ;  /* 0x001dd80001347983 */ /* 0x000f220000300a00 */
[C---:B------:R-:W-:Y:S06]  /*2c4c0*/  HMMA.16816.F32 R24, R40.reuse, R4, R24 ;  /* 0x000000042818723c */ /* 0x040fec0000001818 */
[C---:B------:R-:W-:Y:S06]  /*2c4d0*/  HMMA.16816.F32 R32, R40.reuse, R6, R32 ;  /* 0x000000062820723c */ /* 0x040fec0000001820 */
[C---:B--2---:R-:W-:Y:S06]  /*2c4e0*/  HMMA.16816.F32 R28, R40.reuse, R8, R28 ;  /* 0x00000008281c723c */ /* 0x044fec000000181c */
[C---:B------:R-:W-:Y:S05]  /*2c4f0*/  HMMA.16816.F32 R20, R40.reuse, R44, R20 ;  /* 0x0000002c2814723c */ /* 0x040fea0000001814 */
[----:B------:R-:W-:Y:S04]  /*2c500*/  STL.64 [R1+0x110], R24 ;  /* 0x0001101801007387 */ /* 0x000fe80000100a00 */
[----:B------:R0:W-:Y:S04]  /*2c510*/  STL.64 [R1+0x118], R26 ;  /* 0x0001181a01007387 */ /* 0x0001e80000100a00 */
[----:B0-----:R-:W2:Y:S04]  /*2c520*/  LDL.LU.64 R26, [R1+0x1dd0] ;  /* 0x001dd000011a7983 */ /* 0x001ea80000300a00 */
[----:B------:R-:W2:Y:S04]  /*2c530*/  LDL.LU.64 R24, [R1+0x1dc8] ;  /* 0x001dc80001187983 */ /* 0x000ea80000300a00 */
[----:B------:R-:W-:Y:S04]  /*2c540*/  STL.64 [R1+0xf0], R32 ;  /* 0x0000f02001007387 */ /* 0x000fe80000100a00 */
[----:B------:R0:W-:Y:S04]  /*2c550*/  STL.64 [R1+0xf8], R34 ;  /* 0x0000f82201007387 */ /* 0x0001e80000100a00 */
[----:B0-----:R-:W2:Y:S04]  /*2c560*/  LDL.LU.64 R34, [R1+0x1dc0] ;  /* 0x001dc00001227983 */ /* 0x001ea80000300a00 */
[----:B------:R-:W2:Y:S04]  /*2c570*/  LDL.LU.64 R32, [R1+0x1db8] ;  /* 0x001db80001207983 */ /* 0x000ea80000300a00 */
[----:B------:R-:W-:Y:S04]  /*2c580*/  STL.64 [R1+0xe0], R28 ;  /* 0x0000e01c01007387 */ /* 0x000fe80000100a00 */
[----:B------:R0:W-:Y:S04]  /*2c590*/  STL.64 [R1+0xe8], R30 ;  /* 0x0000e81e01007387 */ /* 0x0001e80000100a00 */
[----:B0-----:R-:W2:Y:S04]  /*2c5a0*/  LDL.LU.64 R30, [R1+0x1db0] ;  /* 0x001db000011e7983 */ /* 0x001ea80000300a00 */
[----:B------:R-:W2:Y:S01]  /*2c5b0*/  LDL.LU.64 R28, [R1+0x1da8] ;  /* 0x001da800011c7983 */ /* 0x000ea20000300a00 */
[----:B---3--:R-:W-:Y:S01]  /*2c5c0*/  HMMA.16816.F32 R12, R40, R10, R12 ;  /* 0x0000000a280c723c */ /* 0x008fe2000000180c */
[----:B----4-:R-:W-:-:S02]  /*2c5d0*/  IMAD R36, R36, 0x100, R18 ;  /* 0x0000010024247824 */ /* 0x010fc400078e0212 */
[----:B------:R-:W-:Y:S01]  /*2c5e0*/  IMAD R37, R37, 0x100, R19 ;  /* 0x0000010025257824 */ /* 0x000fe200078e0213 */
[----:B------:R-:W3:Y:S04]  /*2c5f0*/  LDL.LU R18, [R1+0x1da4] ;  /* 0x001da40001127983 */ /* 0x000ee80000300800 */
[----:B------:R-:W3:Y:S01]  /*2c600*/  LDL.LU R19, [R1+0x1da0] ;  /* 0x001da00001137983 */ /* 0x000ee20000300800 */
[----:B------:R-:W-:-:S14]  /*2c610*/  HMMA.16816.F32 R52, R40, R46, R52 ;  /* 0x0000002e2834723c */ /* 0x000fdc0000001834 */
[----:B------:R-:W-:Y:S04]  /*2c620*/  STL.64 [R1+0xc0], R12 ;  /* 0x0000c00c01007387 */ /* 0x000fe80000100a00 */
[----:B------:R0:W-:Y:S01]  /*2c630*/  STL.64 [R1+0xc8], R14 ;  /* 0x0000c80e01007387 */ /* 0x0001e20000100a00 */
[----:B------:R-:W-:Y:S03]  /*2c640*/  HMMA.16816.F32 R40, R40, R48, R56 ;  /* 0x000000302828723c */ /* 0x000fe60000001838 */
[----:B0-----:R-:W4:Y:S04]  /*2c650*/  LDL.LU.64 R14, [R1+0x1d98] ;  /* 0x001d9800010e7983 */ /* 0x001f280000300a00 */
[----:B------:R-:W4:Y:S04]  /*2c660*/  LDL.LU.64 R12, [R1+0x1d90] ;  /* 0x001d9000010c7983 */ /* 0x000f280000300a00 */
[----:B------:R-:W-:Y:S04]  /*2c670*/  STL.64 [R1+0x80], R20 ;  /* 0x0000801401007387 */ /* 0x000fe80000100a00 */
[----:B------:R0:W-:Y:S04]  /*2c680*/  STL.64 [R1+0x88], R22 ;  /* 0x0000881601007387 */ /* 0x0001e80000100a00 */
[----:B0-----:R-:W4:Y:S04]  /*2c690*/  LDL.LU.64 R22, [R1+0x1d88] ;  /* 0x001d880001167983 */ /* 0x001f280000300a00 */
[----:B------:R-:W4:Y:S04]  /*2c6a0*/  LDL.LU.64 R20, [R1+0x1d80] ;  /* 0x001d800001147983 */ /* 0x000f280000300a00 */
[----:B------:R-:W-:Y:S04]  /*2c6b0*/  STL.64 [R1+0x70], R52 ;  /* 0x0000703401007387 */ /* 0x000fe80000100a00 */
[----:B------:R0:W-:Y:S04]  /*2c6c0*/  STL.64 [R1+0x78], R54 ;  /* 0x0000783601007387 */ /* 0x0001e80000100a00 */
[----:B0-----:R-:W4:Y:S04]  /*2c6d0*/  LDL.LU.64 R54, [R1+0x1d78] ;  /* 0x001d780001367983 */ /* 0x001f280000300a00 */
[----:B------:R-:W4:Y:S04]  /*2c6e0*/  LDL.LU.64 R52, [R1+0x1d70] ;  /* 0x001d700001347983 */ /* 0x000f280000300a00 */
[----:B------:R-:W4:Y:S04]  /*2c6f0*/  LDL.LU.64 R58, [R1+0x1d68] ;  /* 0x001d6800013a7983 */ /* 0x000f280000300a00 */
[----:B------:R-:W4:Y:S01]  /*2c700*/  LDL.LU.64 R56, [R1+0x1d60] ;  /* 0x001d600001387983 */ /* 0x000f220000300a00 */
[----:B------:R-:W-:-:S02]  /*2c710*/  IMAD R38, R39, 0x100, R38 ;  /* 0x0000010027267824 */ /* 0x000fc400078e0226 */
[----:B------:R-:W-:Y:S01]  /*2c720*/  IMAD R39, R0, 0x100, R60 ;  /* 0x0000010000277824 */ /* 0x000fe200078e023c */
[----:B------:R-:W-:Y:S02]  /*2c730*/  F2FP.F16.E5M2.UNPACK_B R36, R36 ;  /* 0x00000024ff24723e */ /* 0x000fe400020004ff */
[----:B------:R-:W-:Y:S02]  /*2c740*/  F2FP.F16.E5M2.UNPACK_B R37, R37 ;  /* 0x00000025ff25723e */ /* 0x000fe400020004ff */
[----:B------:R-:W-:Y:S02]  /*2c750*/  F2FP.F16.E5M2.UNPACK_B R38, R38 ;  /* 0x00000026ff26723e */ /* 0x000fe400020004ff */
[----:B------:R-:W-:Y:S01]  /*2c760*/  F2FP.F16.E5M2.UNPACK_B R39, R39 ;  /* 0x00000027ff27723e */ /* 0x000fe200020004ff */
[----:B------:R0:W-:Y:S01]  /*2c770*/  STL.64 [R1+0x50], R40 ;  /* 0x0000502801007387 */ /* 0x0001e20000100a00 */
[----:B------:R-:W-:Y:S02]  /*2c780*/  IMAD.MOV.U32 R60, RZ, RZ, R42 ;  /* 0x000000ffff3c7224 */ /* 0x000fe400078e002a */
[----:B------:R-:W-:Y:S01]  /*2c790*/  IMAD.MOV.U32 R0, RZ, RZ, R43 ;  /* 0x000000ffff007224 */ /* 0x000fe200078e002b */
[----:B0-----:R-:W4:Y:S02]  /*2c7a0*/  LDL.LU R40, [R1+0x6cc] ;  /* 0x0006cc0001287983 */ /* 0x001f240000300800 */
[C---:B--2---:R-:W-:Y:S02]  /*2c7b0*/  HMMA.16816.F32 R28, R36.reuse, R44, R28 ;  /* 0x0000002c241c723c */ /* 0x044fe4000000181c */
[----:B------:R-:W2:Y:S04]  /*2c7c0*/  LDL.LU R41, [R1+0x6c8] ;  /* 0x0006c80001297983 */ /* 0x000ea80000300800 */
[----:B------:R-:W2:Y:S04]  /*2c7d0*/  LDL.LU R42, [R1+0x258] ;  /* 0x00025800012a7983 */ /* 0x000ea80000300800 */
[----:B------:R-:W2:Y:S01]  /*2c7e0*/  LDL.LU R43, [R1+0x25c] ;  /* 0x00025c00012b7983 */ /* 0x000ea20000300800 */
[C---:B---3--:R-:W-:Y:S06]  /*2c7f0*/  HMMA.16816.F32 R16, R36.reuse, R10, R16 ;  /* 0x0000000a2410723c */ /* 0x048fec0000001810 */
[C---:B----4-:R-:W-:Y:S06]  /*2c800*/  HMMA.16816.F32 R20, R36.reuse, R6, R20 ;  /* 0x000000062414723c */ /* 0x050fec0000001814 */
[C---:B------:R-:W-:Y:S06]  /*2c810*/  HMMA.16816.F32 R56, R36.reuse, R2, R56 ;  /* 0x000000022438723c */ /* 0x040fec0000001838 */
[C---:B------:R-:W-:Y:S06]  /*2c820*/  HMMA.16816.F32 R52, R36.reuse, R4, R52 ;  /* 0x000000042434723c */ /* 0x040fec0000001834 */
[----:B------:R-:W-:Y:S01]  /*2c830*/  HMMA.16816.F32 R4, R36, R8, R12 ;  /* 0x000000082404723c */ /* 0x000fe2000000180c */
[----:B------:R-:W3:Y:S04]  /*2c840*/  LDL.LU R2, [R1+0x6b4] ;  /* 0x0006b40001027983 */ /* 0x000ee80000300800 */
[----:B------:R-:W3:Y:S06]  /*2c850*/  LDL.LU R3, [R1+0x6b0] ;  /* 0x0006b00001037983 */ /* 0x000eec0000300800 */
[----:B------:R0:W-:Y:S04]  /*2c860*/  STL.64 [R1+0x40], R56 ;  /* 0x0000403801007387 */ /* 0x0001e80000100a00 */
[----:B------:R1:W-:Y:S04]  /*2c870*/  STL.64 [R1+0x48], R58 ;  /* 0x0000483a01007387 */ /* 0x0003e80000100a00 */
[----:B0-----:R-:W4:Y:S04]  /*2c880*/  LDL.LU R56, [R1+0x6bc] ;  /* 0x0006bc0001387983 */ /* 0x001f280000300800 */
[----:B------:R-:W4:Y:S04]  /*2c890*/  LDL.LU R57, [R1+0x6b8] ;  /* 0x0006b80001397983 */ /* 0x000f280000300800 */
[----:B-1----:R-:W4:Y:S04]  /*2c8a0*/  LDL.LU R58, [R1+0x6c4] ;  /* 0x0006c400013a7983 */ /* 0x002f280000300800 */
[----:B------:R-:W4:Y:S04]  /*2c8b0*/  LDL.LU R59, [R1+0x6c0] ;  /* 0x0006c000013b7983 */ /* 0x000f280000300800 */
[----:B------:R-:W-:Y:S04]  /*2c8c0*/  STL.64 [R1+0x20], R52 ;  /* 0x0000203401007387 */ /* 0x000fe80000100a00 */
[----:B------:R-:W-:Y:S04]  /*2c8d0*/  STL.64 [R1+0x28], R54 ;  /* 0x0000283601007387 */ /* 0x000fe80000100a00 */
[----:B------:R-:W-:Y:S04]  /*2c8e0*/  STL.64 [R1+0x10], R20 ;  /* 0x0000101401007387 */ /* 0x000fe80000100a00 */
[----:B------:R-:W-:Y:S04]  /*2c8f0*/  STL.64 [R1+0x18], R22 ;  /* 0x0000181601007387 */ /* 0x000fe80000100a00 */
[----:B------:R-:W-:Y:S04]  /*2c900*/  STL.64 [R1+0x1cd8], R18 ;  /* 0x001cd81201007387 */ /* 0x000fe80000100a00 */
[----:B------:R-:W-:Y:S04]  /*2c910*/  STL.64 [R1], R4 ;  /* 0x0000000401007387 */ /* 0x000fe80000100a00 */
[----:B------:R-:W-:Y:S04]  /*2c920*/  STL.64 [R1+0x8], R6 ;  /* 0x0000080601007387 */ /* 0x000fe80000100a00 */
[----:B------:R-:W-:Y:S04]  /*2c930*/  STL.64 [R1+0x1cd0], R16 ;  /* 0x001cd01001007387 */ /* 0x000fe80000100a00 */
[----:B------:R-:W-:Y:S04]  /*2c940*/  STL.64 [R1+0x1ce8], R30 ;  /* 0x001ce81e01007387 */ /* 0x000fe80000100a00 */
[----:B------:R0:W-:Y:S02]  /*2c950*/  STL.64 [R1+0x1ce0], R28 ;  /* 0x001ce01c01007387 */ /* 0x0001e40000100a00 */
[----:B0-----:R-:W-:-:S02]  /*2c960*/  IMAD.MOV.U32 R28, RZ, RZ, R24 ;  /* 0x000000ffff1c7224 */ /* 0x001fc400078e0018 */
[----:B------:R-:W-:Y:S01]  /*2c970*/  IMAD.MOV.U32 R29, RZ, RZ, R25 ;  /* 0x000000ffff1d7224 */ /* 0x000fe200078e0019 */
[----:B------:R-:W4:Y:S04]  /*2c980*/  LDL.LU R24, [R1+0x1d5c] ;  /* 0x001d5c0001187983 */ /* 0x000f280000300800 */
[----:B------:R-:W4:Y:S01]  /*2c990*/  LDL.LU R25, [R1+0x1d58] ;  /* 0x001d580001197983 */ /* 0x000f220000300800 */
[----:B------:R-:W-:Y:S02]  /*2c9a0*/  IMAD.MOV.U32 R30, RZ, RZ, R26 ;  /* 0x000000ffff1e7224 */ /* 0x000fe400078e001a */
[----:B------:R-:W-:Y:S01]  /*2c9b0*/  IMAD.MOV.U32 R31, RZ, RZ, R27 ;  /* 0x000000ffff1f7224 */ /* 0x000fe200078e001b */
[----:B------:R-:W4:Y:S04]  /*2c9c0*/  LDL.LU R26, [R1+0x1d54] ;  /* 0x001d5400011a7983 */ /* 0x000f280000300800 */
[----:B------:R-:W4:Y:S04]  /*2c9d0*/  LDL.LU R27, [R1+0x1d50] ;  /* 0x001d5000011b7983 */ /* 0x000f280000300800 */
[----:B------:R-:W4:Y:S04]  /*2c9e0*/  LDL.LU R20, [R1+0x90] ;  /* 0x0000900001147983 */ /* 0x000f280000300800 */
[----:B------:R-:W4:Y:S04]  /*2c9f0*/  LDL.LU R21, [R1+0x94] ;  /* 0x0000940001157983 */ /* 0x000f280000300800 */
[----:B------:R-:W4:Y:S01]  /*2ca00*/  LDL.LU R22, [R1+0x98] ;  /* 0x0000980001167983 */ /* 0x000f220000300800 */
[----:B--2---:R-:W-:-:S03]  /*2ca10*/  IMAD R7, R41, 0x100, R40 ;  /* 0x0000010029077824 */ /* 0x004fc600078e0228 */
[----:B------:R-:W2:Y:S04]  /*2ca20*/  LDL.LU R23, [R1+0x9c] ;  /* 0x00009c0001177983 */ /* 0x000ea80000300800 */
[----:B------:R-:W2:Y:S01]  /*2ca30*/  LDL.LU R40, [R1+0x268] ;  /* 0x0002680001287983 */ /* 0x000ea20000300800 */
[----:B------:R-:W-:-:S03]  /*2ca40*/  F2FP.F16.E5M2.UNPACK_B R8, R42.H1 ;  /* 0x0000002aff08723e */ /* 0x000fc600030004ff */
[----:B------:R-:W2:Y:S01]  /*2ca50*/  LDL.LU R41, [R1+0x26c] ;  /* 0x00026c0001297983 */ /* 0x000ea20000300800 */
[----:B------:R-:W-:-:S03]  /*2ca60*/  F2FP.F16.E5M2.UNPACK_B R9, R43.H1 ;  /* 0x0000002bff09723e */ /* 0x000fc600030004ff */
        /* <DEDUP_REMOVED lines=8> */
[----:B------:R-:W-:-:S02]  /*2caf0*/  IMAD.MOV.U32 R44, RZ, RZ, R34 ;  /* 0x000000ffff2c7224 */ /* 0x000fc400078e0022 */
[----:B------:R-:W-:Y:S02]  /*2cb00*/  IMAD.MOV.U32 R45, RZ, RZ, R35 ;  /* 0x000000ffff2d7224 */ /* 0x000fe400078e0023 */
[----:B---3--:R-:W-:Y:S02]  /*2cb10*/  IMAD R4, R3, 0x100, R2 ;  /* 0x0000010003047824 */ /* 0x008fe400078e0202 */
[----:B------:R-:W3:Y:S04]  /*2cb20*/  LDL.LU R2, [R1+0x298] ;  /* 0x0002980001027983 */ /* 0x000ee80000300800 */
[----:B------:R-:W3:Y:S01]  /*2cb30*/  LDL.LU R3, [R1+0x29c] ;  /* 0x00029c0001037983 */ /* 0x000ee20000300800 */
[----:B----4-:R-:W-:Y:S02]  /*2cb40*/  IMAD R5, R57, 0x100, R56 ;  /* 0x0000010039057824 */ /* 0x010fe400078e0238 */
[----:B------:R-:W-:-:S02]  /*2cb50*/  IMAD R6, R59, 0x100, R58 ;  /* 0x000001003b067824 */ /* 0x000fc400078e023a */
[----:B------:R-:W-:Y:S01]  /*2cb60*/  HMMA.16816.F32 R56, R36, R46, R24 ;  /* 0x0000002e2438723c */ /* 0x000fe20000001818 */
[----:B------:R-:W4:Y:S04]  /*2cb70*/  LDL.LU R24, [R1+0xa0] ;  /* 0x0000a00001187983 */ /* 0x000f280000300800 */
[----:B------:R-:W4:Y:S02]  /*2cb80*/  LDL.LU R25, [R1+0xa4] ;  /* 0x0000a40001197983 */ /* 0x000f240000300800 */
[----:B------:R-:W-:Y:S02]  /*2cb90*/  IMAD.MOV.U32 R26, RZ, RZ, R32 ;  /* 0x000000ffff1a7224 */ /* 0x000fe400078e0020 */
[----:B------:R-:W-:Y:S01]  /*2cba0*/  IMAD.MOV.U32 R27, RZ, RZ, R33 ;  /* 0x000000ffff1b7224 */ /* 0x000fe200078e0021 */
[----:B------:R-:W3:Y:S04]  /*2cbb0*/  LDL.LU R32, [R1+0x1d4c] ;  /* 0x001d4c0001207983 */ /* 0x000ee80000300800 */
[----:B------:R-:W3:Y:S04]  /*2cbc0*/  LDL.LU R33, [R1+0x1d48] ;  /* 0x001d480001217983 */ /* 0x000ee80000300800 */
[----:B------:R-:W3:Y:S04]  /*2cbd0*/  LDL.LU R34, [R1+0x1d44] ;  /* 0x001d440001227983 */ /* 0x000ee80000300800 */
[----:B------:R-:W3:Y:S04]  /*2cbe0*/  LDL.LU R35, [R1+0x1d40] ;  /* 0x001d400001237983 */ /* 0x000ee80000300800 */
[----:B------:R-:W3:Y:S04]  /*2cbf0*/  LDL.LU R46, [R1+0xb8] ;  /* 0x0000b800012e7983 */ /* 0x000ee80000300800 */
[----:B------:R-:W3:Y:S01]  /*2cc00*/  LDL.LU R47, [R1+0xbc] ;  /* 0x0000bc00012f7983 */ /* 0x000ee20000300800 */
[----:B------:R-:W-:-:S02]  /*2cc10*/  F2FP.F16.E5M2.UNPACK_B R4, R4 ;  /* 0x00000004ff04723e */ /* 0x000fc400020004ff */
[----:B------:R-:W-:Y:S02]  /*2cc20*/  F2FP.F16.E5M2.UNPACK_B R5, R5 ;  /* 0x00000005ff05723e */ /* 0x000fe400020004ff */
[----:B------:R-:W-:Y:S02]  /*2cc30*/  F2FP.F16.E5M2.UNPACK_B R6, R6 ;  /* 0x00000006ff06723e */ /* 0x000fe400020004ff */
[----:B------:R-:W-:Y:S02]  /*2cc40*/  F2FP.F16.E5M2.UNPACK_B R7, R7 ;  /* 0x00000007ff07723e */ /* 0x000fe400020004ff */
[----:B--2---:R-:W-:Y:S02]  /*2cc50*/  F2FP.F16.E5M2.UNPACK_B R14, R40.H1 ;  /* 0x00000028ff0e723e */ /* 0x004fe400030004ff */
[----:B------:R-:W-:Y:S02]  /*2cc60*/  F2FP.F16.E5M2.UNPACK_B R15, R41.H1 ;  /* 0x00000029ff0f723e */ /* 0x000fe400030004ff */
[----:B------:R-:W-:-:S02]  /*2cc70*/  F2FP.F16.E5M2.UNPACK_B R40, R42.H1 ;  /* 0x0000002aff28723e */ /* 0x000fc400030004ff */
[----:B------:R-:W-:Y:S01]  /*2cc80*/  F2FP.F16.E5M2.UNPACK_B R41, R43.H1 ;  /* 0x0000002bff29723e */ /* 0x000fe200030004ff */
[C---:B------:R-:W-:Y:S01]  /*2cc90*/  HMMA.16816.F32 R20, R4.reuse, R8, R20 ;  /* 0x000000080414723c */ /* 0x040fe20000001814 */
[----:B------:R-:W-:Y:S02]  /*2cca0*/  F2FP.F16.E5M2.UNPACK_B R42, R50.H1 ;  /* 0x00000032ff2a723e */ /* 0x000fe400030004ff */
[----:B------:R-:W-:Y:S01]  /*2ccb0*/  F2FP.F16.E5M2.UNPACK_B R43, R51.H1 ;  /* 0x00000033ff2b723e */ /* 0x000fe200030004ff */
[----:B------:R-:W-:Y:S04]  /*2ccc0*/  STL.64 [R1+0x1cf8], R58 ;  /* 0x001cf83a01007387 */ /* 0x000fe80000100a00 */
[----:B------:R0:W-:Y:S02]  /*2ccd0*/  STL.64 [R1+0x1cf0], R56 ;  /* 0x001cf03801007387 */ /* 0x0001e40000100a00 */
[C---:B------:R-:W-:Y:S06]  /*2cce0*/  HMMA.16816.F32 R28, R4.reuse, R42, R28 ;  /* 0x0000002a041c723c */ /* 0x040fec000000181c */
[----:B----4-:R-:W-:Y:S06]  /*2ccf0*/  HMMA.16816.F32 R24, R4, R14, R24 ;  /* 0x0000000e0418723c */ /* 0x010fec0000001818 */
[----:B---3--:R-:W-:Y:S06]  /*2cd00*/  HMMA.16816.F32 R52, R36, R48, R32 ;  /* 0x000000302434723c */ /* 0x008fec0000001820 */
[----:B------:R-:W-:Y:S01]  /*2cd10*/  HMMA.16816.F32 R48, R4, R40, R44 ;  /* 0x000000280430723c */ /* 0x000fe2000000182c */
[----:B------:R-:W-:-:S02]  /*2cd20*/  IMAD R34, R13, 0x100, R12 ;  /* 0x000001000d227824 */ /* 0x000fc400078e020c */
[----:B------:R-:W-:-:S14]  /*2cd30*/  IMAD R33, R11, 0x100, R10 ;  /* 0x000001000b217824 */ /* 0x000fdc00078e020a */
[----:B------:R-:W-:Y:S04]  /*2cd40*/  STL [R1+0x1ccc], R55 ;  /* 0x001ccc3701007387 */ /* 0x000fe80000100800 */
[----:B------:R-:W-:Y:S04]  /*2cd50*/  STL [R1+0x1d08], R54 ;  /* 0x001d083601007387 */ /* 0x000fe80000100800 */
[----:B------:R1:W-:Y:S04]  /*2cd60*/  STL.64 [R1+0x1d00], R52 ;  /* 0x001d003401007387 */ /* 0x0003e80000100a00 */
[----:B------:R-:W-:Y:S04]  /*2cd70*/  STL [R1+0x1cc8], R22 ;  /* 0x001cc81601007387 */ /* 0x000fe80000100800 */
[----:B------:R-:W-:Y:S04]  /*2cd80*/  STL [R1+0x1cc4], R23 ;  /* 0x001cc41701007387 */ /* 0x000fe80000100800 */
[----:B------:R-:W-:Y:S04]  /*2cd90*/  STL [R1+0x1cc0], R26 ;  /* 0x001cc01a01007387 */ /* 0x000fe80000100800 */
[----:B------:R-:W-:Y:S04]  /*2cda0*/  STL [R1+0x1cbc], R27 ;  /* 0x001cbc1b01007387 */ /* 0x000fe80000100800 */
[----:B------:R-:W-:Y:S04]  /*2cdb0*/  STL.64 [R1+0x1d18], R50 ;  /* 0x001d183201007387 */ /* 0x000fe80000100a00 */
[----:B------:R2:W-:Y:S04]  /*2cdc0*/  STL.64 [R1+0x1d10], R48 ;  /* 0x001d103001007387 */ /* 0x0005e80000100a00 */
[----:B------:R-:W3:Y:S04]  /*2cdd0*/  LDL.LU R46, [R1+0x6ec] ;  /* 0x0006ec00012e7983 */ /* 0x000ee80000300800 */
[----:B------:R-:W3:Y:S04]  /*2cde0*/  LDL.LU R47, [R1+0x6e8] ;  /* 0x0006e800012f7983 */ /* 0x000ee80000300800 */
[----:B------:R-:W4:Y:S04]  /*2cdf0*/  LDL.LU R12, [R1+0x2a8] ;  /* 0x0002a800010c7983 */ /* 0x000f280000300800 */
[----:B------:R-:W3:Y:S04]  /*2ce00*/  LDL.LU R13, [R1+0x2ac] ;  /* 0x0002ac00010d7983 */ /* 0x000ee80000300800 */
[----:B------:R-:W3:Y:S04]  /*2ce10*/  LDL.LU R10, [R1+0x2b8] ;  /* 0x0002b800010a7983 */ /* 0x000ee80000300800 */
[----:B------:R-:W3:Y:S04]  /*2ce20*/  LDL.LU R11, [R1+0x2bc] ;  /* 0x0002bc00010b7983 */ /* 0x000ee80000300800 */
[----:B------:R-:W4:Y:S01]  /*2ce30*/  LDL.LU R16, [R1+0x100] ;  /* 0x0001000001107983 */ /* 0x000f220000300800 */
[----:B------:R-:W-:-:S03]  /*2ce40*/  IMAD R32, R19, 0x100, R18 ;  /* 0x0000010013207824 */ /* 0x000fc600078e0212 */
[----:B------:R-:W4:Y:S04]  /*2ce50*/  LDL.LU R17, [R1+0x104] ;  /* 0x0001040001117983 */ /* 0x000f280000300800 */
[----:B------:R-:W4:Y:S04]  /*2ce60*/  LDL.LU R18, [R1+0x108] ;  /* 0x0001080001127983 */ /* 0x000f280000300800 */
[----:B------:R-:W4:Y:S04]  /*2ce70*/  LDL.LU R19, [R1+0x10c] ;  /* 0x00010c0001137983 */ /* 0x000f280000300800 */
[----:B0-----:R-:W3:Y:S04]  /*2ce80*/  LDL.LU R56, [R1+0x1c0] ;  /* 0x0001c00001387983 */ /* 0x001ee80000300800 */
[----:B------:R0:W-:Y:S04]  /*2ce90*/  STL.64 [R1+0x30], R28 ;  /* 0x0000301c01007387 */ /* 0x0001e80000100a00 */
[----:B------:R0:W-:Y:S04]  /*2cea0*/  STL.64 [R1+0x38], R30 ;  /* 0x0000381e01007387 */ /* 0x0001e80000100a00 */
[----:B------:R-:W3:Y:S04]  /*2ceb0*/  LDL.LU R57, [R1+0x1c4] ;  /* 0x0001c40001397983 */ /* 0x000ee80000300800 */
[----:B------:R-:W3:Y:S01]  /*2cec0*/  LDL.LU R58, [R1+0x1c8] ;  /* 0x0001c800013a7983 */ /* 0x000ee20000300800 */
[----:B------:R-:W-:-:S03]  /*2ced0*/  F2FP.F16.E5M2.UNPACK_B R44, R2.H1 ;  /* 0x00000002ff2c723e */ /* 0x000fc600030004ff */
[----:B------:R-:W3:Y:S01]  /*2cee0*/  LDL.LU R59, [R1+0x1cc] ;  /* 0x0001cc00013b7983 */ /* 0x000ee20000300800 */
[----:B------:R-:W-:-:S03]  /*2cef0*/  F2FP.F16.E5M2.UNPACK_B R45, R3.H1 ;  /* 0x00000003ff2d723e */ /* 0x000fc600030004ff */
[----:B------:R-:W3:Y:S04]  /*2cf00*/  LDL.LU R2, [R1+0x2c8] ;  /* 0x0002c80001027983 */ /* 0x000ee80000300800 */
[----:B------:R-:W3:Y:S04]  /*2cf10*/  LDL.LU R3, [R1+0x2cc] ;  /* 0x0002cc0001037983 */ /* 0x000ee80000300800 */
[----:B-1----:R-:W3:Y:S04]  /*2cf20*/  LDL.LU R52, [R1+0x1e0] ;  /* 0x0001e00001347983 */ /* 0x002ee80000300800 */
[----:B------:R-:W3:Y:S04]  /*2cf30*/  LDL.LU R53, [R1+0x1e4] ;  /* 0x0001e40001357983 */ /* 0x000ee80000300800 */
[----:B------:R-:W3:Y:S04]  /*2cf40*/  LDL.LU R54, [R1+0x1e8] ;  /* 0x0001e80001367983 */ /* 0x000ee80000300800 */
[----:B------:R-:W3:Y:S04]  /*2cf50*/  LDL.LU R55, [R1+0x1ec] ;  /* 0x0001ec0001377983 */ /* 0x000ee80000300800 */
[----:B--2---:R-:W2:Y:S04]  /*2cf60*/  LDL.LU R48, [R1+0x220] ;  /* 0x0002200001307983 */ /* 0x004ea80000300800 */
[----:B------:R-:W2:Y:S04]  /*2cf70*/  LDL.LU R49, [R1+0x224] ;  /* 0x0002240001317983 */ /* 0x000ea80000300800 */
[----:B------:R-:W2:Y:S04]  /*2cf80*/  LDL.LU R50, [R1+0x228] ;  /* 0x0002280001327983 */ /* 0x000ea80000300800 */
[----:B------:R-:W2:Y:S04]  /*2cf90*/  LDL.LU R51, [R1+0x22c] ;  /* 0x00022c0001337983 */ /* 0x000ea80000300800 */
[----:B------:R-:W2:Y:S04]  /*2cfa0*/  LDL.LU R36, [R1+0x140] ;  /* 0x0001400001247983 */ /* 0x000ea80000300800 */
[----:B------:R-:W2:Y:S04]  /*2cfb0*/  LDL.LU R37, [R1+0x144] ;  /* 0x0001440001257983 */ /* 0x000ea80000300800 */
[----:B------:R-:W2:Y:S04]  /*2cfc0*/  LDL.LU R38, [R1+0x148] ;  /* 0x0001480001267983 */ /* 0x000ea80000300800 */
[----:B------:R-:W2:Y:S04]  /*2cfd0*/  LDL.LU R39, [R1+0x14c] ;  /* 0x00014c0001277983 */ /* 0x000ea80000300800 */
[----:B0-----:R-:W2:Y:S04]  /*2cfe0*/  LDL.LU R28, [R1+0x1a0] ;  /* 0x0001a000011c7983 */ /* 0x001ea80000300800 */
[----:B------:R-:W2:Y:S04]  /*2cff0*/  LDL.LU R29, [R1+0x1a4] ;  /* 0x0001a400011d7983 */ /* 0x000ea80000300800 */
[----:B------:R-:W2:Y:S04]  /*2d000*/  LDL.LU R30, [R1+0x1a8] ;  /* 0x0001a800011e7983 */ /* 0x000ea80000300800 */
[----:B------:R-:W2:Y:S01]  /*2d010*/  LDL.LU R31, [R1+0x1ac] ;  /* 0x0001ac00011f7983 */ /* 0x000ea20000300800 */
[----:B------:R-:W-:-:S02]  /*2d020*/  F2FP.F16.E5M2.UNPACK_B R32, R32 ;  /* 0x00000020ff20723e */ /* 0x000fc400020004ff */
[----:B------:R-:W-:Y:S02]  /*2d030*/  F2FP.F16.E5M2.UNPACK_B R33, R33 ;  /* 0x00000021ff21723e */ /* 0x000fe400020004ff */
[----:B------:R-:W-:Y:S01]  /*2d040*/  F2FP.F16.E5M2.UNPACK_B R34, R34 ;  /* 0x00000022ff22723e */ /* 0x000fe200020004ff */
[----:B----4-:R-:W-:Y:S01]  /*2d050*/  HMMA.16816.F32 R16, R4, R44, R16 ;  /* 0x0000002c0410723c */ /* 0x010fe20000001810 */
[----:B------:R-:W-:Y:S02]  /*2d060*/  F2FP.F16.E5M2.UNPACK_B R12, R12.H1 ;  /* 0x0000000cff0c723e */ /* 0x000fe400030004ff */
[----:B---3--:R-:W-:-:S15]  /*2d070*/  F2FP.F16.E5M2.UNPACK_B R13, R13.H1 ;  /* 0x0000000dff0d723e */ /* 0x008fde00030004ff */
[----:B------:R-:W-:-:S06]  /*2d080*/  NOP ;  /* 0x0000000000007918 */ /* 0x000fcc0000000000 */
[----:B------:R-:W-:Y:S02]  /*2d090*/  IMAD.MOV.U32 R26, RZ, RZ, R18 ;  /* 0x000000ffff1a7224 */ /* 0x000fe400078e0012 */
[----:B------:R-:W-:Y:S02]  /*2d0a0*/  IMAD.MOV.U32 R27, RZ, RZ, R19 ;  /* 0x000000ffff1b7224 */ /* 0x000fe400078e0013 */
[----:B------:R-:W-:Y:S02]  /*2d0b0*/  IMAD.MOV.U32 R22, RZ, RZ, R16 ;  /* 0x000000ffff167224 */ /* 0x000fe400078e0010 */
[----:B------:R-:W-:Y:S01]  /*2d0c0*/  IMAD.MOV.U32 R23, RZ, RZ, R17 ;  /* 0x000000ffff177224 */ /* 0x000fe200078e0011 */
[----:B------:R-:W-:Y:S04]  /*2d0d0*/  STL.64 [R1+0x1d38], R26 ;  /* 0x001d381a01007387 */ /* 0x000fe80000100a00 */
[----:B------:R-:W-:Y:S04]  /*2d0e0*/  STL.64 [R1+0x1d30], R24 ;  /* 0x001d301801007387 */ /* 0x000fe80000100a00 */
[----:B------:R-:W-:Y:S04]  /*2d0f0*/  STL.64 [R1+0x1d28], R22 ;  /* 0x001d281601007387 */ /* 0x000fe80000100a00 */
[----:B------:R2:W-:Y:S01]  /*2d100*/  STL.64 [R1+0x1d20], R20 ;  /* 0x001d201401007387 */ /* 0x0005e20000100a00 */
[----:B------:R-:W-:Y:S01]  /*2d110*/  IMAD R35, R47, 0x100, R46 ;  /* 0x000001002f237824 */ /* 0x000fe200078e022e */
[----:B------:R-:W-:-:S02]  /*2d120*/  F2FP.F16.E5M2.UNPACK_B R10, R10.H1 ;  /* 0x0000000aff0a723e */ /* 0x000fc400030004ff */
[----:B------:R-:W-:Y:S01]  /*2d130*/  F2FP.F16.E5M2.UNPACK_B R11, R11.H1 ;  /* 0x0000000bff0b723e */ /* 0x000fe200030004ff */
[----:B------:R-:W3:Y:S01]  /*2d140*/  LDL.LU R16, [R1+0x190] ;  /* 0x0001900001107983 */ /* 0x000ee20000300800 */
[----:B------:R-:W-:Y:S01]  /*2d150*/  F2FP.F16.E5M2.UNPACK_B R2, R2.H1 ;  /* 0x00000002ff02723e */ /* 0x000fe200030004ff */
[C---:B--2---:R-:W-:Y:S01]  /*2d160*/  HMMA.16816.F32 R20, R4.reuse, R12, R48 ;  /* 0x0000000c0414723c */ /* 0x044fe20000001830 */
[----:B------:R-:W-:Y:S02]  /*2d170*/  F2FP.F16.E5M2.UNPACK_B R35, R35 ;  /* 0x00000023ff23723e */ /* 0x000fe400020004ff */
[----:B------:R-:W-:Y:S01]  /*2d180*/  F2FP.F16.E5M2.UNPACK_B R3, R3.H1 ;  /* 0x00000003ff03723e */ /* 0x000fe200030004ff */
[----:B------:R-:W3:Y:S04]  /*2d190*/  LDL.LU R17, [R1+0x194] ;  /* 0x0001940001117983 */ /* 0x000ee80000300800 */
[----:B------:R-:W3:Y:S01]  /*2d1a0*/  LDL.LU R18, [R1+0x198] ;  /* 0x0001980001127983 */ /* 0x000ee20000300800 */
[C---:B------:R-:W-:Y:S06]  /*2d1b0*/  HMMA.16816.F32 R24, R4.reuse, R10, R52 ;  /* 0x0000000a0418723c */ /* 0x040fec0000001834 */
[----:B------:R-:W-:Y:S08]  /*2d1c0*/  HMMA.16816.F32 R4, R4, R2, R36 ;  /* 0x000000020404723c */ /* 0x000ff00000001824 */
[----:B------:R-:W-:Y:S04]  /*2d1d0*/  STL.64 [R1+0x1d0], R20 ;  /* 0x0001d01401007387 */ /* 0x000fe80000100a00 */
[----:B------:R0:W-:Y:S02]  /*2d1e0*/  STL.64 [R1+0x1d8], R22 ;  /* 0x0001d81601007387 */ /* 0x0001e40000100a00 */
[----:B0-----:R-:W-:Y:S03]  /*2d1f0*/  HMMA.16816.F32 R20, R32, R8, R56 ;  /* 0x000000082014723c */ /* 0x001fe60000001838 */
[----:B------:R-:W-:Y:S04]  /*2d200*/  STL.64 [R1+0x1b0], R24 ;  /* 0x0001b01801007387 */ /* 0x000fe80000100a00 */
[----:B------:R-:W-:Y:S01]  /*2d210*/  STL.64 [R1+0x1b8], R26 ;  /* 0x0001b81a01007387 */ /* 0x000fe20000100a00 */
[----:B------:R-:W-:-:S15]  /*2d220*/  IMAD.MOV.U32 R19, RZ, RZ, R61 ;  /* 0x000000ffff137224 */ /* 0x000fde00078e003d */
[----:B------:R-:W-:Y:S04]  /*2d230*/  STL.64 [R1+0xa0], R20 ;  /* 0x0000a01401007387 */ /* 0x000fe80000100a00 */
[----:B------:R-:W-:Y:S04]  /*2d240*/  STL.64 [R1+0x90], R4 ;  /* 0x0000900401007387 */ /* 0x000fe80000100a00 */
[----:B------:R0:W-:Y:S02]  /*2d250*/  STL.64 [R1+0x98], R6 ;  /* 0x0000980601007387 */ /* 0x0001e40000100a00 */
[----:B0-----:R-:W-:Y:S01]  /*2d260*/  HMMA.16816.F32 R4, R32, R14, R28 ;  /* 0x0000000e2004723c */ /* 0x001fe2000000181c */
[----:B------:R-:W-:Y:S01]  /*2d270*/  IMAD.MOV.U32 R61, RZ, RZ, R23 ;  /* 0x000000ffff3d7224 */ /* 0x000fe200078e0017 */
[----:B------:R-:W-:Y:S04]  /*2d280*/  STL [R1+0xa8], R22 ;  /* 0x0000a81601007387 */ /* 0x000fe80000100800 */
[----:B------:R-:W-:Y:S04]  /*2d290*/  STL [R1+0x1ca8], R61 ;  /* 0x001ca83d01007387 */ /* 0x000fe80000100800 */
[----:B------:R-:W2:-:S13]  /*2d2a0*/  LDL.LU R24, [R1+0x160] ;  /* 0x0001600001187983 */ /* 0x000e9a0000300800 */
[----:B------:R-:W-:Y:S04]  /*2d2b0*/  STL.64 [R1+0xb0], R4 ;  /* 0x0000b00401007387 */ /* 0x000fe80000100a00 */
[----:B------:R3:W-:Y:S04]  /*2d2c0*/  STL.64 [R1+0xb8], R6 ;  /* 0x0000b80601007387 */ /* 0x0007e80000100a00 */
[----:B------:R-:W2:Y:S04]  /*2d2d0*/  LDL.LU R25, [R1+0x164] ;  /* 0x0001640001197983 */ /* 0x000ea80000300800 */
[----:B------:R-:W2:Y:S04]  /*2d2e0*/  LDL.LU R26, [R1+0x168] ;  /* 0x00016800011a7983 */ /* 0x000ea80000300800 */
        /* <DEDUP_REMOVED lines=17> */
[----:B---3--:R-:W-:-:S15]  /*2d400*/  HMMA.16816.F32 R4, R32, R40, R16 ;  /* 0x000000282004723c */ /* 0x008fde0000001810 */
[----:B------:R-:W-:-:S08]  /*2d410*/  NOP ;  /* 0x0000000000007918 */ /* 0x000fd00000000000 */
[----:B------:R0:W-:Y:S04]  /*2d420*/  STL.64 [R1+0xd0], R4 ;  /* 0x0000d00401007387 */ /* 0x0001e80000100a00 */
[----:B------:R1:W-:Y:S04]  /*2d430*/  STL [R1+0xd8], R6 ;  /* 0x0000d80601007387 */ /* 0x0003e80000100800 */
[----:B------:R-:W3:Y:S04]  /*2d440*/  LDL.LU R48, [R1+0x120] ;  /* 0x0001200001307983 */ /* 0x000ee80000300800 */
[----:B------:R-:W3:Y:S04]  /*2d450*/  LDL.LU R49, [R1+0x124] ;  /* 0x0001240001317983 */ /* 0x000ee80000300800 */
[----:B------:R-:W3:Y:S04]  /*2d460*/  LDL.LU R50, [R1+0x128] ;  /* 0x0001280001327983 */ /* 0x000ee80000300800 */
[----:B------:R-:W3:Y:S01]  /*2d470*/  LDL.LU R51, [R1+0x12c] ;  /* 0x00012c0001337983 */ /* 0x000ee20000300800 */
[----:B------:R-:W-:-:S03]  /*2d480*/  IMAD.MOV.U32 R61, RZ, RZ, R7 ;  /* 0x000000ffff3d7224 */ /* 0x000fc600078e0007 */
[----:B0-----:R-:W3:Y:S04]  /*2d490*/  LDL.LU R4, [R1+0x130] ;  /* 0x0001300001047983 */ /* 0x001ee80000300800 */
        /* <DEDUP_REMOVED lines=11> */
[----:B------:R0:W-:Y:S01]  /*2d550*/  STL [R1+0x1cac], R61 ;  /* 0x001cac3d01007387 */ /* 0x0001e20000100800 */
[C---:B--2---:R-:W-:Y:S06]  /*2d560*/  HMMA.16816.F32 R24, R32.reuse, R42, R24 ;  /* 0x0000002a2018723c */ /* 0x044fec0000001818 */
[C---:B----4-:R-:W-:Y:S06]  /*2d570*/  HMMA.16816.F32 R52, R32.reuse, R44, R52 ;  /* 0x0000002c2034723c */ /* 0x050fec0000001834 */
[----:B------:R-:W-:Y:S11]  /*2d580*/  HMMA.16816.F32 R28, R32, R12, R28 ;  /* 0x0000000c201c723c */ /* 0x000ff6000000181c */
[----:B------:R-:W-:Y:S04]  /*2d590*/  STL.64 [R1+0x160], R24 ;  /* 0x0001601801007387 */ /* 0x000fe80000100a00 */
[----:B------:R1:W-:Y:S03]  /*2d5a0*/  STL.64 [R1+0x168], R26 ;  /* 0x0001681a01007387 */ /* 0x0003e60000100a00 */
[----:B0-----:R-:W-:Y:S01]  /*2d5b0*/  IMAD.MOV.U32 R61, RZ, RZ, R55 ;  /* 0x000000ffff3d7224 */ /* 0x001fe200078e0037 */
[----:B-1----:R-:W2:Y:S04]  /*2d5c0*/  LDL.LU.64 R26, [R1+0x1d38] ;  /* 0x001d3800011a7983 */ /* 0x002ea80000300a00 */
[----:B------:R-:W4:Y:S04]  /*2d5d0*/  LDL.LU.64 R24, [R1+0x1d30] ;  /* 0x001d300001187983 */ /* 0x000f280000300a00 */
[----:B------:R0:W-:Y:S04]  /*2d5e0*/  STL.64 [R1+0x140], R52 ;  /* 0x0001403401007387 */ /* 0x0001e80000100a00 */
[----:B------:R1:W-:Y:S04]  /*2d5f0*/  STL [R1+0x148], R54 ;  /* 0x0001483601007387 */ /* 0x0003e80000100800 */
[----:B------:R-:W-:Y:S04]  /*2d600*/  STL [R1+0x1cb0], R61 ;  /* 0x001cb03d01007387 */ /* 0x000fe80000100800 */
[----:B0-----:R-:W2:Y:S04]  /*2d610*/  LDL.LU R52, [R1+0xf0] ;  /* 0x0000f00001347983 */ /* 0x001ea80000300800 */
[----:B------:R0:W-:Y:S04]  /*2d620*/  STL.64 [R1+0x190], R28 ;  /* 0x0001901c01007387 */ /* 0x0001e80000100a00 */
[----:B------:R0:W-:Y:S04]  /*2d630*/  STL.64 [R1+0x198], R30 ;  /* 0x0001981e01007387 */ /* 0x0001e80000100a00 */
[----:B------:R-:W2:Y:S04]  /*2d640*/  LDL.LU R53, [R1+0xf4] ;  /* 0x0000f40001357983 */ /* 0x000ea80000300800 */
[----:B-1----:R-:W2:Y:S04]  /*2d650*/  LDL.LU R54, [R1+0xf8] ;  /* 0x0000f80001367983 */ /* 0x002ea80000300800 */
[----:B------:R-:W2:Y:S01]  /*2d660*/  LDL.LU R55, [R1+0xfc] ;  /* 0x0000fc0001377983 */ /* 0x000ea20000300800 */
[----:B------:R-:W-:-:S02]  /*2d670*/  IMAD R37, R57, 0x100, R56 ;  /* 0x0000010039257824 */ /* 0x000fc400078e0238 */
[----:B------:R-:W-:Y:S02]  /*2d680*/  IMAD R36, R39, 0x100, R38 ;  /* 0x0000010027247824 */ /* 0x000fe400078e0226 */
[----:B------:R-:W-:Y:S01]  /*2d690*/  IMAD R38, R59, 0x100, R58 ;  /* 0x000001003b267824 */ /* 0x000fe200078e023a */
[----:B0-----:R-:W4:Y:S04]  /*2d6a0*/  LDL.LU R28, [R1+0xc0] ;  /* 0x0000c000011c7983 */ /* 0x001f280000300800 */
[----:B------:R-:W4:Y:S04]  /*2d6b0*/  LDL.LU R29, [R1+0xc4] ;  /* 0x0000c400011d7983 */ /* 0x000f280000300800 */
[----:B------:R-:W4:Y:S04]  /*2d6c0*/  LDL.LU R30, [R1+0xc8] ;  /* 0x0000c800011e7983 */ /* 0x000f280000300800 */
[----:B------:R-:W4:Y:S04]  /*2d6d0*/  LDL.LU R31, [R1+0xcc] ;  /* 0x0000cc00011f7983 */ /* 0x000f280000300800 */
[----:B------:R-:W4:Y:S04]  /*2d6e0*/  LDL.LU R56, [R1+0xe0] ;  /* 0x0000e00001387983 */ /* 0x000f280000300800 */
[----:B------:R-:W4:Y:S04]  /*2d6f0*/  LDL.LU R57, [R1+0xe4] ;  /* 0x0000e40001397983 */ /* 0x000f280000300800 */
[----:B------:R-:W4:Y:S04]  /*2d700*/  LDL.LU R58, [R1+0xe8] ;  /* 0x0000e800013a7983 */ /* 0x000f280000300800 */
[----:B------:R-:W4:Y:S01]  /*2d710*/  LDL.LU R59, [R1+0xec] ;  /* 0x0000ec00013b7983 */ /* 0x000f220000300800 */
[----:B------:R-:W-:Y:S01]  /*2d720*/  IMAD R39, R47, 0x100, R46 ;  /* 0x000001002f277824 */ /* 0x000fe200078e022e */
[----:B------:R-:W-:-:S02]  /*2d730*/  F2FP.F16.E5M2.UNPACK_B R36, R36 ;  /* 0x00000024ff24723e */ /* 0x000fc400020004ff */
[----:B------:R-:W-:Y:S02]  /*2d740*/  F2FP.F16.E5M2.UNPACK_B R37, R37 ;  /* 0x00000025ff25723e */ /* 0x000fe400020004ff */
[----:B------:R-:W-:Y:S02]  /*2d750*/  F2FP.F16.E5M2.UNPACK_B R38, R38 ;  /* 0x00000026ff26723e */ /* 0x000fe400020004ff */
[----:B------:R-:W-:Y:S01]  /*2d760*/  F2FP.F16.E5M2.UNPACK_B R39, R39 ;  /* 0x00000027ff27723e */ /* 0x000fe200020004ff */
[C---:B---3--:R-:W-:Y:S06]  /*2d770*/  HMMA.16816.F32 R20, R32.reuse, R10, R20 ;  /* 0x0000000a2014723c */ /* 0x048fec0000001814 */
[----:B------:R-:W-:Y:S06]  /*2d780*/  HMMA.16816.F32 R32, R32, R2, R4 ;  /* 0x000000022020723c */ /* 0x000fec0000001804 */
[C---:B------:R-:W-:Y:S11]  /*2d790*/  HMMA.16816.F32 R4, R36.reuse, R8, R48 ;  /* 0x000000082404723c */ /* 0x040ff60000001830 */
[----:B------:R-:W-:Y:S04]  /*2d7a0*/  STL.64 [R1+0x150], R20 ;  /* 0x0001501401007387 */ /* 0x000fe80000100a00 */
[----:B------:R0:W-:Y:S09]  /*2d7b0*/  STL.64 [R1+0x158], R22 ;  /* 0x0001581601007387 */ /* 0x0001f20000100a00 */
[----:B------:R-:W-:Y:S01]  /*2d7c0*/  IMAD.MOV.U32 R61, RZ, RZ, R6 ;  /* 0x000000ffff3d7224 */ /* 0x000fe200078e0006 */
[----:B0-----:R-:W3:Y:S04]  /*2d7d0*/  LDL.LU.64 R22, [R1+0x1d28] ;  /* 0x001d280001167983 */ /* 0x001ee80000300a00 */
[----:B------:R-:W3:Y:S04]  /*2d7e0*/  LDL.LU.64 R20, [R1+0x1d20] ;  /* 0x001d200001147983 */ /* 0x000ee80000300a00 */
[----:B------:R-:W-:Y:S04]  /*2d7f0*/  STL.64 [R1+0x120], R4 ;  /* 0x0001200401007387 */ /* 0x000fe80000100a00 */
[----:B------:R-:W-:Y:S04]  /*2d800*/  STL.64 [R1+0x130], R32 ;  /* 0x0001302001007387 */ /* 0x000fe80000100a00 */
[----:B------:R-:W-:Y:S04]  /*2d810*/  STL.64 [R1+0x138], R34 ;  /* 0x0001382201007387 */ /* 0x000fe80000100a00 */
[----:B------:R0:W-:Y:S02]  /*2d820*/  STL [R1+0x12c], R7 ;  /* 0x00012c0701007387 */ /* 0x0001e40000100800 */
[----:B0-----:R-:W-:Y:S02]  /*2d830*/  HMMA.16816.F32 R4, R36, R14, R16 ;  /* 0x0000000e2404723c */ /* 0x001fe40000001810 */
[----:B------:R-:W-:Y:S04]  /*2d840*/  STL [R1+0x1cb4], R61 ;  /* 0x001cb43d01007387 */ /* 0x000fe80000100800 */
[----:B------:R-:W3:-:S15]  /*2d850*/  LDL.LU R48, [R1+0x80] ;  /* 0x0000800001307983 */ /* 0x000ede0000300800 */
[----:B------:R-:W-:-:S02]  /*2d860*/  NOP ;  /* 0x0000000000007918 */ /* 0x000fc40000000000 */
[----:B------:R0:W-:Y:S04]  /*2d870*/  STL.64 [R1+0x100], R4 ;  /* 0x0001000401007387 */ /* 0x0001e80000100a00 */
[----:B------:R1:W-:Y:S04]  /*2d880*/  STL.64 [R1+0x108], R6 ;  /* 0x0001080601007387 */ /* 0x0003e80000100a00 */
        /* <DEDUP_REMOVED lines=10> */
[----:B-1----:R-:W3:Y:S04]  /*2d930*/  LDL.LU R6, [R1+0x724] ;  /* 0x0007240001067983 */ /* 0x002ee80000300800 */
[----:B------:R-:W3:Y:S04]  /*2d940*/  LDL.LU R7, [R1+0x720] ;  /* 0x0007200001077983 */ /* 0x000ee80000300800 */
[----:B------:R-:W3:Y:S04]  /*2d950*/  LDL.LU R46, [R1+0x72c] ;  /* 0x00072c00012e7983 */ /* 0x000ee80000300800 */
[----:B------:R-:W3:Y:S01]  /*2d960*/  LDL.LU R47, [R1+0x728] ;  /* 0x00072800012f7983 */ /* 0x000ee20000300800 */
[----:B--2---:R-:W-:-:S15]  /*2d970*/  HMMA.16816.F32 R52, R36, R40, R52 ;  /* 0x000000282434723c */ /* 0x004fde0000001834 */
[----:B------:R-:W-:-:S08]  /*2d980*/  NOP ;  /* 0x0000000000007918 */ /* 0x000fd00000000000 */
[----:B------:R0:W-:Y:S04]  /*2d990*/  STL.64 [R1+0xf0], R52 ;  /* 0x0000f03401007387 */ /* 0x0001e80000100a00 */
[----:B------:R1:W-:Y:S04]  /*2d9a0*/  STL [R1+0xf8], R54 ;  /* 0x0000f83601007387 */ /* 0x0003e80000100800 */
[----:B0-----:R-:W2:Y:S04]  /*2d9b0*/  LDL.LU R52, [R1+0x50] ;  /* 0x0000500001347983 */ /* 0x001ea80000300800 */
[----:B------:R-:W2:Y:S01]  /*2d9c0*/  LDL.LU R53, [R1+0x54] ;  /* 0x0000540001357983 */ /* 0x000ea20000300800 */
[C---:B----4-:R-:W-:Y:S06]  /*2d9d0*/  HMMA.16816.F32 R56, R36.reuse, R42, R56 ;  /* 0x0000002a2438723c */ /* 0x050fec0000001838 */
[----:B------:R-:W-:Y:S01]  /*2d9e0*/  HMMA.16816.F32 R28, R36, R44, R28 ;  /* 0x0000002c241c723c */ /* 0x000fe2000000181c */
[----:B------:R-:W-:-:S05]  /*2d9f0*/  IMAD.MOV.U32 R61, RZ, RZ, R55 ;  /* 0x000000ffff3d7224 */ /* 0x000fca00078e0037 */
[----:B------:R0:W-:Y:S01]  /*2da00*/  STL [R1+0x1cb8], R61 ;  /* 0x001cb83d01007387 */ /* 0x0001e20000100800 */
[----:B------:R-:W-:Y:S02]  /*2da10*/  IMAD.MOV.U32 R55, RZ, RZ, R0 ;  /* 0x000000ffff377224 */ /* 0x000fe400078e0000 */
[----:B-1----:R-:W-:Y:S01]  /*2da20*/  IMAD.MOV.U32 R54, RZ, RZ, R60 ;  /* 0x000000ffff367224 */ /* 0x002fe200078e003c */
[----:B0-----:R-:W4:Y:S07]  /*2da30*/  LDL.LU R61, [R1+0x71c] ;  /* 0x00071c00013d7983 */ /* 0x001f2e0000300800 */
[----:B------:R0:W-:Y:S04]  /*2da40*/  STL.64 [R1+0xe0], R56 ;  /* 0x0000e03801007387 */ /* 0x0001e80000100a00 */
[----:B------:R1:W-:Y:S04]  /*2da50*/  STL.64 [R1+0xe8], R58 ;  /* 0x0000e83a01007387 */ /* 0x0003e80000100a00 */
[----:B------:R1:W-:Y:S01]  /*2da60*/  STL.64 [R1+0xc0], R28 ;  /* 0x0000c01c01007387 */ /* 0x0003e20000100a00 */
[----:B------:R-:W-:-:S02]  /*2da70*/  IMAD.MOV.U32 R0, RZ, RZ, R31 ;  /* 0x000000ffff007224 */ /* 0x000fc400078e001f */
[----:B------:R-:W-:Y:S01]  /*2da80*/  IMAD.MOV.U32 R60, RZ, RZ, R30 ;  /* 0x000000ffff3c7224 */ /* 0x000fe200078e001e */
[----:B0-----:R-:W4:Y:S04]  /*2da90*/  LDL.LU R56, [R1+0x40] ;  /* 0x0000400001387983 */ /* 0x001f280000300800 */
[----:B------:R-:W4:Y:S04]  /*2daa0*/  LDL.LU R57, [R1+0x44] ;  /* 0x0000440001397983 */ /* 0x000f280000300800 */
[----:B-1----:R-:W4:Y:S04]  /*2dab0*/  LDL.LU R58, [R1+0x48] ;  /* 0x00004800013a7983 */ /* 0x002f280000300800 */
[----:B------:R-:W4:Y:S04]  /*2dac0*/  LDL.LU R59, [R1+0x4c] ;  /* 0x00004c00013b7983 */ /* 0x000f280000300800 */
[----:B------:R-:W4:Y:S04]  /*2dad0*/  LDL.LU R28, [R1+0x20] ;  /* 0x00002000011c7983 */ /* 0x000f280000300800 */
[----:B------:R-:W4:Y:S04]  /*2dae0*/  LDL.LU R29, [R1+0x24] ;  /* 0x00002400011d7983 */ /* 0x000f280000300800 */
[----:B------:R-:W4:Y:S04]  /*2daf0*/  LDL.LU R30, [R1+0x28] ;  /* 0x00002800011e7983 */ /* 0x000f280000300800 */
[----:B------:R-:W4:Y:S04]  /*2db00*/  LDL.LU R31, [R1+0x2c] ;  /* 0x00002c00011f7983 */ /* 0x000f280000300800 */
[----:B------:R0:W-:Y:S04]  /*2db10*/  STL [R1+0x1ca4], R0 ;  /* 0x001ca40001007387 */ /* 0x0001e80000100800 */
[----:B0-----:R-:W4:Y:S04]  /*2db20*/  LDL R0, [R1+0x193c] ;  /* 0x00193c0001007983 */ /* 0x001f280000100800 */
[----:B------:R-:W-:Y:S01]  /*2db30*/  STL [R1+0x1ca0], R60 ;  /* 0x001ca03c01007387 */ /* 0x000fe20000100800 */
[C---:B---3--:R-:W-:Y:S06]  /*2db40*/  HMMA.16816.F32 R48, R36.reuse, R12, R48 ;  /* 0x0000000c2430723c */ /* 0x048fec0000001830 */
[----:B------:R-:W-:Y:S01]  /*2db50*/  HMMA.16816.F32 R32, R36, R10, R32 ;  /* 0x0000000a2420723c */ /* 0x000fe20000001820 */
[----:B------:R-:W-:-:S15]  /*2db60*/  IMAD R4, R19, 0x100, R18 ;  /* 0x0000010013047824 */ /* 0x000fde00078e0212 */
[----:B------:R-:W-:-:S01]  /*2db70*/  NOP ;  /* 0x0000000000007918 */ /* 0x000fc20000000000 */
[----:B------:R-:W-:Y:S04]  /*2db80*/  STL.64 [R1+0x110], R48 ;  /* 0x0001103001007387 */ /* 0x000fe80000100a00 */
[----:B------:R0:W-:Y:S04]  /*2db90*/  STL.64 [R1+0x118], R50 ;  /* 0x0001183201007387 */ /* 0x0001e80000100a00 */
[----:B0-----:R-:W3:Y:S04]  /*2dba0*/  LDL.LU.64 R50, [R1+0x1d18] ;  /* 0x001d180001327983 */ /* 0x001ee80000300a00 */
[----:B------:R-:W3:Y:S04]  /*2dbb0*/  LDL.LU.64 R48, [R1+0x1d10] ;  /* 0x001d100001307983 */ /* 0x000ee80000300a00 */
[----:B------:R-:W3:Y:S04]  /*2dbc0*/  LDL.LU R16, [R1] ;  /* 0x0000000001107983 */ /* 0x000ee80000300800 */
[----:B------:R-:W3:Y:S04]  /*2dbd0*/  LDL.LU R17, [R1+0x4] ;  /* 0x0000040001117983 */ /* 0x000ee80000300800 */
[----:B------:R-:W3:Y:S04]  /*2dbe0*/  LDL.LU R18, [R1+0x8] ;  /* 0x0000080001127983 */ /* 0x000ee80000300800 */
[----:B------:R-:W3:Y:S04]  /*2dbf0*/  LDL.LU R19, [R1+0xc] ;  /* 0x00000c0001137983 */ /* 0x000ee80000300800 */
[----:B------:R-:W-:Y:S04]  /*2dc00*/  STL.64 [R1+0x80], R32 ;  /* 0x0000802001007387 */ /* 0x000fe80000100a00 */
[----:B------:R2:W-:Y:S02]  /*2dc10*/  STL.64 [R1+0x88], R34 ;  /* 0x0000882201007387 */ /* 0x0005e40000100a00 */
[----:B--2---:R-:W-:Y:S02]  /*2dc20*/  HMMA.16816.F32 R32, R36, R2, R52 ;  /* 0x000000022420723c */ /* 0x004fe40000001834 */
[----:B------:R-:W2:-:S15]  /*2dc30*/  LDL.LU R36, [R1+0x10] ;  /* 0x0000100001247983 */ /* 0x000e9e0000300800 */
[----:B------:R-:W-:-:S06]  /*2dc40*/  NOP ;  /* 0x0000000000007918 */ /* 0x000fcc0000000000 */
[----:B------:R0:W-:Y:S04]  /*2dc50*/  STL.64 [R1+0x70], R32 ;  /* 0x0000702001007387 */ /* 0x0001e80000100a00 */
[----:B------:R-:W-:Y:S04]  /*2dc60*/  STL.64 [R1+0x78], R34 ;  /* 0x0000782201007387 */ /* 0x000fe80000100a00 */
[----:B------:R-:W2:Y:S04]  /*2dc70*/  LDL.LU R37, [R1+0x14] ;  /* 0x0000140001257983 */ /* 0x000ea80000300800 */
[----:B------:R-:W2:Y:S04]  /*2dc80*/  LDL.LU R38, [R1+0x18] ;  /* 0x0000180001267983 */ /* 0x000ea80000300800 */
[----:B------:R-:W2:Y:S01]  /*2dc90*/  LDL.LU R39, [R1+0x1c] ;  /* 0x00001c0001277983 */ /* 0x000ea20000300800 */
[----:B------:R-:W-:-:S02]  /*2dca0*/  IMAD R6, R7, 0x100, R6 ;  /* 0x0000010007067824 */ /* 0x000fc400078e0206 */
[----:B----4-:R-:W-:Y:S02]  /*2dcb0*/  IMAD R5, R5, 0x100, R61 ;  /* 0x0000010005057824 */ /* 0x010fe400078e023d */
[----:B------:R-:W-:Y:S01]  /*2dcc0*/  IMAD R7, R47, 0x100, R46 ;  /* 0x000001002f077824 */ /* 0x000fe200078e022e */
[----:B------:R-:W-:Y:S02]  /*2dcd0*/  F2FP.F16.E5M2.UNPACK_B R4, R4 ;  /* 0x00000004ff04723e */ /* 0x000fe400020004ff */
[----:B------:R-:W-:Y:S02]  /*2dce0*/  F2FP.F16.E5M2.UNPACK_B R6, R6 ;  /* 0x00000006ff06723e */ /* 0x000fe400020004ff */
[----:B------:R-:W-:Y:S02]  /*2dcf0*/  F2FP.F16.E5M2.UNPACK_B R5, R5 ;  /* 0x00000005ff05723e */ /* 0x000fe400020004ff */
[----:B------:R-:W-:Y:S01]  /*2dd00*/  F2FP.F16.E5M2.UNPACK_B R7, R7 ;  /* 0x00000007ff07723e */ /* 0x000fe200020004ff */
[----:B0-----:R-:W4:Y:S04]  /*2dd10*/  LDL.LU R32, [R1+0x730] ;  /* 0x0007300001207983 */ /* 0x001f280000300800 */
[----:B------:R-:W0:Y:S02]  /*2dd20*/  LDSM.16.M88.4 R52, [R0+UR4] ;  /* 0x000000040034783b */ /* 0x000e240008000200 */
[C---:B------:R-:W-:Y:S06]  /*2dd30*/  HMMA.16816.F32 R56, R4.reuse, R8, R56 ;  /* 0x000000080438723c */ /* 0x040fec0000001838 */
[----:B------:R-:W-:Y:S01]  /*2dd40*/  HMMA.16816.F32 R28, R4, R14, R28 ;  /* 0x0000000e041c723c */ /* 0x000fe2000000181c */
[----:B0-----:R-:W-:Y:S04]  /*2dd50*/  STL.64 [R1+0x2d0], R52 ;  /* 0x0002d03401007387 */ /* 0x001fe80000100a00 */
[----:B------:R0:W-:Y:S02]  /*2dd60*/  STL.64 [R1+0x2d8], R54 ;  /* 0x0002d83601007387 */ /* 0x0001e40000100a00 */
[----:B0-----:R-:W-:-:S02]  /*2dd70*/  IMAD.MOV.U32 R55, RZ, RZ, R52 ;  /* 0x000000ffff377224 */ /* 0x001fc400078e0034 */
[----:B------:R-:W4:Y:S04]  /*2dd80*/  LDL.LU R54, [R1+0x1d08] ;  /* 0x001d080001367983 */ /* 0x000f280000300800 */
[----:B------:R-:W4:Y:S04]  /*2dd90*/  LDL.LU.64 R52, [R1+0x1d00] ;  /* 0x001d000001347983 */ /* 0x000f280000300a00 */
[----:B------:R-:W4:Y:S04]  /*2dda0*/  LDL.LU R33, [R1+0x738] ;  /* 0x0007380001217983 */ /* 0x000f280000300800 */
[----:B------:R-:W4:Y:S04]  /*2ddb0*/  LDL.LU R60, [R1+0x744] ;  /* 0x00074400013c7983 */ /* 0x000f280000300800 */
[----:B------:R-:W4:Y:S04]  /*2ddc0*/  LDL.LU R34, [R1+0x740] ;  /* 0x0007400001227983 */ /* 0x000f280000300800 */
[----:B------:R-:W-:Y:S04]  /*2ddd0*/  STL.64 [R1+0x50], R56 ;  /* 0x0000503801007387 */ /* 0x000fe80000100a00 */
[----:B------:R-:W-:Y:S04]  /*2dde0*/  STL.64 [R1+0x58], R58 ;  /* 0x0000583a01007387 */ /* 0x000fe80000100a00 */
[----:B------:R-:W0:Y:S04]  /*2ddf0*/  LDSM.16.M88.4 R56, [R0+UR4+0x400] ;  /* 0x000400040038783b */ /* 0x000e280008000200 */
[----:B0-----:R-:W-:Y:S04]  /*2de00*/  STL.64 [R1+0x2f0], R56 ;  /* 0x0002f03801007387 */ /* 0x001fe80000100a00 */
[----:B------:R0:W-:Y:S01]  /*2de10*/  STL.64 [R1+0x2f8], R58 ;  /* 0x0002f83a01007387 */ /* 0x0001e20000100a00 */
[----:B------:R-:W-:-:S02]  /*2de20*/  IMAD.MOV.U32 R8, RZ, RZ, R56 ;  /* 0x000000ffff087224 */ /* 0x000fc400078e0038 */
[----:B------:R-:W-:Y:S01]  /*2de30*/  IMAD.MOV.U32 R9, RZ, RZ, R57 ;  /* 0x000000ffff097224 */ /* 0x000fe200078e0039 */
[----:B0-----:R-:W4:Y:S04]  /*2de40*/  LDL.LU.64 R58, [R1+0x1cf8] ;  /* 0x001cf800013a7983 */ /* 0x001f280000300a00 */
        /* <DEDUP_REMOVED lines=9> */
[----:B------:R-:W-:-:S03]  /*2dee0*/  IMAD.MOV.U32 R61, RZ, RZ, R29 ;  /* 0x000000ffff3d7224 */ /* 0x000fc600078e001d */
[----:B0-----:R-:W4:Y:S04]  /*2def0*/  LDL.LU.64 R30, [R1+0x1ce8] ;  /* 0x001ce800011e7983 */ /* 0x001f280000300a00 */
[----:B------:R-:W4:Y:S01]  /*2df00*/  LDL.LU.64 R28, [R1+0x1ce0] ;  /* 0x001ce000011c7983 */ /* 0x000f220000300a00 */
[----:B--2---:R-:W-:Y:S03]  /*2df10*/  HMMA.16816.F32 R36, R4, R40, R36 ;  /* 0x000000280424723c */ /* 0x004fe60000001824 */
[----:B------:R-:W2:-:S15]  /*2df20*/  LDL.LU R41, [R1+0x734] ;  /* 0x0007340001297983 */ /* 0x000e9e0000300800 */
[----:B------:R-:W-:-:S05]  /*2df30*/  NOP ;  /* 0x0000000000007918 */ /* 0x000fca0000000000 */
[----:B------:R-:W-:Y:S04]  /*2df40*/  STL.64 [R1+0x10], R36 ;  /* 0x0000102401007387 */ /* 0x000fe80000100a00 */
[----:B------:R-:W-:Y:S04]  /*2df50*/  STL.64 [R1+0x18], R38 ;  /* 0x0000182601007387 */ /* 0x000fe80000100a00 */
[----:B------:R-:W0:Y:S04]  /*2df60*/  LDSM.16.M88.4 R36, [R0+UR4+0xc00] ;  /* 0x000c00040024783b */ /* 0x000e280008000200 */
[----:B0-----:R-:W-:Y:S01]  /*2df70*/  STL.64 [R1+0x2c0], R36 ;  /* 0x0002c02401007387 */ /* 0x001fe20000100a00 */
[----:B------:R-:W-:-:S03]  /*2df80*/  IMAD.MOV.U32 R47, RZ, RZ, R36 ;  /* 0x000000ffff2f7224 */ /* 0x000fc600078e0024 */
[----:B------:R3:W-:Y:S01]  /*2df90*/  STL.64 [R1+0x2c8], R38 ;  /* 0x0002c82601007387 */ /* 0x0007e20000100a00 */
[----:B------:R-:W-:Y:S02]  /*2dfa0*/  IMAD.MOV.U32 R46, RZ, RZ, R37 ;  /* 0x000000ffff2e7224 */ /* 0x000fe400078e0025 */
[----:B---3--:R-:W-:Y:S01]  /*2dfb0*/  HMMA.16816.F32 R36, R4, R42, R16 ;  /* 0x0000002a0424723c */ /* 0x008fe20000001810 */
[----:B------:R-:W0:Y:S04]  /*2dfc0*/  LDSM.16.M88.4 R16, [R0+UR4+0x1000] ;  /* 0x001000040010783b */ /* 0x000e280008000200 */
[----:B------:R-:W3:-:S15]  /*2dfd0*/  LDL.LU R42, [R1+0x2d4] ;  /* 0x0002d400012a7983 */ /* 0x000ede0000300800 */
[----:B------:R-:W-:-:S03]  /*2dfe0*/  NOP ;  /* 0x0000000000007918 */ /* 0x000fc60000000000 */
[----:B------:R1:W-:Y:S04]  /*2dff0*/  STL.64 [R1], R36 ;  /* 0x0000002401007387 */ /* 0x0003e80000100a00 */
[----:B------:R-:W-:Y:S04]  /*2e000*/  STL.64 [R1+0x8], R38 ;  /* 0x0000082601007387 */ /* 0x000fe80000100a00 */
[----:B0-----:R-:W-:Y:S04]  /*2e010*/  STL.64 [R1+0x2b0], R16 ;  /* 0x0002b01001007387 */ /* 0x001fe80000100a00 */
[----:B------:R0:W-:Y:S01]  /*2e020*/  STL.64 [R1+0x2b8], R18 ;  /* 0x0002b81201007387 */ /* 0x0001e20000100a00 */
[----:B-1----:R-:W-:-:S02]  /*2e030*/  IMAD.MOV.U32 R36, RZ, RZ, R16 ;  /* 0x000000ffff247224 */ /* 0x002fc400078e0010 */
[----:B------:R-:W-:Y:S01]  /*2e040*/  IMAD.MOV.U32 R37, RZ, RZ, R17 ;  /* 0x000000ffff257224 */ /* 0x000fe200078e0011 */
[----:B0-----:R-:W3:Y:S04]  /*2e050*/  LDL.LU.64 R18, [R1+0x1cd8] ;  /* 0x001cd80001127983 */ /* 0x001ee80000300a00 */
[----:B------:R-:W3:Y:S01]  /*2e060*/  LDL.LU.64 R16, [R1+0x1cd0] ;  /* 0x001cd00001107983 */ /* 0x000ee20000300a00 */
[C---:B----4-:R-:W-:Y:S06]  /*2e070*/  HMMA.16816.F32 R56, R4.reuse, R10, R56 ;  /* 0x0000000a0438723c */ /* 0x050fec0000001838 */
[----:B------:R-:W-:Y:S01]  /*2e080*/  HMMA.16816.F32 R28, R4, R12, R28 ;  /* 0x0000000c041c723c */ /* 0x000fe2000000181c */
[----:B------:R-:W-:Y:S01]  /*2e090*/  F2FP.F16.E5M2.UNPACK_B R10, R55 ;  /* 0x00000037ff0a723e */ /* 0x000fe200020004ff */
[----:B------:R-:W-:-:S02]  /*2e0a0*/  IMAD R33, R33, 0x100, R14 ;  /* 0x0000010021217824 */ /* 0x000fc400078e020e */
[----:B------:R-:W-:Y:S02]  /*2e0b0*/  IMAD R34, R34, 0x100, R60 ;  /* 0x0000010022227824 */ /* 0x000fe400078e023c */
[----:B------:R-:W-:Y:S02]  /*2e0c0*/  IMAD R35, R35, 0x100, R15 ;  /* 0x0000010023237824 */ /* 0x000fe400078e020f */
[----:B--2---:R-:W-:Y:S01]  /*2e0d0*/  IMAD R32, R32, 0x100, R41 ;  /* 0x0000010020207824 */ /* 0x004fe200078e0229 */
[----:B---3--:R-:W-:-:S15]  /*2e0e0*/  HMMA.16816.F32 R16, R4, R44, R16 ;  /* 0x0000002c0410723c */ /* 0x008fde0000001810 */
[----:B------:R-:W-:-:S08]  /*2e0f0*/  NOP ;  /* 0x0000000000007918 */ /* 0x000fd00000000000 */
[----:B------:R-:W-:Y:S04]  /*2e100*/  STL.64 [R1+0x1ba8], R18 ;  /* 0x001ba81201007387 */ /* 0x000fe80000100a00 */
[----:B------:R-:W-:Y:S04]  /*2e110*/  STL.64 [R1+0x1ba0], R16 ;  /* 0x001ba01001007387 */ /* 0x000fe80000100a00 */
[----:B------:R-:W0:Y:S04]  /*2e120*/  LDSM.16.M88.4 R16, [R0+UR4+0x1400] ;  /* 0x001400040010783b */ /* 0x000e280008000200 */
[----:B0-----:R-:W-:Y:S01]  /*2e130*/  STL.64 [R1+0x2a0], R16 ;  /* 0x0002a01001007387 */ /* 0x001fe20000100a00 */
[----:B------:R-:W-:-:S03]  /*2e140*/  IMAD.MOV.U32 R38, RZ, RZ, R16 ;  /* 0x000000ffff267224 */ /* 0x000fc600078e0010 */
[----:B------:R-:W-:Y:S01]  /*2e150*/  STL.64 [R1+0x2a8], R18 ;  /* 0x0002a81201007387 */ /* 0x000fe20000100a00 */
[----:B------:R-:W-:-:S03]  /*2e160*/  IMAD.MOV.U32 R39, RZ, RZ, R17 ;  /* 0x000000ffff277224 */ /* 0x000fc600078e0011 */
[----:B------:R-:W0:Y:S04]  /*2e170*/  LDSM.16.M88.4 R16, [R0+UR4+0x1800] ;  /* 0x001800040010783b */ /* 0x000e280008000200 */
[----:B------:R-:W-:Y:S04]  /*2e180*/  STL.64 [R1+0x1bb8], R30 ;  /* 0x001bb81e01007387 */ /* 0x000fe80000100a00 */
[----:B------:R-:W-:Y:S04]  /*2e190*/  STL.64 [R1+0x1bb0], R28 ;  /* 0x001bb01c01007387 */ /* 0x000fe80000100a00 */
[----:B0-----:R-:W-:Y:S01]  /*2e1a0*/  STL.64 [R1+0x280], R16 ;  /* 0x0002801001007387 */ /* 0x001fe20000100a00 */
[----:B------:R-:W-:-:S03]  /*2e1b0*/  IMAD.MOV.U32 R40, RZ, RZ, R16 ;  /* 0x000000ffff287224 */ /* 0x000fc600078e0010 */
[----:B------:R-:W-:Y:S01]  /*2e1c0*/  STL.64 [R1+0x288], R18 ;  /* 0x0002881201007387 */ /* 0x000fe20000100a00 */
[----:B------:R-:W-:-:S03]  /*2e1d0*/  IMAD.MOV.U32 R41, RZ, RZ, R17 ;  /* 0x000000ffff297224 */ /* 0x000fc600078e0011 */
[----:B------:R-:W0:Y:S04]  /*2e1e0*/  LDSM.16.M88.4 R16, [R0+UR4+0x1c00] ;  /* 0x001c00040010783b */ /* 0x000e280008000200 */
[----:B0-----:R-:W-:Y:S04]  /*2e1f0*/  STL.64 [R1+0x290], R16 ;  /* 0x0002901001007387 */ /* 0x001fe80000100a00 */
[----:B------:R-:W-:Y:S04]  /*2e200*/  STL.64 [R1+0x298], R18 ;  /* 0x0002981201007387 */ /* 0x000fe80000100a00 */
[----:B------:R-:W2:Y:S04]  /*2e210*/  LDL R45, [R1+0x2e0] ;  /* 0x0002e000012d7983 */ /* 0x000ea80000100800 */
[----:B------:R-:W-:Y:S04]  /*2e220*/  STL.64 [R1+0x1bc8], R58 ;  /* 0x001bc83a01007387 */ /* 0x000fe80000100a00 */
[----:B------:R0:W-:Y:S04]  /*2e230*/  STL.64 [R1+0x1bc0], R56 ;  /* 0x001bc03801007387 */ /* 0x0001e80000100a00 */
[----:B------:R-:W3:Y:S01]  /*2e240*/  LDL.LU R55, [R1+0x1ccc] ;  /* 0x001ccc0001377983 */ /* 0x000ee20000300800 */
[----:B------:R-:W-:-:S03]  /*2e250*/  IMAD.MOV.U32 R0, RZ, RZ, R16 ;  /* 0x000000ffff007224 */ /* 0x000fc600078e0010 */
[----:B0-----:R-:W4:Y:S04]  /*2e260*/  LDL.LU R57, [R1+0x754] ;  /* 0x0007540001397983 */ /* 0x001f280000300800 */
        /* <DEDUP_REMOVED lines=10> */
[----:B------:R-:W-:-:S03]  /*2e310*/  IMAD.MOV.U32 R60, RZ, RZ, R17 ;  /* 0x000000ffff3c7224 */ /* 0x000fc600078e0011 */
        /* <DEDUP_REMOVED lines=9> */
[----:B------:R-:W-:Y:S02]  /*2e3b0*/  F2FP.F16.E5M2.UNPACK_B R32, R32 ;  /* 0x00000020ff20723e */ /* 0x000fe400020004ff */
[----:B------:R-:W-:Y:S02]  /*2e3c0*/  F2FP.F16.E5M2.UNPACK_B R33, R33 ;  /* 0x00000021ff21723e */ /* 0x000fe400020004ff */
[----:B------:R-:W-:Y:S02]  /*2e3d0*/  F2FP.F16.E5M2.UNPACK_B R34, R34 ;  /* 0x00000022ff22723e */ /* 0x000fe400020004ff */
[----:B------:R-:W-:Y:S02]  /*2e3e0*/  F2FP.F16.E5M2.UNPACK_B R35, R35 ;  /* 0x00000023ff23723e */ /* 0x000fe400020004ff */
[----:B------:R-:W-:Y:S02]  /*2e3f0*/  F2FP.F16.E5M2.UNPACK_B R11, R42 ;  /* 0x0000002aff0b723e */ /* 0x000fe400020004ff */
[----:B------:R-:W-:-:S02]  /*2e400*/  F2FP.F16.E5M2.UNPACK_B R8, R8 ;  /* 0x00000008ff08723e */ /* 0x000fc400020004ff */
[----:B------:R-:W-:Y:S02]  /*2e410*/  F2FP.F16.E5M2.UNPACK_B R9, R9 ;  /* 0x00000009ff09723e */ /* 0x000fe400020004ff */
[----:B------:R-:W-:Y:S02]  /*2e420*/  F2FP.F16.E5M2.UNPACK_B R36, R36 ;  /* 0x00000024ff24723e */ /* 0x000fe400020004ff */
[----:B------:R-:W-:Y:S01]  /*2e430*/  F2FP.F16.E5M2.UNPACK_B R37, R37 ;  /* 0x00000025ff25723e */ /* 0x000fe200020004ff */
[----:B---3--:R-:W-:Y:S07]  /*2e440*/  HMMA.16816.F32 R52, R4, R2, R52 ;  /* 0x000000020434723c */ /* 0x008fee0000001834 */
[----:B--2---:R-:W-:-:S02]  /*2e450*/  F2FP.F16.E5M2.UNPACK_B R6, R45 ;  /* 0x0000002dff06723e */ /* 0x004fc400020004ff */
[----:B------:R-:W-:Y:S02]  /*2e460*/  F2FP.F16.E5M2.UNPACK_B R7, R61 ;  /* 0x0000003dff07723e */ /* 0x000fe400020004ff */
[----:B------:R-:W-:Y:S01]  /*2e470*/  F2FP.F16.E5M2.UNPACK_B R2, R47 ;  /* 0x0000002fff02723e */ /* 0x000fe200020004ff */
[----:B----4-:R-:W-:Y:S01]  /*2e480*/  HMMA.16816.F32 R20, R32, R10, R20 ;  /* 0x0000000a2014723c */ /* 0x010fe20000001814 */
[----:B------:R-:W-:-:S10]  /*2e490*/  F2FP.F16.E5M2.UNPACK_B R3, R46 ;  /* 0x0000002eff03723e */ /* 0x000fd400020004ff */
[----:B------:R-:W-:Y:S04]  /*2e4a0*/  STL.64 [R1+0x1bd8], R54 ;  /* 0x001bd83601007387 */ /* 0x000fe80000100a00 */
[----:B------:R-:W-:Y:S01]  /*2e4b0*/  STL.64 [R1+0x1bd0], R52 ;  /* 0x001bd03401007387 */ /* 0x000fe20000100a00 */
[C---:B------:R-:W-:Y:S06]  /*2e4c0*/  HMMA.16816.F32 R24, R32.reuse, R8, R24 ;  /* 0x000000082018723c */ /* 0x040fec0000001818 */
[C---:B------:R-:W-:Y:S06]  /*2e4d0*/  HMMA.16816.F32 R44, R32.reuse, R6, R48 ;  /* 0x00000006202c723c */ /* 0x040fec0000001830 */
[C---:B------:R-:W-:Y:S01]  /*2e4e0*/  HMMA.16816.F32 R48, R32.reuse, R2, R28 ;  /* 0x000000022030723c */ /* 0x040fe2000000181c */
[----:B------:R-:W-:Y:S04]  /*2e4f0*/  STL.64 [R1+0x1be8], R22 ;  /* 0x001be81601007387 */ /* 0x000fe80000100a00 */
[----:B------:R-:W-:Y:S04]  /*2e500*/  STL.64 [R1+0x1be0], R20 ;  /* 0x001be01401007387 */ /* 0x000fe80000100a00 */
[----:B------:R-:W2:Y:S04]  /*2e510*/  LDL.LU R61, [R1+0x1cb8] ;  /* 0x001cb800013d7983 */ /* 0x000ea80000300800 */
[----:B------:R-:W-:Y:S04]  /*2e520*/  STL.64 [R1+0x1c78], R10 ;  /* 0x001c780a01007387 */ /* 0x000fe80000100a00 */
[----:B------:R0:W-:Y:S02]  /*2e530*/  STL.64 [R1+0x1c70], R8 ;  /* 0x001c700801007387 */ /* 0x0001e40000100a00 */
[----:B0-----:R-:W-:Y:S02]  /*2e540*/  HMMA.16816.F32 R8, R32, R36, R16 ;  /* 0x000000242008723c */ /* 0x001fe40000001810 */
[----:B------:R-:W-:Y:S04]  /*2e550*/  STL.64 [R1+0x1bf8], R26 ;  /* 0x001bf81a01007387 */ /* 0x000fe80000100a00 */
[----:B------:R-:W-:Y:S04]  /*2e560*/  STL.64 [R1+0x1bf0], R24 ;  /* 0x001bf01801007387 */ /* 0x000fe80000100a00 */
[----:B------:R-:W-:Y:S04]  /*2e570*/  STL.64 [R1+0x1c08], R46 ;  /* 0x001c082e01007387 */ /* 0x000fe80000100a00 */
[----:B------:R-:W-:Y:S04]  /*2e580*/  STL.64 [R1+0x1c00], R44 ;  /* 0x001c002c01007387 */ /* 0x000fe80000100a00 */
[----:B------:R-:W-:Y:S04]  /*2e590*/  STL.64 [R1+0x1c18], R50 ;  /* 0x001c183201007387 */ /* 0x000fe80000100a00 */
[----:B------:R-:W-:Y:S04]  /*2e5a0*/  STL.64 [R1+0x1c10], R48 ;  /* 0x001c103001007387 */ /* 0x000fe80000100a00 */
[----:B------:R-:W-:Y:S04]  /*2e5b0*/  STL.64 [R1+0x20], R8 ;  /* 0x0000200801007387 */ /* 0x000fe80000100a00 */
[----:B------:R-:W-:Y:S04]  /*2e5c0*/  STL [R1+0x28], R10 ;  /* 0x0000280a01007387 */ /* 0x000fe80000100800 */
[----:B------:R-:W3:Y:S04]  /*2e5d0*/  LDL.LU R28, [R1+0xf0] ;  /* 0x0000f000011c7983 */ /* 0x000ee80000300800 */
[----:B------:R-:W3:Y:S04]  /*2e5e0*/  LDL.LU R29, [R1+0xf4] ;  /* 0x0000f400011d7983 */ /* 0x000ee80000300800 */
[----:B------:R-:W4:Y:S01]  /*2e5f0*/  LDL.LU R30, [R1+0xf8] ;  /* 0x0000f800011e7983 */ /* 0x000f220000300800 */
[----:B------:R-:W-:-:S02]  /*2e600*/  IMAD R12, R12, 0x100, R57 ;  /* 0x000001000c0c7824 */ /* 0x000fc400078e0239 */
[----:B------:R-:W-:Y:S02]  /*2e610*/  IMAD R13, R13, 0x100, R58 ;  /* 0x000001000d0d7824 */ /* 0x000fe400078e023a */
[----:B------:R-:W-:Y:S02]  /*2e620*/  IMAD R14, R14, 0x100, R59 ;  /* 0x000001000e0e7824 */ /* 0x000fe400078e023b */
[----:B--2---:R-:W-:Y:S02]  /*2e630*/  IMAD.MOV.U32 R31, RZ, RZ, R61 ;  /* 0x000000ffff1f7224 */ /* 0x004fe400078e003d */
[----:B------:R-:W2:Y:S04]  /*2e640*/  LDL.LU R61, [R1+0x1cb4] ;  /* 0x001cb400013d7983 */ /* 0x000ea80000300800 */
[----:B----4-:R-:W-:Y:S04]  /*2e650*/  STL.64 [R1+0x1c28], R30 ;  /* 0x001c281e01007387 */ /* 0x010fe80000100a00 */
[----:B---3--:R0:W-:Y:S04]  /*2e660*/  STL.64 [R1+0x1c20], R28 ;  /* 0x001c201c01007387 */ /* 0x0081e80000100a00 */
[----:B------:R-:W3:Y:S04]  /*2e670*/  LDL.LU R56, [R1+0x100] ;  /* 0x0001000001387983 */ /* 0x000ee80000300800 */
[----:B------:R-:W3:Y:S04]  /*2e680*/  LDL.LU R57, [R1+0x104] ;  /* 0x0001040001397983 */ /* 0x000ee80000300800 */
[----:B------:R-:W4:Y:S04]  /*2e690*/  LDL.LU R58, [R1+0x108] ;  /* 0x00010800013a7983 */ /* 0x000f280000300800 */
[----:B------:R-:W4:Y:S01]  /*2e6a0*/  LDL.LU R59, [R1+0x10c] ;  /* 0x00010c00013b7983 */ /* 0x000f220000300800 */
[----:B--2---:R-:W-:-:S03]  /*2e6b0*/  IMAD.MOV.U32 R54, RZ, RZ, R61 ;  /* 0x000000ffff367224 */ /* 0x004fc600078e003d */
[----:B----4-:R-:W-:Y:S04]  /*2e6c0*/  STL.64 [R1+0x1c38], R58 ;  /* 0x001c383a01007387 */ /* 0x010fe80000100a00 */
[----:B---3--:R1:W-:Y:S04]  /*2e6d0*/  STL.64 [R1+0x1c30], R56 ;  /* 0x001c303801007387 */ /* 0x0083e80000100a00 */
[----:B------:R-:W2:Y:S04]  /*2e6e0*/  LDL.LU R52, [R1+0x120] ;  /* 0x0001200001347983 */ /* 0x000ea80000300800 */
[----:B------:R-:W2:Y:S04]  /*2e6f0*/  LDL.LU R53, [R1+0x124] ;  /* 0x0001240001357983 */ /* 0x000ea80000300800 */
[----:B------:R-:W3:Y:S04]  /*2e700*/  LDL.LU R61, [R1+0x1cb0] ;  /* 0x001cb000013d7983 */ /* 0x000ee80000300800 */
[----:B------:R-:W4:Y:S04]  /*2e710*/  LDL.LU R55, [R1+0x12c] ;  /* 0x00012c0001377983 */ /* 0x000f280000300800 */
[----:B----4-:R4:W-:Y:S04]  /*2e720*/  STL.64 [R1+0x1c48], R54 ;  /* 0x001c483601007387 */ /* 0x0109e80000100a00 */
[----:B--2---:R2:W-:Y:S04]  /*2e730*/  STL.64 [R1+0x1c40], R52 ;  /* 0x001c403401007387 */ /* 0x0045e80000100a00 */
[----:B0-----:R-:W4:Y:S04]  /*2e740*/  LDL.LU R28, [R1+0x140] ;  /* 0x00014000011c7983 */ /* 0x001f280000300800 */
[----:B------:R-:W4:Y:S04]  /*2e750*/  LDL.LU R29, [R1+0x144] ;  /* 0x00014400011d7983 */ /* 0x000f280000300800 */
[----:B------:R-:W2:Y:S01]  /*2e760*/  LDL.LU R30, [R1+0x148] ;  /* 0x00014800011e7983 */ /* 0x000ea20000300800 */
[----:B---3--:R-:W-:-:S03]  /*2e770*/  IMAD.MOV.U32 R31, RZ, RZ, R61 ;  /* 0x000000ffff1f7224 */ /* 0x008fc600078e003d */
[----:B------:R-:W3:Y:S04]  /*2e780*/  LDL.LU R61, [R1+0x1cac] ;  /* 0x001cac00013d7983 */ /* 0x000ee80000300800 */
[----:B--2---:R-:W-:Y:S04]  /*2e790*/  STL.64 [R1+0x1c58], R30 ;  /* 0x001c581e01007387 */ /* 0x004fe80000100a00 */
[----:B----4-:R0:W-:Y:S04]  /*2e7a0*/  STL.64 [R1+0x1c50], R28 ;  /* 0x001c501c01007387 */ /* 0x0101e80000100a00 */
[----:B-1----:R-:W2:Y:S04]  /*2e7b0*/  LDL.LU R56, [R1+0x160] ;  /* 0x0001600001387983 */ /* 0x002ea80000300800 */
[----:B------:R-:W2:Y:S04]  /*2e7c0*/  LDL.LU R57, [R1+0x164] ;  /* 0x0001640001397983 */ /* 0x000ea80000300800 */
[----:B------:R-:W4:Y:S04]  /*2e7d0*/  LDL.LU R58, [R1+0x168] ;  /* 0x00016800013a7983 */ /* 0x000f280000300800 */
[----:B------:R-:W4:Y:S01]  /*2e7e0*/  LDL.LU R59, [R1+0x16c] ;  /* 0x00016c00013b7983 */ /* 0x000f220000300800 */
[----:B---3--:R-:W-:-:S03]  /*2e7f0*/  IMAD.MOV.U32 R55, RZ, RZ, R61 ;  /* 0x000000ffff377224 */ /* 0x008fc600078e003d */
[----:B----4-:R-:W-:Y:S04]  /*2e800*/  STL.64 [R1+0x1c68], R58 ;  /* 0x001c683a01007387 */ /* 0x010fe80000100a00 */
[----:B--2---:R-:W-:Y:S04]  /*2e810*/  STL.64 [R1+0x1c60], R56 ;  /* 0x001c603801007387 */ /* 0x004fe80000100a00 */
[----:B------:R-:W2:Y:S04]  /*2e820*/  LDL.LU R52, [R1+0xd0] ;  /* 0x0000d00001347983 */ /* 0x000ea80000300800 */
[----:B------:R-:W2:Y:S04]  /*2e830*/  LDL.LU R53, [R1+0xd4] ;  /* 0x0000d40001357983 */ /* 0x000ea80000300800 */
[----:B------:R-:W3:Y:S04]  /*2e840*/  LDL.LU R54, [R1+0xd8] ;  /* 0x0000d80001367983 */ /* 0x000ee80000300800 */
[----:B------:R-:W4:Y:S04]  /*2e850*/  LDL.LU R61, [R1+0x1ca8] ;  /* 0x001ca800013d7983 */ /* 0x000f280000300800 */
[----:B---3--:R-:W-:Y:S04]  /*2e860*/  STL.64 [R1+0x1c88], R54 ;  /* 0x001c883601007387 */ /* 0x008fe80000100a00 */
[----:B--2---:R1:W-:Y:S04]  /*2e870*/  STL.64 [R1+0x1c80], R52 ;  /* 0x001c803401007387 */ /* 0x0043e80000100a00 */
[----:B0-----:R-:W2:Y:S04]  /*2e880*/  LDL.LU R28, [R1+0xb0] ;  /* 0x0000b000011c7983 */ /* 0x001ea80000300800 */
[----:B------:R-:W2:Y:S04]  /*2e890*/  LDL.LU R29, [R1+0xb4] ;  /* 0x0000b400011d7983 */ /* 0x000ea80000300800 */
[----:B------:R-:W3:Y:S04]  /*2e8a0*/  LDL.LU R30, [R1+0xb8] ;  /* 0x0000b800011e7983 */ /* 0x000ee80000300800 */
[----:B------:R-:W3:Y:S01]  /*2e8b0*/  LDL.LU R31, [R1+0xbc] ;  /* 0x0000bc00011f7983 */ /* 0x000ee20000300800 */
[----:B------:R-:W-:-:S02]  /*2e8c0*/  IMAD R15, R15, 0x100, R43 ;  /* 0x000001000f0f7824 */ /* 0x000fc400078e022b */
[----:B------:R-:W-:Y:S01]  /*2e8d0*/  IMAD.MOV.U32 R43, RZ, RZ, R11 ;  /* 0x000000ffff2b7224 */ /* 0x000fe200078e000b */
[----:B---3--:R-:W-:Y:S04]  /*2e8e0*/  STL.64 [R1+0x1c98], R30 ;  /* 0x001c981e01007387 */ /* 0x008fe80000100a00 */
[----:B--2---:R0:W-:Y:S04]  /*2e8f0*/  STL.64 [R1+0x1c90], R28 ;  /* 0x001c901c01007387 */ /* 0x0041e80000100a00 */
[----:B------:R-:W2:Y:S04]  /*2e900*/  LDL.LU R8, [R1+0x90] ;  /* 0x0000900001087983 */ /* 0x000ea80000300800 */
[----:B------:R-:W2:Y:S04]  /*2e910*/  LDL.LU R9, [R1+0x94] ;  /* 0x0000940001097983 */ /* 0x000ea80000300800 */
[----:B------:R-:W2:Y:S04]  /*2e920*/  LDL.LU R10, [R1+0x98] ;  /* 0x00009800010a7983 */ /* 0x000ea80000300800 */
[----:B------:R-:W2:Y:S04]  /*2e930*/  LDL.LU R11, [R1+0x9c] ;  /* 0x00009c00010b7983 */ /* 0x000ea80000300800 */
[----:B-1----:R-:W3:Y:S04]  /*2e940*/  LDL.LU R52, [R1+0x1b0] ;  /* 0x0001b00001347983 */ /* 0x002ee80000300800 */
[----:B------:R-:W3:Y:S04]  /*2e950*/  LDL.LU R53, [R1+0x1b4] ;  /* 0x0001b40001357983 */ /* 0x000ee80000300800 */
[----:B------:R-:W3:Y:S04]  /*2e960*/  LDL.LU R54, [R1+0x1b8] ;  /* 0x0001b80001367983 */ /* 0x000ee80000300800 */
[----:B------:R-:W3:Y:S04]  /*2e970*/  LDL.LU R55, [R1+0x1bc] ;  /* 0x0001bc0001377983 */ /* 0x000ee80000300800 */
[----:B0-----:R-:W2:Y:S04]  /*2e980*/  LDL.LU R28, [R1+0x1d0] ;  /* 0x0001d000011c7983 */ /* 0x001ea80000300800 */
[----:B------:R-:W2:Y:S04]  /*2e990*/  LDL.LU R29, [R1+0x1d4] ;  /* 0x0001d400011d7983 */ /* 0x000ea80000300800 */
[----:B------:R-:W2:Y:S04]  /*2e9a0*/  LDL.LU R30, [R1+0x1d8] ;  /* 0x0001d800011e7983 */ /* 0x000ea80000300800 */
[----:B------:R-:W2:Y:S01]  /*2e9b0*/  LDL.LU R31, [R1+0x1dc] ;  /* 0x0001dc00011f7983 */ /* 0x000ea20000300800 */
[----:B------:R-:W-:-:S02]  /*2e9c0*/  F2FP.F16.E5M2.UNPACK_B R38, R38 ;  /* 0x00000026ff26723e */ /* 0x000fc400020004ff */
[----:B------:R-:W-:Y:S01]  /*2e9d0*/  F2FP.F16.E5M2.UNPACK_B R39, R39 ;  /* 0x00000027ff27723e */ /* 0x000fe200020004ff */
[----:B------:R-:W2:Y:S01]  /*2e9e0*/  LDL.LU R56, [R1+0xa0] ;  /* 0x0000a00001387983 */ /* 0x000ea20000300800 */
[----:B------:R-:W-:Y:S02]  /*2e9f0*/  F2FP.F16.E5M2.UNPACK_B R40, R40 ;  /* 0x00000028ff28723e */ /* 0x000fe400020004ff */
[----:B------:R-:W-:Y:S01]  /*2ea00*/  F2FP.F16.E5M2.UNPACK_B R41, R41 ;  /* 0x00000029ff29723e */ /* 0x000fe200020004ff */
[----:B------:R-:W2:Y:S04]  /*2ea10*/  LDL.LU R57, [R1+0xa4] ;  /* 0x0000a40001397983 */ /* 0x000ea80000300800 */
[----:B------:R-:W2:Y:S04]  /*2ea20*/  LDL.LU R58, [R1+0xa8] ;  /* 0x0000a800013a7983 */ /* 0x000ea80000300800 */
[----:B------:R-:W2:Y:S04]  /*2ea30*/  LDL.LU R48, [R1+0x778] ;  /* 0x0007780001307983 */ /* 0x000ea80000300800 */
[----:B------:R-:W2:Y:S04]  /*2ea40*/  LDL.LU R49, [R1+0x784] ;  /* 0x0007840001317983 */ /* 0x000ea80000300800 */
[----:B------:R-:W2:Y:S01]  /*2ea50*/  LDL.LU R50, [R1+0x780] ;  /* 0x0007800001327983 */ /* 0x000ea20000300800 */
[----:B----4-:R-:W-:-:S03]  /*2ea60*/  IMAD.MOV.U32 R59, RZ, RZ, R61 ;  /* 0x000000ffff3b7224 */ /* 0x010fc600078e003d */
        /* <DEDUP_REMOVED lines=18> */
[----:B------:R-:W-:-:S02]  /*2eb90*/  F2FP.F16.E5M2.UNPACK_B R4, R0 ;  /* 0x00000000ff04723e */ /* 0x000fc400020004ff */
[----:B------:R-:W-:Y:S01]  /*2eba0*/  F2FP.F16.E5M2.UNPACK_B R5, R60 ;  /* 0x0000003cff05723e */ /* 0x000fe200020004ff */
[----:B------:R-:W4:Y:S04]  /*2ebb0*/  LDL.LU R0, [R1+0x1ca4] ;  /* 0x001ca40001007983 */ /* 0x000f280000300800 */
[----:B------:R-:W4:Y:S01]  /*2ebc0*/  LDL.LU R60, [R1+0x1ca0] ;  /* 0x001ca000013c7983 */ /* 0x000f220000300800 */
[C---:B---3--:R-:W-:Y:S06]  /*2ebd0*/  HMMA.16816.F32 R52, R32.reuse, R40, R52 ;  /* 0x000000282034723c */ /* 0x048fec0000001834 */
[C---:B--2---:R-:W-:Y:S06]  /*2ebe0*/  HMMA.16816.F32 R28, R32.reuse, R38, R28 ;  /* 0x00000026201c723c */ /* 0x044fec000000181c */
[----:B------:R-:W-:-:S15]  /*2ebf0*/  HMMA.16816.F32 R32, R32, R4, R8 ;  /* 0x000000042020723c */ /* 0x000fde0000001808 */
[----:B------:R-:W-:-:S02]  /*2ec00*/  NOP ;  /* 0x0000000000007918 */ /* 0x000fc40000000000 */
[----:B------:R-:W-:Y:S04]  /*2ec10*/  STL.64 [R1+0x1c0], R28 ;  /* 0x0001c01c01007387 */ /* 0x000fe80000100a00 */
[----:B------:R0:W-:Y:S04]  /*2ec20*/  STL.64 [R1+0x1c8], R30 ;  /* 0x0001c81e01007387 */ /* 0x0001e80000100a00 */
[----:B0-----:R-:W2:Y:S04]  /*2ec30*/  LDL.LU.64 R30, [R1+0x1c98] ;  /* 0x001c9800011e7983 */ /* 0x001ea80000300a00 */
[----:B------:R-:W2:Y:S04]  /*2ec40*/  LDL.LU.64 R28, [R1+0x1c90] ;  /* 0x001c9000011c7983 */ /* 0x000ea80000300a00 */
[----:B------:R-:W-:Y:S04]  /*2ec50*/  STL.64 [R1+0x1b0], R52 ;  /* 0x0001b03401007387 */ /* 0x000fe80000100a00 */
[----:B------:R0:W-:Y:S04]  /*2ec60*/  STL.64 [R1+0x1b8], R54 ;  /* 0x0001b83601007387 */ /* 0x0001e80000100a00 */
[----:B0-----:R-:W3:Y:S04]  /*2ec70*/  LDL.LU.64 R54, [R1+0x1c88] ;  /* 0x001c880001367983 */ /* 0x001ee80000300a00 */
[----:B------:R-:W3:Y:S04]  /*2ec80*/  LDL.LU.64 R52, [R1+0x1c80] ;  /* 0x001c800001347983 */ /* 0x000ee80000300a00 */
[----:B------:R-:W4:Y:S04]  /*2ec90*/  LDL.LU.64 R10, [R1+0x1c78] ;  /* 0x001c7800010a7983 */ /* 0x000f280000300a00 */
[----:B------:R-:W2:Y:S01]  /*2eca0*/  LDL.LU.64 R8, [R1+0x1c70] ;  /* 0x001c700001087983 */ /* 0x000ea20000300a00 */
[----:B------:R-:W-:-:S02]  /*2ecb0*/  F2FP.F16.E5M2.UNPACK_B R12, R12 ;  /* 0x0000000cff0c723e */ /* 0x000fc400020004ff */
[----:B------:R-:W-:Y:S02]  /*2ecc0*/  F2FP.F16.E5M2.UNPACK_B R13, R13 ;  /* 0x0000000dff0d723e */ /* 0x000fe400020004ff */
[----:B------:R-:W-:Y:S02]  /*2ecd0*/  F2FP.F16.E5M2.UNPACK_B R14, R14 ;  /* 0x0000000eff0e723e */ /* 0x000fe400020004ff */
[----:B------:R-:W-:Y:S01]  /*2ece0*/  F2FP.F16.E5M2.UNPACK_B R15, R15 ;  /* 0x0000000fff0f723e */ /* 0x000fe200020004ff */
[----:B------:R0:W-:Y:S04]  /*2ecf0*/  STL.64 [R1+0x30], R32 ;  /* 0x0000302001007387 */ /* 0x0001e80000100a00 */
[----:B------:R1:W-:Y:S04]  /*2ed00*/  STL.64 [R1+0x38], R34 ;  /* 0x0000382201007387 */ /* 0x0003e80000100a00 */
[----:B0-----:R-:W3:Y:S04]  /*2ed10*/  LDL.LU R33, [R1+0x774] ;  /* 0x0007740001217983 */ /* 0x001ee80000300800 */
[----:B-1----:R-:W3:Y:S04]  /*2ed20*/  LDL.LU R34, [R1+0x770] ;  /* 0x0007700001227983 */ /* 0x002ee80000300800 */
[----:B------:R-:W3:Y:S01]  /*2ed30*/  LDL.LU R35, [R1+0x77c] ;  /* 0x00077c0001237983 */ /* 0x000ee20000300800 */
[C---:B----4-:R-:W-:Y:S06]  /*2ed40*/  HMMA.16816.F32 R56, R12.reuse, R10, R56 ;  /* 0x0000000a0c38723c */ /* 0x050fec0000001838 */
[----:B--2---:R-:W-:-:S15]  /*2ed50*/  HMMA.16816.F32 R28, R12, R8, R28 ;  /* 0x000000080c1c723c */ /* 0x004fde000000181c */
        /* <DEDUP_REMOVED lines=8> */
[----:B------:R-:W4:Y:S01]  /*2ede0*/  LDL.LU.64 R28, [R1+0x1c50] ;  /* 0x001c5000011c7983 */ /* 0x000f220000300a00 */
[----:B---3--:R-:W-:-:S15]  /*2edf0*/  HMMA.16816.F32 R52, R12, R6, R52 ;  /* 0x000000060c34723c */ /* 0x008fde0000001834 */
[----:B------:R-:W-:-:S08]  /*2ee00*/  NOP ;  /* 0x0000000000007918 */ /* 0x000fd00000000000 */
[----:B------:R-:W-:Y:S04]  /*2ee10*/  STL.64 [R1+0xd0], R52 ;  /* 0x0000d03401007387 */ /* 0x000fe80000100a00 */
[----:B------:R0:W-:Y:S04]  /*2ee20*/  STL.64 [R1+0xd8], R54 ;  /* 0x0000d83601007387 */ /* 0x0001e80000100a00 */
[----:B0-----:R-:W3:Y:S04]  /*2ee30*/  LDL.LU.64 R54, [R1+0x1c48] ;  /* 0x001c480001367983 */ /* 0x001ee80000300a00 */
[----:B------:R-:W3:Y:S01]  /*2ee40*/  LDL.LU.64 R52, [R1+0x1c40] ;  /* 0x001c400001347983 */ /* 0x000ee20000300a00 */
        /* <DEDUP_REMOVED lines=11> */
[C---:B------:R-:W-:Y:S06]  /*2ef00*/  HMMA.16816.F32 R24, R12.reuse, R40, R24 ;  /* 0x000000280c18723c */ /* 0x040fec0000001818 */
[C---:B------:R-:W-:Y:S06]  /*2ef10*/  HMMA.16816.F32 R44, R12.reuse, R38, R44 ;  /* 0x000000260c2c723c */ /* 0x040fec000000182c */
[----:B------:R-:W-:Y:S01]  /*2ef20*/  HMMA.16816.F32 R12, R12, R4, R20 ;  /* 0x000000040c0c723c */ /* 0x000fe20000001814 */
[----:B------:R-:W-:-:S02]  /*2ef30*/  IMAD R32, R34, 0x100, R33 ;  /* 0x0000010022207824 */ /* 0x000fc400078e0221 */
[----:B------:R-:W-:Y:S02]  /*2ef40*/  IMAD R33, R48, 0x100, R35 ;  /* 0x0000010030217824 */ /* 0x000fe400078e0223 */
[----:B------:R-:W-:Y:S02]  /*2ef50*/  IMAD R34, R50, 0x100, R49 ;  /* 0x0000010032227824 */ /* 0x000fe400078e0231 */
[----:B------:R-:W-:Y:S01]  /*2ef60*/  IMAD R35, R61, 0x100, R51 ;  /* 0x000001003d237824 */ /* 0x000fe200078e0233 */
[----:B------:R-:W-:Y:S02]  /*2ef70*/  F2FP.F16.E5M2.UNPACK_B R32, R32 ;  /* 0x00000020ff20723e */ /* 0x000fe400020004ff */
[----:B------:R-:W-:Y:S02]  /*2ef80*/  F2FP.F16.E5M2.UNPACK_B R33, R33 ;  /* 0x00000021ff21723e */ /* 0x000fe400020004ff */
[----:B------:R-:W-:Y:S02]  /*2ef90*/  F2FP.F16.E5M2.UNPACK_B R34, R34 ;  /* 0x00000022ff22723e */ /* 0x000fe400020004ff */
[----:B------:R-:W-:Y:S01]  /*2efa0*/  F2FP.F16.E5M2.UNPACK_B R35, R35 ;  /* 0x00000023ff23723e */ /* 0x000fe200020004ff */
[----:B------:R-:W-:-:S02]  /*2efb0*/  IMAD.MOV.U32 R61, RZ, RZ, R27 ;  /* 0x000000ffff3d7224 */ /* 0x000fc400078e001b */
[----:B------:R-:W-:Y:S04]  /*2efc0*/  STL.64 [R1+0x1a0], R44 ;  /* 0x0001a02c01007387 */ /* 0x000fe80000100a00 */
[----:B------:R-:W-:Y:S04]  /*2efd0*/  STL.64 [R1+0x1a8], R46 ;  /* 0x0001a82e01007387 */ /* 0x000fe80000100a00 */
[----:B------:R-:W-:Y:S04]  /*2efe0*/  STL.64 [R1+0x190], R24 ;  /* 0x0001901801007387 */ /* 0x000fe80000100a00 */
[----:B------:R3:W-:Y:S04]  /*2eff0*/  STL [R1+0x198], R26 ;  /* 0x0001981a01007387 */ /* 0x0007e80000100800 */
[----:B------:R-:W-:Y:S04]  /*2f000*/  STL [R1+0x1b9c], R61 ;  /* 0x001b9c3d01007387 */ /* 0x000fe80000100800 */
[----:B------:R-:W-:Y:S04]  /*2f010*/  STL.64 [R1+0x160], R12 ;  /* 0x0001600c01007387 */ /* 0x000fe80000100a00 */
[----:B------:R4:W-:Y:S01]  /*2f020*/  STL.64 [R1+0x168], R14 ;  /* 0x0001680e01007387 */ /* 0x0009e20000100a00 */
[----:B---3--:R-:W-:-:S15]  /*2f030*/  HMMA.16816.F32 R24, R32, R10, R52 ;  /* 0x0000000a2018723c */ /* 0x008fde0000001834 */
[----:B------:R-:W-:-:S08]  /*2f040*/  NOP ;  /* 0x0000000000007918 */ /* 0x000fd00000000000 */
[----:B------:R-:W-:Y:S04]  /*2f050*/  STL.64 [R1+0x150], R24 ;  /* 0x0001501801007387 */ /* 0x000fe80000100a00 */
[----:B------:R-:W-:Y:S01]  /*2f060*/  STL.64 [R1+0x158], R26 ;  /* 0x0001581a01007387 */ /* 0x000fe20000100a00 */
[----:B------:R-:W-:Y:S02]  /*2f070*/  IMAD.MOV.U32 R50, RZ, RZ, R60 ;  /* 0x000000ffff327224 */ /* 0x000fe400078e003c */
[----:B------:R-:W-:Y:S01]  /*2f080*/  IMAD.MOV.U32 R51, RZ, RZ, R0 ;  /* 0x000000ffff337224 */ /* 0x000fe200078e0000 */
[C---:B--2---:R-:W-:Y:S06]  /*2f090*/  HMMA.16816.F32 R20, R32.reuse, R8, R56 ;  /* 0x000000082014723c */ /* 0x044fec0000001838 */
[----:B----4-:R-:W-:-:S15]  /*2f0a0*/  HMMA.16816.F32 R12, R32, R6, R28 ;  /* 0x00000006200c723c */ /* 0x010fde000000181c */
[----:B------:R-:W-:-:S08]  /*2f0b0*/  NOP ;  /* 0x0000000000007918 */ /* 0x000fd00000000000 */
[----:B------:R-:W-:Y:S04]  /*2f0c0*/  STL [R1+0x130], R12 ;  /* 0x0001300c01007387 */ /* 0x000fe80000100800 */
[----:B------:R-:W-:Y:S04]  /*2f0d0*/  STL.64 [R1+0x140], R20 ;  /* 0x0001401401007387 */ /* 0x000fe80000100a00 */
[----:B------:R-:W-:Y:S04]  /*2f0e0*/  STL.64 [R1+0x148], R22 ;  /* 0x0001481601007387 */ /* 0x000fe80000100a00 */
[----:B------:R0:W-:Y:S01]  /*2f0f0*/  STL.64 [R1+0x138], R14 ;  /* 0x0001380e01007387 */ /* 0x0001e20000100a00 */
[----:B------:R-:W-:-:S03]  /*2f100*/  IMAD.MOV.U32 R61, RZ, RZ, R13 ;  /* 0x000000ffff3d7224 */ /* 0x000fc600078e000d */
[----:B------:R-:W2:Y:S01]  /*2f110*/  LDL.LU R48, [R1+0xc0] ;  /* 0x0000c00001307983 */ /* 0x000ea20000300800 */
[----:B0-----:R-:W-:-:S15]  /*2f120*/  HMMA.16816.F32 R12, R32, R2, R16 ;  /* 0x00000002200c723c */ /* 0x001fde0000001810 */
[----:B------:R-:W-:-:S08]  /*2f130*/  NOP ;  /* 0x0000000000007918 */ /* 0x000fd00000000000 */
[----:B------:R0:W-:Y:S04]  /*2f140*/  STL.64 [R1+0x120], R12 ;  /* 0x0001200c01007387 */ /* 0x0001e80000100a00 */
[----:B------:R1:W-:Y:S04]  /*2f150*/  STL.64 [R1+0x128], R14 ;  /* 0x0001280e01007387 */ /* 0x0003e80000100a00 */
[----:B------:R-:W2:Y:S04]  /*2f160*/  LDL.LU R49, [R1+0xc4] ;  /* 0x0000c40001317983 */ /* 0x000ea80000300800 */
[----:B0-----:R-:W3:Y:S04]  /*2f170*/  LDL.LU R12, [R1+0x794] ;  /* 0x00079400010c7983 */ /* 0x001ee80000300800 */
[----:B------:R-:W3:Y:S04]  /*2f180*/  LDL.LU R13, [R1+0x790] ;  /* 0x00079000010d7983 */ /* 0x000ee80000300800 */
[----:B------:R-:W4:Y:S04]  /*2f190*/  LDL.LU R60, [R1+0x79c] ;  /* 0x00079c00013c7983 */ /* 0x000f280000300800 */
[----:B------:R-:W4:Y:S04]  /*2f1a0*/  LDL.LU R0, [R1+0x798] ;  /* 0x0007980001007983 */ /* 0x000f280000300800 */
[----:B------:R-:W4:Y:S04]  /*2f1b0*/  LDL.LU R20, [R1+0x70] ;  /* 0x0000700001147983 */ /* 0x000f280000300800 */
[----:B------:R-:W4:Y:S04]  /*2f1c0*/  LDL.LU R21, [R1+0x74] ;  /* 0x0000740001157983 */ /* 0x000f280000300800 */
[----:B------:R-:W4:Y:S04]  /*2f1d0*/  LDL.LU R22, [R1+0x78] ;  /* 0x0000780001167983 */ /* 0x000f280000300800 */
[----:B------:R-:W4:Y:S04]  /*2f1e0*/  LDL.LU R23, [R1+0x7c] ;  /* 0x00007c0001177983 */ /* 0x000f280000300800 */
        /* <DEDUP_REMOVED lines=24> */
[----:B------:R-:W4:Y:S04]  /*2f370*/  LDL.LU R18, [R1+0x8] ;  /* 0x0000080001127983 */ /* 0x000f280000300800 */
[----:B------:R-:W4:Y:S01]  /*2f380*/  LDL.LU R19, [R1+0xc] ;  /* 0x00000c0001137983 */ /* 0x000f220000300800 */
[----:B--2---:R-:W-:Y:S01]  /*2f390*/  HMMA.16816.F32 R48, R32, R36, R48 ;  /* 0x000000242030723c */ /* 0x004fe20000001830 */
[----:B---3--:R-:W-:-:S02]  /*2f3a0*/  IMAD R12, R13, 0x100, R12 ;  /* 0x000001000d0c7824 */ /* 0x008fc400078e020c */
[----:B----4-:R-:W-:-:S15]  /*2f3b0*/  IMAD R13, R0, 0x100, R60 ;  /* 0x00000100000d7824 */ /* 0x010fde00078e023c */
[----:B------:R-:W-:-:S06]  /*2f3c0*/  NOP ;  /* 0x0000000000007918 */ /* 0x000fcc0000000000 */
[----:B------:R-:W-:Y:S02]  /*2f3d0*/  IMAD.MOV.U32 R0, RZ, RZ, R51 ;  /* 0x000000ffff007224 */ /* 0x000fe400078e0033 */
[----:B------:R-:W-:Y:S01]  /*2f3e0*/  IMAD.MOV.U32 R60, RZ, RZ, R50 ;  /* 0x000000ffff3c7224 */ /* 0x000fe200078e0032 */
[----:B------:R0:W-:Y:S04]  /*2f3f0*/  STL.64 [R1+0xf0], R48 ;  /* 0x0000f03001007387 */ /* 0x0001e80000100a00 */
[----:B------:R-:W2:Y:S04]  /*2f400*/  LDL.LU.64 R50, [R1+0x1c18] ;  /* 0x001c180001327983 */ /* 0x000ea80000300a00 */
[----:B0-----:R-:W2:Y:S04]  /*2f410*/  LDL.LU.64 R48, [R1+0x1c10] ;  /* 0x001c100001307983 */ /* 0x001ea80000300a00 */
[----:B------:R0:W-:Y:S04]  /*2f420*/  STL [R1+0x1b94], R0 ;  /* 0x001b940001007387 */ /* 0x0001e80000100800 */
[----:B0-----:R-:W3:Y:S04]  /*2f430*/  LDL.LU R0, [R1+0x7ac] ;  /* 0x0007ac0001007983 */ /* 0x001ee80000300800 */
[----:B------:R0:W-:Y:S04]  /*2f440*/  STL [R1+0x1b90], R60 ;  /* 0x001b903c01007387 */ /* 0x0001e80000100800 */
[----:B0-----:R-:W4:Y:S01]  /*2f450*/  LDL.LU R60, [R1+0x7a4] ;  /* 0x0007a400013c7983 */ /* 0x001f220000300800 */
[C---:B------:R-:W-:Y:S06]  /*2f460*/  HMMA.16816.F32 R44, R32.reuse, R38, R44 ;  /* 0x00000026202c723c */ /* 0x040fec000000182c */
[C---:B------:R-:W-:Y:S06]  /*2f470*/  HMMA.16816.F32 R24, R32.reuse, R40, R24 ;  /* 0x000000282018723c */ /* 0x040fec0000001818 */
[----:B------:R-:W-:Y:S01]  /*2f480*/  HMMA.16816.F32 R32, R32, R4, R20 ;  /* 0x000000042020723c */ /* 0x000fe20000001814 */
[----:B------:R-:W-:-:S02]  /*2f490*/  F2FP.F16.E5M2.UNPACK_B R12, R12 ;  /* 0x0000000cff0c723e */ /* 0x000fc400020004ff */
[----:B------:R-:W-:Y:S01]  /*2f4a0*/  F2FP.F16.E5M2.UNPACK_B R13, R13 ;  /* 0x0000000dff0d723e */ /* 0x000fe200020004ff */
[----:B---3--:R-:W-:Y:S02]  /*2f4b0*/  IMAD R15, R15, 0x100, R0 ;  /* 0x000001000f0f7824 */ /* 0x008fe400078e0200 */
[----:B------:R-:W3:Y:S03]  /*2f4c0*/  LDL.LU R0, [R1+0x2d0] ;  /* 0x0002d00001007983 */ /* 0x000ee60000300800 */
[----:B------:R-:W-:Y:S01]  /*2f4d0*/  F2FP.F16.E5M2.UNPACK_B R15, R15 ;  /* 0x0000000fff0f723e */ /* 0x000fe200020004ff */
[----:B----4-:R-:W-:-:S05]  /*2f4e0*/  IMAD R14, R14, 0x100, R60 ;  /* 0x000001000e0e7824 */ /* 0x010fca00078e023c */
[----:B------:R-:W-:Y:S01]  /*2f4f0*/  F2FP.F16.E5M2.UNPACK_B R14, R14 ;  /* 0x0000000eff0e723e */ /* 0x000fe200020004ff */
[----:B------:R-:W-:Y:S06]  /*2f500*/  STL.64 [R1+0x110], R44 ;  /* 0x0001102c01007387 */ /* 0x000fec0000100a00 */
[C---:B------:R-:W-:Y:S01]  /*2f510*/  HMMA.16816.F32 R52, R12.reuse, R10, R52 ;  /* 0x0000000a0c34723c */ /* 0x040fe20000001834 */
[----:B------:R0:W-:Y:S05]  /*2f520*/  STL.64 [R1+0x118], R46 ;  /* 0x0001182e01007387 */ /* 0x0001ea0000100a00 */
[C---:B------:R-:W-:Y:S06]  /*2f530*/  HMMA.16816.F32 R56, R12.reuse, R8, R56 ;  /* 0x000000080c38723c */ /* 0x040fec0000001838 */
[C---:B------:R-:W-:Y:S06]  /*2f540*/  HMMA.16816.F32 R28, R12.reuse, R6, R28 ;  /* 0x000000060c1c723c */ /* 0x040fec000000181c */
[----:B------:R-:W-:Y:S01]  /*2f550*/  HMMA.16816.F32 R16, R12, R2, R16 ;  /* 0x000000020c10723c */ /* 0x000fe20000001810 */
[----:B0-----:R-:W4:Y:S04]  /*2f560*/  LDL.LU.64 R46, [R1+0x1c08] ;  /* 0x001c0800012e7983 */ /* 0x001f280000300a00 */
[----:B------:R-:W4:Y:S04]  /*2f570*/  LDL.LU.64 R44, [R1+0x1c00] ;  /* 0x001c0000012c7983 */ /* 0x000f280000300a00 */
[----:B------:R-:W-:Y:S04]  /*2f580*/  STL.64 [R1+0x100], R24 ;  /* 0x0001001801007387 */ /* 0x000fe80000100a00 */
[----:B------:R0:W-:Y:S01]  /*2f590*/  STL.64 [R1+0x108], R26 ;  /* 0x0001081a01007387 */ /* 0x0001e20000100a00 */
[----:B------:R-:W-:-:S03]  /*2f5a0*/  IMAD.MOV.U32 R60, RZ, RZ, R32 ;  /* 0x000000ffff3c7224 */ /* 0x000fc600078e0020 */
[----:B0-----:R-:W2:Y:S04]  /*2f5b0*/  LDL.LU.64 R26, [R1+0x1bf8] ;  /* 0x001bf800011a7983 */ /* 0x001ea80000300a00 */
[----:B------:R-:W2:Y:S04]  /*2f5c0*/  LDL.LU.64 R24, [R1+0x1bf0] ;  /* 0x001bf00001187983 */ /* 0x000ea80000300a00 */
[----:B------:R-:W4:Y:S04]  /*2f5d0*/  LDL.LU.64 R22, [R1+0x1be8] ;  /* 0x001be80001167983 */ /* 0x000f280000300a00 */
[----:B------:R-:W4:Y:S04]  /*2f5e0*/  LDL.LU.64 R20, [R1+0x1be0] ;  /* 0x001be00001147983 */ /* 0x000f280000300a00 */
[----:B------:R0:W-:Y:S04]  /*2f5f0*/  STL [R1+0xe4], R33 ;  /* 0x0000e42101007387 */ /* 0x0001e80000100800 */
[----:B------:R1:W-:Y:S04]  /*2f600*/  STL.64 [R1+0xe8], R34 ;  /* 0x0000e82201007387 */ /* 0x0003e80000100a00 */
[----:B------:R-:W2:Y:S04]  /*2f610*/  LDL.LU R32, [R1+0x7c4] ;  /* 0x0007c40001207983 */ /* 0x000ea80000300800 */
[----:B0-----:R-:W2:Y:S04]  /*2f620*/  LDL.LU R33, [R1+0x7c0] ;  /* 0x0007c00001217983 */ /* 0x001ea80000300800 */
[----:B-1----:R-:W4:Y:S04]  /*2f630*/  LDL.LU R34, [R1+0x7cc] ;  /* 0x0007cc0001227983 */ /* 0x002f280000300800 */
[----:B------:R-:W4:Y:S04]  /*2f640*/  LDL.LU R35, [R1+0x7c8] ;  /* 0x0007c80001237983 */ /* 0x000f280000300800 */
[----:B------:R0:W-:Y:S04]  /*2f650*/  STL [R1+0x1b98], R60 ;  /* 0x001b983c01007387 */ /* 0x0001e80000100800 */
[----:B0-----:R-:W2:Y:S04]  /*2f660*/  LDL.LU R60, [R1+0x7b8] ;  /* 0x0007b800013c7983 */ /* 0x001ea80000300800 */
[----:B------:R-:W-:Y:S04]  /*2f670*/  STL.64 [R1+0xc0], R52 ;  /* 0x0000c03401007387 */ /* 0x000fe80000100a00 */
[----:B------:R0:W-:Y:S04]  /*2f680*/  STL.64 [R1+0xc8], R54 ;  /* 0x0000c83601007387 */ /* 0x0001e80000100a00 */
[----:B0-----:R-:W4:Y:S04]  /*2f690*/  LDL.LU.64 R54, [R1+0x1bd8] ;  /* 0x001bd80001367983 */ /* 0x001f280000300a00 */
[----:B------:R-:W4:Y:S04]  /*2f6a0*/  LDL.LU.64 R52, [R1+0x1bd0] ;  /* 0x001bd00001347983 */ /* 0x000f280000300a00 */
[----:B------:R-:W2:Y:S04]  /*2f6b0*/  LDL.LU R10, [R1+0x7b0] ;  /* 0x0007b000010a7983 */ /* 0x000ea80000300800 */
[----:B------:R-:W4:Y:S04]  /*2f6c0*/  LDL.LU R11, [R1+0x7bc] ;  /* 0x0007bc00010b7983 */ /* 0x000f280000300800 */
[----:B------:R-:W-:Y:S04]  /*2f6d0*/  STL.64 [R1+0xa0], R56 ;  /* 0x0000a03801007387 */ /* 0x000fe80000100a00 */
[----:B------:R0:W-:Y:S04]  /*2f6e0*/  STL.64 [R1+0xa8], R58 ;  /* 0x0000a83a01007387 */ /* 0x0001e80000100a00 */
[----:B0-----:R-:W2:Y:S04]  /*2f6f0*/  LDL.LU.64 R58, [R1+0x1bc8] ;  /* 0x001bc800013a7983 */ /* 0x001ea80000300a00 */
[----:B------:R-:W2:Y:S04]  /*2f700*/  LDL.LU.64 R56, [R1+0x1bc0] ;  /* 0x001bc00001387983 */ /* 0x000ea80000300a00 */
[----:B------:R-:W4:Y:S04]  /*2f710*/  LDL.LU R9, [R1+0x7b4] ;  /* 0x0007b40001097983 */ /* 0x000f280000300800 */
[----:B------:R-:W-:Y:S04]  /*2f720*/  STL.64 [R1+0x80], R28 ;  /* 0x0000801c01007387 */ /* 0x000fe80000100a00 */
[----:B------:R0:W-:Y:S04]  /*2f730*/  STL.64 [R1+0x88], R30 ;  /* 0x0000881e01007387 */ /* 0x0001e80000100a00 */
[----:B0-----:R-:W4:Y:S04]  /*2f740*/  LDL.LU.64 R30, [R1+0x1bb8] ;  /* 0x001bb800011e7983 */ /* 0x001f280000300a00 */
[----:B------:R-:W4:Y:S04]  /*2f750*/  LDL.LU.64 R28, [R1+0x1bb0] ;  /* 0x001bb000011c7983 */ /* 0x000f280000300a00 */
[----:B------:R-:W-:Y:S04]  /*2f760*/  STL.64 [R1+0x70], R16 ;  /* 0x0000701001007387 */ /* 0x000fe80000100a00 */
[----:B------:R0:W-:Y:S04]  /*2f770*/  STL.64 [R1+0x78], R18 ;  /* 0x0000781201007387 */ /* 0x0001e80000100a00 */
[----:B0-----:R-:W4:Y:S04]  /*2f780*/  LDL.LU.64 R18, [R1+0x1ba8] ;  /* 0x001ba80001127983 */ /* 0x001f280000300a00 */
[----:B------:R-:W4:Y:S01]  /*2f790*/  LDL.LU.64 R16, [R1+0x1ba0] ;  /* 0x001ba00001107983 */ /* 0x000f220000300a00 */
[----:B------:R-:W-:-:S02]  /*2f7a0*/  F2FP.F16.E5M2.UNPACK_B R3, R42.H1 ;  /* 0x0000002aff03723e */ /* 0x000fc400030004ff */
[----:B---3--:R-:W-:Y:S01]  /*2f7b0*/  F2FP.F16.E5M2.UNPACK_B R2, R0.H1 ;  /* 0x00000000ff02723e */ /* 0x008fe200030004ff */
[C---:B--2---:R-:W-:Y:S06]  /*2f7c0*/  HMMA.16816.F32 R56, R12.reuse, R40, R56 ;  /* 0x000000280c38723c */ /* 0x044fec0000001838 */
[----:B----4-:R-:W-:-:S15]  /*2f7d0*/  HMMA.16816.F32 R16, R12, R36, R16 ;  /* 0x000000240c10723c */ /* 0x010fde0000001810 */
[----:B------:R-:W-:-:S08]  /*2f7e0*/  NOP ;  /* 0x0000000000007918 */ /* 0x000fd00000000000 */
[----:B------:R-:W-:Y:S04]  /*2f7f0*/  STL.64 [R1+0x60], R16 ;  /* 0x0000601001007387 */ /* 0x000fe80000100a00 */
[----:B------:R0:W-:Y:S02]  /*2f800*/  STL.64 [R1+0x68], R18 ;  /* 0x0000681201007387 */ /* 0x0001e40000100a00 */
[----:B0-----:R-:W-:Y:S07]  /*2f810*/  HMMA.16816.F32 R16, R12, R38, R28 ;  /* 0x000000260c10723c */ /* 0x001fee000000181c */
[----:B------:R-:W-:-:S15]  /*2f820*/  IMAD R28, R10, 0x100, R9 ;  /* 0x000001000a1c7824 */ /* 0x000fde00078e0209 */
[----:B------:R-:W-:-:S01]  /*2f830*/  NOP ;  /* 0x0000000000007918 */ /* 0x000fc20000000000 */
[----:B------:R-:W-:Y:S04]  /*2f840*/  STL.64 [R1+0x50], R16 ;  /* 0x0000501001007387 */ /* 0x000fe80000100a00 */
[----:B------:R0:W-:Y:S04]  /*2f850*/  STL.64 [R1+0x58], R18 ;  /* 0x0000581201007387 */ /* 0x0001e80000100a00 */
[----:B0-----:R-:W2:Y:S04]  /*2f860*/  LDL.LU R18, [R1+0x2f0] ;  /* 0x0002f00001127983 */ /* 0x001ea80000300800 */
[----:B------:R-:W3:Y:S04]  /*2f870*/  LDL.LU R19, [R1+0x2f4] ;  /* 0x0002f40001137983 */ /* 0x000ee80000300800 */
[----:B------:R-:W4:Y:S04]  /*2f880*/  LDL.LU R6, [R1+0x2e0] ;  /* 0x0002e00001067983 */ /* 0x000f280000300800 */
[----:B------:R-:W4:Y:S04]  /*2f890*/  LDL.LU R7, [R1+0x2e4] ;  /* 0x0002e40001077983 */ /* 0x000f280000300800 */
[----:B------:R-:W-:Y:S04]  /*2f8a0*/  STL.64 [R1+0x1b00], R58 ;  /* 0x001b003a01007387 */ /* 0x000fe80000100a00 */
[----:B------:R-:W-:Y:S04]  /*2f8b0*/  STL.64 [R1+0x1af8], R56 ;  /* 0x001af83801007387 */ /* 0x000fe80000100a00 */
        /* <DEDUP_REMOVED lines=8> */
[----:B------:R-:W-:-:S03]  /*2f940*/  IMAD R29, R60, 0x100, R11 ;  /* 0x000001003c1d7824 */ /* 0x000fc600078e020b */
[----:B------:R-:W4:Y:S01]  /*2f950*/  LDL.LU R10, [R1+0x2b0] ;  /* 0x0002b000010a7983 */ /* 0x000f220000300800 */
[----:B------:R-:W-:-:S03]  /*2f960*/  IMAD R30, R33, 0x100, R32 ;  /* 0x00000100211e7824 */ /* 0x000fc600078e0220 */
[----:B------:R-:W4:Y:S04]  /*2f970*/  LDL.LU R11, [R1+0x2b4] ;  /* 0x0002b400010b7983 */ /* 0x000f280000300800 */
[----:B------:R-:W4:Y:S01]  /*2f980*/  LDL.LU R32, [R1+0x20] ;  /* 0x0000200001207983 */ /* 0x000f220000300800 */
[----:B------:R-:W-:-:S03]  /*2f990*/  IMAD R31, R35, 0x100, R34 ;  /* 0x00000100231f7824 */ /* 0x000fc600078e0222 */
[----:B------:R-:W4:Y:S04]  /*2f9a0*/  LDL.LU R33, [R1+0x24] ;  /* 0x0000240001217983 */ /* 0x000f280000300800 */
[----:B------:R-:W4:Y:S01]  /*2f9b0*/  LDL.LU R34, [R1+0x28] ;  /* 0x0000280001227983 */ /* 0x000f220000300800 */
[----:B------:R-:W-:-:S03]  /*2f9c0*/  IMAD.MOV.U32 R35, RZ, RZ, R43 ;  /* 0x000000ffff237224 */ /* 0x000fc600078e002b */
[----:B------:R-:W4:Y:S04]  /*2f9d0*/  LDL.LU R37, [R1+0x7f0] ;  /* 0x0007f00001257983 */ /* 0x000f280000300800 */
[----:B------:R-:W4:Y:S04]  /*2f9e0*/  LDL.LU R43, [R1+0x7ec] ;  /* 0x0007ec00012b7983 */ /* 0x000f280000300800 */
[----:B------:R-:W4:Y:S04]  /*2f9f0*/  LDL.LU R60, [R1+0x2a0] ;  /* 0x0002a000013c7983 */ /* 0x000f280000300800 */
[----:B------:R-:W4:Y:S01]  /*2fa00*/  LDL.LU R0, [R1+0x2a4] ;  /* 0x0002a40001007983 */ /* 0x000f220000300800 */
[----:B------:R-:W-:-:S02]  /*2fa10*/  F2FP.F16.E5M2.UNPACK_B R28, R28 ;  /* 0x0000001cff1c723e */ /* 0x000fc400020004ff */
[----:B------:R-:W-:Y:S02]  /*2fa20*/  F2FP.F16.E5M2.UNPACK_B R29, R29 ;  /* 0x0000001dff1d723e */ /* 0x000fe400020004ff */
[----:B------:R-:W-:Y:S02]  /*2fa30*/  F2FP.F16.E5M2.UNPACK_B R30, R30 ;  /* 0x0000001eff1e723e */ /* 0x000fe400020004ff */
[----:B------:R-:W-:Y:S01]  /*2fa40*/  F2FP.F16.E5M2.UNPACK_B R31, R31 ;  /* 0x0000001fff1f723e */ /* 0x000fe200020004ff */
[----:B------:R-:W-:Y:S06]  /*2fa50*/  HMMA.16816.F32 R52, R12, R4, R52 ;  /* 0x000000040c34723c */ /* 0x000fec0000001834 */
[----:B------:R-:W-:-:S15]  /*2fa60*/  HMMA.16816.F32 R20, R28, R2, R20 ;  /* 0x000000021c14723c */ /* 0x000fde0000001814 */
[----:B------:R-:W-:-:S02]  /*2fa70*/  NOP ;  /* 0x0000000000007918 */ /* 0x000fc40000000000 */
[----:B------:R-:W-:Y:S04]  /*2fa80*/  STL.64 [R1+0x1b10], R54 ;  /* 0x001b103601007387 */ /* 0x000fe80000100a00 */
[----:B------:R-:W-:Y:S04]  /*2fa90*/  STL.64 [R1+0x1b08], R52 ;  /* 0x001b083401007387 */ /* 0x000fe80000100a00 */
[----:B------:R-:W-:Y:S04]  /*2faa0*/  STL.64 [R1+0x1b20], R22 ;  /* 0x001b201601007387 */ /* 0x000fe80000100a00 */
[----:B------:R-:W-:Y:S01]  /*2fab0*/  STL.64 [R1+0x1b18], R20 ;  /* 0x001b181401007387 */ /* 0x000fe20000100a00 */
[----:B--2---:R-:W-:-:S02]  /*2fac0*/  F2FP.F16.E5M2.UNPACK_B R4, R18.H1 ;  /* 0x00000012ff04723e */ /* 0x004fc400030004ff */
[----:B---3--:R-:W-:Y:S02]  /*2fad0*/  F2FP.F16.E5M2.UNPACK_B R5, R19.H1 ;  /* 0x00000013ff05723e */ /* 0x008fe400030004ff */
[----:B----4-:R-:W-:Y:S02]  /*2fae0*/  F2FP.F16.E5M2.UNPACK_B R6, R6.H1 ;  /* 0x00000006ff06723e */ /* 0x010fe400030004ff */
[----:B------:R-:W-:Y:S02]  /*2faf0*/  F2FP.F16.E5M2.UNPACK_B R7, R7.H1 ;  /* 0x00000007ff07723e */ /* 0x000fe400030004ff */
[----:B------:R-:W-:Y:S02]  /*2fb00*/  F2FP.F16.E5M2.UNPACK_B R8, R8.H1 ;  /* 0x00000008ff08723e */ /* 0x000fe400030004ff */
[----:B------:R-:W-:Y:S01]  /*2fb10*/  F2FP.F16.E5M2.UNPACK_B R9, R9.H1 ;  /* 0x00000009ff09723e */ /* 0x000fe200030004ff */
[C---:B------:R-:W-:Y:S06]  /*2fb20*/  HMMA.16816.F32 R24, R28.reuse, R4, R24 ;  /* 0x000000041c18723c */ /* 0x040fec0000001818 */
[C---:B------:R-:W-:Y:S06]  /*2fb30*/  HMMA.16816.F32 R16, R28.reuse, R6, R44 ;  /* 0x000000061c10723c */ /* 0x040fec000000182c */
[----:B------:R-:W-:Y:S11]  /*2fb40*/  HMMA.16816.F32 R12, R28, R8, R48 ;  /* 0x000000081c0c723c */ /* 0x000ff60000001830 */
[----:B------:R-:W-:Y:S04]  /*2fb50*/  STL.64 [R1+0x1b30], R26 ;  /* 0x001b301a01007387 */ /* 0x000fe80000100a00 */
[----:B------:R-:W-:Y:S04]  /*2fb60*/  STL.64 [R1+0x1b28], R24 ;  /* 0x001b281801007387 */ /* 0x000fe80000100a00 */
[----:B------:R-:W-:Y:S04]  /*2fb70*/  STL.64 [R1+0x1b40], R18 ;  /* 0x001b401201007387 */ /* 0x000fe80000100a00 */
[----:B------:R-:W-:Y:S04]  /*2fb80*/  STL.64 [R1+0x1b38], R16 ;  /* 0x001b381001007387 */ /* 0x000fe80000100a00 */
[----:B------:R0:W-:Y:S04]  /*2fb90*/  STL [R1+0x1aec], R12 ;  /* 0x001aec0c01007387 */ /* 0x0001e80000100800 */
[----:B------:R1:W-:Y:S04]  /*2fba0*/  STL [R1+0x1ae8], R13 ;  /* 0x001ae80d01007387 */ /* 0x0003e80000100800 */
[----:B------:R2:W-:Y:S04]  /*2fbb0*/  STL [R1+0x1ae4], R14 ;  /* 0x001ae40e01007387 */ /* 0x0005e80000100800 */
[----:B------:R3:W-:Y:S01]  /*2fbc0*/  STL [R1+0x1ae0], R15 ;  /* 0x001ae00f01007387 */ /* 0x0007e20000100800 */
[----:B------:R-:W-:-:S03]  /*2fbd0*/  F2FP.F16.E5M2.UNPACK_B R44, R60.H1 ;  /* 0x0000003cff2c723e */ /* 0x000fc600030004ff */
[----:B0-----:R-:W4:Y:S04]  /*2fbe0*/  LDL.LU R12, [R1+0x1c0] ;  /* 0x0001c000010c7983 */ /* 0x001f280000300800 */
[----:B-1----:R-:W4:Y:S04]  /*2fbf0*/  LDL.LU R13, [R1+0x1c4] ;  /* 0x0001c400010d7983 */ /* 0x002f280000300800 */
[----:B--2---:R-:W4:Y:S04]  /*2fc00*/  LDL.LU R14, [R1+0x1c8] ;  /* 0x0001c800010e7983 */ /* 0x004f280000300800 */
[----:B---3--:R-:W4:Y:S04]  /*2fc10*/  LDL.LU R15, [R1+0x1cc] ;  /* 0x0001cc00010f7983 */ /* 0x008f280000300800 */
[----:B------:R-:W2:Y:S04]  /*2fc20*/  LDL.LU R46, [R1+0x280] ;  /* 0x00028000012e7983 */ /* 0x000ea80000300800 */
[----:B------:R-:W3:Y:S01]  /*2fc30*/  LDL.LU R47, [R1+0x284] ;  /* 0x00028400012f7983 */ /* 0x000ee20000300800 */
[----:B------:R-:W-:-:S03]  /*2fc40*/  F2FP.F16.E5M2.UNPACK_B R45, R0.H1 ;  /* 0x00000000ff2d723e */ /* 0x000fc600030004ff */
        /* <DEDUP_REMOVED lines=22> */
[----:B------:R-:W-:-:S02]  /*2fdb0*/  IMAD R42, R42, 0x100, R36 ;  /* 0x000001002a2a7824 */ /* 0x000fc400078e0224 */
[----:B------:R-:W-:Y:S02]  /*2fdc0*/  IMAD R40, R41, 0x100, R40 ;  /* 0x0000010029287824 */ /* 0x000fe400078e0228 */
[----:B------:R-:W-:Y:S01]  /*2fdd0*/  IMAD R43, R43, 0x100, R37 ;  /* 0x000001002b2b7824 */ /* 0x000fe200078e0225 */
[----:B------:R-:W4:Y:S01]  /*2fde0*/  LDL.LU R36, [R1+0x180] ;  /* 0x0001800001247983 */ /* 0x000f220000300800 */
[----:B------:R-:W-:-:S03]  /*2fdf0*/  IMAD R41, R39, 0x100, R38 ;  /* 0x0000010027297824 */ /* 0x000fc600078e0226 */
[----:B------:R-:W4:Y:S04]  /*2fe00*/  LDL.LU R37, [R1+0x184] ;  /* 0x0001840001257983 */ /* 0x000f280000300800 */
[----:B------:R-:W4:Y:S04]  /*2fe10*/  LDL.LU R38, [R1+0x188] ;  /* 0x0001880001267983 */ /* 0x000f280000300800 */
[----:B------:R-:W4:Y:S01]  /*2fe20*/  LDL.LU R39, [R1+0x18c] ;  /* 0x00018c0001277983 */ /* 0x000f220000300800 */
[----:B------:R-:W-:Y:S02]  /*2fe30*/  F2FP.F16.E5M2.UNPACK_B R10, R10.H1 ;  /* 0x0000000aff0a723e */ /* 0x000fe400030004ff */
[----:B------:R-:W-:-:S07]  /*2fe40*/  F2FP.F16.E5M2.UNPACK_B R11, R11.H1 ;  /* 0x0000000bff0b723e */ /* 0x000fce00030004ff */
[----:B------:R-:W-:-:S15]  /*2fe50*/  HMMA.16816.F32 R32, R28, R10, R32 ;  /* 0x0000000a1c20723c */ /* 0x000fde0000001820 */
[----:B------:R-:W-:-:S08]  /*2fe60*/  NOP ;  /* 0x0000000000007918 */ /* 0x000fd00000000000 */
[----:B------:R-:W-:Y:S04]  /*2fe70*/  STL [R1+0x1af0], R32 ;  /* 0x001af02001007387 */ /* 0x000fe80000100800 */
[----:B------:R-:W-:Y:S04]  /*2fe80*/  STL [R1+0x1adc], R33 ;  /* 0x001adc2101007387 */ /* 0x000fe80000100800 */
[----:B------:R-:W-:Y:S04]  /*2fe90*/  STL [R1+0x1ad8], R34 ;  /* 0x001ad82201007387 */ /* 0x000fe80000100800 */
[----:B------:R0:W-:Y:S01]  /*2fea0*/  STL [R1+0x1ad4], R35 ;  /* 0x001ad42301007387 */ /* 0x0001e20000100800 */
[----:B------:R-:W-:-:S02]  /*2feb0*/  F2FP.F16.E5M2.UNPACK_B R40, R40 ;  /* 0x00000028ff28723e */ /* 0x000fc400020004ff */
[----:B------:R-:W-:Y:S02]  /*2fec0*/  F2FP.F16.E5M2.UNPACK_B R41, R41 ;  /* 0x00000029ff29723e */ /* 0x000fe400020004ff */
[----:B------:R-:W-:Y:S02]  /*2fed0*/  F2FP.F16.E5M2.UNPACK_B R42, R42 ;  /* 0x0000002aff2a723e */ /* 0x000fe400020004ff */
[----:B------:R-:W-:Y:S02]  /*2fee0*/  F2FP.F16.E5M2.UNPACK_B R43, R43 ;  /* 0x0000002bff2b723e */ /* 0x000fe400020004ff */
[----:B--2---:R-:W-:Y:S02]  /*2fef0*/  F2FP.F16.E5M2.UNPACK_B R46, R46.H1 ;  /* 0x0000002eff2e723e */ /* 0x004fe400030004ff */
[----:B---3--:R-:W-:Y:S02]  /*2ff00*/  F2FP.F16.E5M2.UNPACK_B R47, R47.H1 ;  /* 0x0000002fff2f723e */ /* 0x008fe400030004ff */
[----:B----4-:R-:W-:-:S02]  /*2ff10*/  F2FP.F16.E5M2.UNPACK_B R48, R60.H1 ;  /* 0x0000003cff30723e */ /* 0x010fc400030004ff */
[----:B------:R-:W-:Y:S01]  /*2ff20*/  F2FP.F16.E5M2.UNPACK_B R49, R0.H1 ;  /* 0x00000000ff31723e */ /* 0x000fe200030004ff */
[C---:B0-----:R-:W-:Y:S06]  /*2ff30*/  HMMA.16816.F32 R32, R28.reuse, R44, R12 ;  /* 0x0000002c1c20723c */ /* 0x041fec000000180c */
[C---:B------:R-:W-:Y:S06]  /*2ff40*/  HMMA.16816.F32 R12, R28.reuse, R46, R16 ;  /* 0x0000002e1c0c723c */ /* 0x040fec0000001810 */
[----:B------:R-:W-:Y:S11]  /*2ff50*/  HMMA.16816.F32 R16, R28, R48, R24 ;  /* 0x000000301c10723c */ /* 0x000ff60000001818 */
[----:B------:R0:W-:Y:S04]  /*2ff60*/  STL.64 [R1+0x270], R32 ;  /* 0x0002702001007387 */ /* 0x0001e80000100a00 */
[----:B------:R-:W-:Y:S04]  /*2ff70*/  STL.64 [R1+0x278], R34 ;  /* 0x0002782201007387 */ /* 0x000fe80000100a00 */
[----:B------:R1:W-:Y:S01]  /*2ff80*/  STL.64 [R1+0x260], R12 ;  /* 0x0002600c01007387 */ /* 0x0003e20000100a00 */
[----:B0-----:R-:W-:-:S04]  /*2ff90*/  IMAD.MOV.U32 R32, RZ, RZ, R14 ;  /* 0x000000ffff207224 */ /* 0x001fc800078e000e */
[----:B------:R-:W-:Y:S02]  /*2ffa0*/  IMAD.MOV.U32 R14, RZ, RZ, R17 ;  /* 0x000000ffff0e7224 */ /* 0x000fe400078e0011 */
[----:B-1----:R-:W-:Y:S02]  /*2ffb0*/  IMAD.MOV.U32 R12, RZ, RZ, R15 ;  /* 0x000000ffff0c7224 */ /* 0x002fe400078e000f */
[----:B------:R-:W-:Y:S02]  /*2ffc0*/  IMAD.MOV.U32 R13, RZ, RZ, R16 ;  /* 0x000000ffff0d7224 */ /* 0x000fe400078e0010 */
[----:B------:R-:W-:Y:S02]  /*2ffd0*/  IMAD.MOV.U32 R15, RZ, RZ, R18 ;  /* 0x000000ffff0f7224 */ /* 0x000fe400078e0012 */
[----:B------:R-:W-:Y:S02]  /*2ffe0*/  IMAD.MOV.U32 R33, RZ, RZ, R19 ;  /* 0x000000ffff217224 */ /* 0x000fe400078e0013 */
[C---:B------:R-:W-:Y:S06]  /*2fff0*/  HMMA.16816.F32 R16, R40.reuse, R2, R20 ;  /* 0x000000022810723c */ /* 0x040fec0000001814 */
[C---:B------:R-:W-:Y:S01]  /*30000*/  HMMA.16816.F32 R20, R40.reuse, R4, R52 ;  /* 0x000000042814723c */ /* 0x040fe20000001834 */
[----:B------:R-:W-:Y:S04]  /*30010*/  STL.64 [R1+0x1b50], R14 ;  /* 0x001b500e01007387 */ /* 0x000fe80000100a00 */
[----:B------:R0:W-:Y:S02]  /*30020*/  STL.64 [R1+0x1b48], R12 ;  /* 0x001b480c01007387 */ /* 0x0001e40000100a00 */
[----:B0-----:R-:W-:Y:S11]  /*30030*/  HMMA.16816.F32 R12, R40, R8, R36 ;  /* 0x00000008280c723c */ /* 0x001ff60000001824 */
[----:B------:R-:W-:-:S02]  /*30040*/  IMAD.MOV.U32 R34, RZ, RZ, R16 ;  /* 0x000000ffff227224 */ /* 0x000fc400078e0010 */
[----:B------:R-:W-:Y:S02]  /*30050*/  IMAD.MOV.U32 R35, RZ, RZ, R17 ;  /* 0x000000ffff237224 */ /* 0x000fe400078e0011 */
[----:B------:R-:W-:Y:S02]  /*30060*/  IMAD.MOV.U32 R51, RZ, RZ, R18 ;  /* 0x000000ffff337224 */ /* 0x000fe400078e0012 */
[----:B------:R-:W-:Y:S02]  /*30070*/  IMAD.MOV.U32 R50, RZ, RZ, R19 ;  /* 0x000000ffff327224 */ /* 0x000fe400078e0013 */
[----:B------:R-:W-:Y:S01]  /*30080*/  HMMA.16816.F32 R16, R40, R6, R56 ;  /* 0x000000062810723c */ /* 0x000fe20000001838 */
[----:B------:R-:W-:Y:S04]  /*30090*/  STL.64 [R1+0x1b60], R34 ;  /* 0x001b602201007387 */ /* 0x000fe80000100a00 */
[----:B------:R-:W-:Y:S04]  /*300a0*/  STL.64 [R1+0x1b58], R32 ;  /* 0x001b582001007387 */ /* 0x000fe80000100a00 */
[----:B------:R-:W-:Y:S04]  /*300b0*/  STL.64 [R1+0x20], R20 ;  /* 0x0000201401007387 */ /* 0x000fe80000100a00 */
[----:B------:R-:W-:Y:S04]  /*300c0*/  STL.64 [R1+0x28], R22 ;  /* 0x0000281601007387 */ /* 0x000fe80000100a00 */
[----:B------:R-:W2:Y:S01]  /*300d0*/  LDL.LU R28, [R1+0x170] ;  /* 0x00017000011c7983 */ /* 0x000ea20000300800 */
[----:B------:R-:W-:-:S05]  /*300e0*/  IMAD.MOV.U32 R53, RZ, RZ, R61 ;  /* 0x000000ffff357224 */ /* 0x000fca00078e003d */
[----:B------:R-:W-:Y:S04]  /*300f0*/  STL.64 [R1+0x10], R16 ;  /* 0x0000101001007387 */ /* 0x000fe80000100a00 */
[----:B------:R-:W-:Y:S04]  /*30100*/  STL.64 [R1+0x18], R18 ;  /* 0x0000181201007387 */ /* 0x000fe80000100a00 */
[----:B------:R0:W-:Y:S04]  /*30110*/  STL.64 [R1], R12 ;  /* 0x0000000c01007387 */ /* 0x0001e80000100a00 */
[----:B------:R1:W-:Y:S04]  /*30120*/  STL.64 [R1+0x8], R14 ;  /* 0x0000080e01007387 */ /* 0x0003e80000100a00 */
[----:B------:R-:W2:Y:S04]  /*30130*/  LDL.LU R29, [R1+0x174] ;  /* 0x00017400011d7983 */ /* 0x000ea80000300800 */
[----:B------:R-:W2:Y:S04]  /*30140*/  LDL.LU R30, [R1+0x178] ;  /* 0x00017800011e7983 */ /* 0x000ea80000300800 */
[----:B------:R-:W2:Y:S04]  /*30150*/  LDL.LU R31, [R1+0x17c] ;  /* 0x00017c00011f7983 */ /* 0x000ea80000300800 */
[----:B------:R-:W3:Y:S04]  /*30160*/  LDL.LU R60, [R1+0x800] ;  /* 0x00080000013c7983 */ /* 0x000ee80000300800 */
[----:B------:R-:W3:Y:S04]  /*30170*/  LDL.LU R36, [R1+0x7fc] ;  /* 0x0007fc0001247983 */ /* 0x000ee80000300800 */
[----:B------:R-:W4:Y:S04]  /*30180*/  LDL.LU R0, [R1+0x808] ;  /* 0x0008080001007983 */ /* 0x000f280000300800 */
[----:B------:R-:W4:Y:S04]  /*30190*/  LDL.LU R37, [R1+0x804] ;  /* 0x0008040001257983 */ /* 0x000f280000300800 */
[----:B------:R-:W2:Y:S04]  /*301a0*/  LDL.LU R52, [R1+0x130] ;  /* 0x0001300001347983 */ /* 0x000ea80000300800 */
[----:B------:R-:W3:Y:S04]  /*301b0*/  LDL.LU R61, [R1+0x1b9c] ;  /* 0x001b9c00013d7983 */ /* 0x000ee80000300800 */
[----:B------:R-:W2:Y:S04]  /*301c0*/  LDL.LU R54, [R1+0x138] ;  /* 0x0001380001367983 */ /* 0x000ea80000300800 */
[----:B------:R-:W2:Y:S04]  /*301d0*/  LDL.LU R55, [R1+0x13c] ;  /* 0x00013c0001377983 */ /* 0x000ea80000300800 */
[----:B0-----:R-:W2:Y:S04]  /*301e0*/  LDL.LU R12, [R1+0x190] ;  /* 0x00019000010c7983 */ /* 0x001ea80000300800 */
[----:B------:R-:W2:Y:S04]  /*301f0*/  LDL.LU R13, [R1+0x194] ;  /* 0x00019400010d7983 */ /* 0x000ea80000300800 */
[----:B-1----:R-:W2:Y:S04]  /*30200*/  LDL.LU R14, [R1+0x198] ;  /* 0x00019800010e7983 */ /* 0x002ea80000300800 */
[----:B------:R-:W2:Y:S04]  /*30210*/  LDL.LU R38, [R1+0x80c] ;  /* 0x00080c0001267983 */ /* 0x000ea80000300800 */
[----:B------:R-:W2:Y:S01]  /*30220*/  LDL.LU R39, [R1+0x818] ;  /* 0x0008180001277983 */ /* 0x000ea20000300800 */
[----:B---3--:R-:W-:-:S03]  /*30230*/  IMAD.MOV.U32 R15, RZ, RZ, R61 ;  /* 0x000000ffff0f7224 */ /* 0x008fc600078e003d */
        /* <DEDUP_REMOVED lines=21> */
[----:B------:R-:W-:-:S03]  /*30390*/  IMAD R36, R36, 0x100, R60 ;  /* 0x0000010024247824 */ /* 0x000fc600078e023c */
[----:B------:R-:W3:Y:S01]  /*303a0*/  LDL.LU R60, [R1+0x1b98] ;  /* 0x001b9800013c7983 */ /* 0x000ee20000300800 */
[----:B----4-:R-:W-:Y:S01]  /*303b0*/  IMAD R37, R37, 0x100, R0 ;  /* 0x0000010025257824 */ /* 0x010fe200078e0200 */
[C---:B--2---:R-:W-:Y:S02]  /*303c0*/  HMMA.16816.F32 R28, R40.reuse, R10, R28 ;  /* 0x0000000a281c723c */ /* 0x044fe4000000181c */
[----:B------:R-:W2:Y:S04]  /*303d0*/  LDL.LU R0, [R1+0x1b94] ;  /* 0x001b940001007983 */ /* 0x000ea80000300800 */
[----:B------:R0:W-:Y:S04]  /*303e0*/  STL [R1+0x1b8c], R10 ;  /* 0x001b8c0a01007387 */ /* 0x0001e80000100800 */
[----:B0-----:R-:W4:Y:S04]  /*303f0*/  LDL.LU R10, [R1+0x810] ;  /* 0x00081000010a7983 */ /* 0x001f280000300800 */
[----:B------:R-:W-:Y:S01]  /*30400*/  STL [R1+0x1b88], R11 ;  /* 0x001b880b01007387 */ /* 0x000fe20000100800 */
[----:B------:R-:W-:Y:S08]  /*30410*/  HMMA.16816.F32 R12, R40, R46, R12 ;  /* 0x0000002e280c723c */ /* 0x000ff0000000180c */
[----:B------:R-:W-:Y:S04]  /*30420*/  STL [R1+0x1ad0], R28 ;  /* 0x001ad01c01007387 */ /* 0x000fe80000100800 */
[----:B------:R-:W-:Y:S04]  /*30430*/  STL [R1+0x1acc], R29 ;  /* 0x001acc1d01007387 */ /* 0x000fe80000100800 */
[----:B------:R-:W-:Y:S04]  /*30440*/  STL [R1+0x1ac8], R30 ;  /* 0x001ac81e01007387 */ /* 0x000fe80000100800 */
[----:B------:R3:W-:Y:S01]  /*30450*/  STL [R1+0x1ac4], R31 ;  /* 0x001ac41f01007387 */ /* 0x0007e20000100800 */
[----:B------:R-:W-:-:S02]  /*30460*/  F2FP.F16.E5M2.UNPACK_B R36, R36 ;  /* 0x00000024ff24723e */ /* 0x000fc400020004ff */
[----:B------:R-:W-:Y:S01]  /*30470*/  F2FP.F16.E5M2.UNPACK_B R37, R37 ;  /* 0x00000025ff25723e */ /* 0x000fe200020004ff */
[----:B---3--:R-:W-:Y:S01]  /*30480*/  HMMA.16816.F32 R28, R40, R44, R32 ;  /* 0x0000002c281c723c */ /* 0x008fe20000001820 */
[----:B------:R-:W-:Y:S02]  /*30490*/  IMAD R39, R61, 0x100, R39 ;  /* 0x000001003d277824 */ /* 0x000fe400078e0227 */
[----:B------:R-:W-:-:S15]  /*304a0*/  IMAD.MOV.U32 R61, RZ, RZ, R15 ;  /* 0x000000ffff3d7224 */ /* 0x000fde00078e000f */
[----:B------:R-:W-:-:S05]  /*304b0*/  NOP ;  /* 0x0000000000007918 */ /* 0x000fca0000000000 */
[----:B------:R0:W-:Y:S04]  /*304c0*/  STL.64 [R1+0xb0], R28 ;  /* 0x0000b01c01007387 */ /* 0x0001e80000100a00 */
[----:B------:R1:W-:Y:S01]  /*304d0*/  STL.64 [R1+0xb8], R30 ;  /* 0x0000b81e01007387 */ /* 0x0003e20000100a00 */
[----:B0-----:R-:W-:Y:S02]  /*304e0*/  IMAD.MOV.U32 R29, RZ, RZ, R12 ;  /* 0x000000ffff1d7224 */ /* 0x001fe400078e000c */
[----:B-1----:R-:W-:Y:S02]  /*304f0*/  IMAD.MOV.U32 R30, RZ, RZ, R13 ;  /* 0x000000ffff1e7224 */ /* 0x002fe400078e000d */
[----:B------:R-:W-:Y:S02]  /*30500*/  IMAD.MOV.U32 R31, RZ, RZ, R14 ;  /* 0x000000ffff1f7224 */ /* 0x000fe400078e000e */
[----:B------:R-:W-:Y:S01]  /*30510*/  HMMA.16816.F32 R12, R40, R48, R16 ;  /* 0x00000030280c723c */ /* 0x000fe20000001810 */
[----:B----4-:R-:W-:Y:S01]  /*30520*/  IMAD R38, R38, 0x100, R10 ;  /* 0x0000010026267824 */ /* 0x010fe200078e020a */
[----:B------:R-:W-:-:S04]  /*30530*/  F2FP.F16.E5M2.UNPACK_B R39, R39 ;  /* 0x00000027ff27723e */ /* 0x000fc800020004ff */
[----:B------:R-:W-:Y:S01]  /*30540*/  F2FP.F16.E5M2.UNPACK_B R38, R38 ;  /* 0x00000026ff26723e */ /* 0x000fe200020004ff */
[----:B------:R-:W-:Y:S04]  /*30550*/  STL.64 [R1+0x1b80], R46 ;  /* 0x001b802e01007387 */ /* 0x000fe80000100a00 */
[----:B------:R-:W-:Y:S02]  /*30560*/  STL.64 [R1+0x1b78], R44 ;  /* 0x001b782c01007387 */ /* 0x000fe40000100a00 */
[----:B------:R-:W-:Y:S10]  /*30570*/  HMMA.16816.F32 R16, R36, R2, R24 ;  /* 0x000000022410723c */ /* 0x000ff40000001818 */
[----:B------:R-:W-:Y:S04]  /*30580*/  STL.64 [R1+0x220], R12 ;  /* 0x0002200c01007387 */ /* 0x000fe80000100a00 */
[----:B------:R0:W-:Y:S01]  /*30590*/  STL [R1+0x228], R14 ;  /* 0x0002280e01007387 */ /* 0x0001e20000100800 */
[----:B------:R-:W-:-:S02]  /*305a0*/  IMAD.MOV.U32 R28, RZ, RZ, R15 ;  /* 0x000000ffff1c7224 */ /* 0x000fc400078e000f */
[C---:B0-----:R-:W-:Y:S06]  /*305b0*/  HMMA.16816.F32 R12, R36.reuse, R4, R20 ;  /* 0x00000004240c723c */ /* 0x041fec0000001814 */
[C---:B------:R-:W-:Y:S01]  /*305c0*/  HMMA.16816.F32 R20, R36.reuse, R6, R52 ;  /* 0x000000062414723c */ /* 0x040fe20000001834 */
[----:B------:R-:W-:Y:S04]  /*305d0*/  STL.64 [R1+0x1b70], R50 ;  /* 0x001b703201007387 */ /* 0x000fe80000100a00 */
[----:B------:R-:W-:Y:S04]  /*305e0*/  STL.64 [R1+0x1b68], R48 ;  /* 0x001b683001007387 */ /* 0x000fe80000100a00 */
[----:B------:R-:W-:Y:S04]  /*305f0*/  STL.64 [R1+0x210], R16 ;  /* 0x0002101001007387 */ /* 0x000fe80000100a00 */
[----:B------:R0:W-:Y:S02]  /*30600*/  STL.64 [R1+0x218], R18 ;  /* 0x0002181201007387 */ /* 0x0001e40000100a00 */
[----:B0-----:R-:W-:Y:S02]  /*30610*/  HMMA.16816.F32 R16, R36, R8, R56 ;  /* 0x000000082410723c */ /* 0x001fe40000001838 */
[----:B------:R0:W-:Y:S04]  /*30620*/  STL.64 [R1+0x200], R12 ;  /* 0x0002000c01007387 */ /* 0x0001e80000100a00 */
[----:B------:R1:W-:Y:S04]  /*30630*/  STL.64 [R1+0x208], R14 ;  /* 0x0002080e01007387 */ /* 0x0003e80000100a00 */
[----:B------:R-:W-:Y:S04]  /*30640*/  STL.64 [R1+0x1f0], R20 ;  /* 0x0001f01401007387 */ /* 0x000fe80000100a00 */
[----:B------:R-:W-:Y:S01]  /*30650*/  STL.64 [R1+0x1f8], R22 ;  /* 0x0001f81601007387 */ /* 0x000fe20000100a00 */
[----:B0-----:R-:W-:-:S03]  /*30660*/  IMAD.MOV.U32 R12, RZ, RZ, R60 ;  /* 0x000000ffff0c7224 */ /* 0x001fc600078e003c */
[----:B------:R-:W3:Y:S05]  /*30670*/  LDL.LU R60, [R1+0x1b90] ;  /* 0x001b9000013c7983 */ /* 0x000eea0000300800 */
[----:B------:R0:W-:Y:S04]  /*30680*/  STL.64 [R1+0x1e0], R16 ;  /* 0x0001e01001007387 */ /* 0x0001e80000100a00 */
[----:B------:R4:W-:Y:S04]  /*30690*/  STL.64 [R1+0x1e8], R18 ;  /* 0x0001e81201007387 */ /* 0x0009e80000100a00 */
        /* <DEDUP_REMOVED lines=11> */
[----:B--2---:R-:W-:-:S02]  /*30750*/  IMAD.MOV.U32 R47, RZ, RZ, R0 ;  /* 0x000000ffff2f7224 */ /* 0x004fc400078e0000 */
[----:B---3--:R-:W-:Y:S02]  /*30760*/  IMAD.MOV.U32 R46, RZ, RZ, R60 ;  /* 0x000000ffff2e7224 */ /* 0x008fe400078e003c */
[----:B------:R-:W2:Y:S04]  /*30770*/  LDL.LU R60, [R1+0x838] ;  /* 0x00083800013c7983 */ /* 0x000ea80000300800 */
[----:B------:R-:W2:Y:S04]  /*30780*/  LDL.LU R0, [R1+0x834] ;  /* 0x0008340001007983 */ /* 0x000ea80000300800 */
[----:B------:R-:W3:Y:S04]  /*30790*/  LDL.LU R48, [R1+0x110] ;  /* 0x0001100001307983 */ /* 0x000ee80000300800 */
[----:B------:R-:W3:Y:S04]  /*307a0*/  LDL.LU R49, [R1+0x114] ;  /* 0x0001140001317983 */ /* 0x000ee80000300800 */
[----:B------:R-:W3:Y:S04]  /*307b0*/  LDL.LU R50, [R1+0x118] ;  /* 0x0001180001327983 */ /* 0x000ee80000300800 */
[----:B------:R-:W3:Y:S04]  /*307c0*/  LDL.LU R51, [R1+0x11c] ;  /* 0x00011c0001337983 */ /* 0x000ee80000300800 */
        /* <DEDUP_REMOVED lines=10> */
[----:B----4-:R-:W4:Y:S04]  /*30870*/  LDL.LU R18, [R1+0xc8] ;  /* 0x0000c80001127983 */ /* 0x010f280000300800 */
        /* <DEDUP_REMOVED lines=14> */
[----:B------:R-:W-:Y:S01]  /*30960*/  IMAD R41, R41, 0x100, R11 ;  /* 0x0000010029297824 */ /* 0x000fe200078e020b */
[----:B------:R-:W3:Y:S04]  /*30970*/  LDL.LU R10, [R1+0x1b8c] ;  /* 0x001b8c00010a7983 */ /* 0x000ee80000300800 */
[----:B------:R-:W3:Y:S02]  /*30980*/  LDL.LU R11, [R1+0x1b88] ;  /* 0x001b8800010b7983 */ /* 0x000ee40000300800 */
[----:B---3--:R-:W-:-:S15]  /*30990*/  HMMA.16816.F32 R44, R36, R10, R44 ;  /* 0x0000000a242c723c */ /* 0x008fde000000182c */
[----:B------:R-:W-:-:S08]  /*309a0*/  NOP ;  /* 0x0000000000007918 */ /* 0x000fd00000000000 */
[----:B------:R-:W-:Y:S04]  /*309b0*/  STL.64 [R1+0x90], R44 ;  /* 0x0000902c01007387 */ /* 0x000fe80000100a00 */
[----:B------:R0:W-:Y:S04]  /*309c0*/  STL.64 [R1+0x98], R46 ;  /* 0x0000982e01007387 */ /* 0x0001e80000100a00 */
[----:B0-----:R-:W2:Y:S04]  /*309d0*/  LDL.LU.64 R46, [R1+0x1b80] ;  /* 0x001b8000012e7983 */ /* 0x001ea80000300a00 */
[----:B------:R-:W3:Y:S02]  /*309e0*/  LDL.LU.64 R44, [R1+0x1b78] ;  /* 0x001b7800012c7983 */ /* 0x000ee40000300a00 */
[----:B---3--:R-:W-:-:S15]  /*309f0*/  HMMA.16816.F32 R48, R36, R44, R48 ;  /* 0x0000002c2430723c */ /* 0x008fde0000001830 */
[----:B------:R-:W-:-:S08]  /*30a00*/  NOP ;  /* 0x0000000000007918 */ /* 0x000fd00000000000 */
[----:B------:R-:W-:Y:S04]  /*30a10*/  STL.64 [R1+0x240], R48 ;  /* 0x0002403001007387 */ /* 0x000fe80000100a00 */
[----:B------:R0:W-:Y:S04]  /*30a20*/  STL.64 [R1+0x248], R50 ;  /* 0x0002483201007387 */ /* 0x0001e80000100a00 */
[----:B0-----:R-:W3:Y:S04]  /*30a30*/  LDL.LU.64 R50, [R1+0x1b70] ;  /* 0x001b700001327983 */ /* 0x001ee80000300a00 */
[----:B------:R-:W3:Y:S01]  /*30a40*/  LDL.LU.64 R48, [R1+0x1b68] ;  /* 0x001b680001307983 */ /* 0x000ee20000300a00 */
[----:B--2---:R-:W-:Y:S01]  /*30a50*/  HMMA.16816.F32 R32, R36, R46, R32 ;  /* 0x0000002e2420723c */ /* 0x004fe20000001820 */
[----:B------:R-:W-:-:S02]  /*30a60*/  IMAD R42, R43, 0x100, R42 ;  /* 0x000001002b2a7824 */ /* 0x000fc400078e022a */
[----:B------:R-:W-:Y:S01]  /*30a70*/  IMAD R43, R0, 0x100, R60 ;  /* 0x00000100002b7824 */ /* 0x000fe200078e023c */
[----:B------:R-:W-:Y:S02]  /*30a80*/  F2FP.F16.E5M2.UNPACK_B R40, R40 ;  /* 0x00000028ff28723e */ /* 0x000fe400020004ff */
[----:B------:R-:W-:Y:S02]  /*30a90*/  F2FP.F16.E5M2.UNPACK_B R41, R41 ;  /* 0x00000029ff29723e */ /* 0x000fe400020004ff */
[----:B------:R-:W-:Y:S02]  /*30aa0*/  F2FP.F16.E5M2.UNPACK_B R42, R42 ;  /* 0x0000002aff2a723e */ /* 0x000fe400020004ff */
[----:B------:R-:W-:-:S07]  /*30ab0*/  F2FP.F16.E5M2.UNPACK_B R43, R43 ;  /* 0x0000002bff2b723e */ /* 0x000fce00020004ff */
[C---:B----4-:R-:W-:Y:S06]  /*30ac0*/  HMMA.16816.F32 R16, R40.reuse, R2, R16 ;  /* 0x000000022810723c */ /* 0x050fec0000001810 */
[C---:B------:R-:W-:Y:S06]  /*30ad0*/  HMMA.16816.F32 R24, R40.reuse, R4, R24 ;  /* 0x000000042818723c */ /* 0x040fec0000001818 */
[----:B------:R-:W-:Y:S01]  /*30ae0*/  HMMA.16816.F32 R20, R40, R6, R20 ;  /* 0x000000062814723c */ /* 0x000fe20000001814 */
[----:B------:R-:W-:Y:S01]  /*30af0*/  STL.64 [R1+0x230], R32 ;  /* 0x0002302001007387 */ /* 0x000fe20000100a00 */
[----:B------:R-:W-:-:S03]  /*30b00*/  IMAD.MOV.U32 R60, RZ, RZ, R35 ;  /* 0x000000ffff3c7224 */ /* 0x000fc600078e0023 */
[----:B------:R0:W-:Y:S01]  /*30b10*/  STL [R1+0x238], R34 ;  /* 0x0002382201007387 */ /* 0x0001e20000100800 */
[C---:B------:R-:W-:Y:S03]  /*30b20*/  HMMA.16816.F32 R52, R40.reuse, R8, R52 ;  /* 0x000000082834723c */ /* 0x040fe60000001834 */
[----:B0-----:R-:W2:Y:S04]  /*30b30*/  LDL.LU.64 R34, [R1+0x1b60] ;  /* 0x001b600001227983 */ /* 0x001ea80000300a00 */
[----:B------:R-:W4:Y:S04]  /*30b40*/  LDL.LU.64 R32, [R1+0x1b58] ;  /* 0x001b580001207983 */ /* 0x000f280000300a00 */
[----:B------:R0:W-:Y:S01]  /*30b50*/  STL [R1+0x1ac0], R60 ;  /* 0x001ac03c01007387 */ /* 0x0001e20000100800 */
[----:B------:R-:W-:Y:S01]  /*30b60*/  HMMA.16816.F32 R8, R40, R10, R56 ;  /* 0x0000000a2808723c */ /* 0x000fe20000001838 */
[----:B0-----:R-:W-:-:S11]  /*30b70*/  IMAD.MOV.U32 R60, RZ, RZ, R17 ;  /* 0x000000ffff3c7224 */ /* 0x001fd600078e0011 */
[----:B------:R-:W-:Y:S01]  /*30b80*/  IMAD.MOV.U32 R0, RZ, RZ, R55 ;  /* 0x000000ffff007224 */ /* 0x000fe200078e0037 */
[----:B---3--:R-:W-:Y:S01]  /*30b90*/  HMMA.16816.F32 R36, R36, R48, R12 ;  /* 0x000000302424723c */ /* 0x008fe2000000180c */
[----:B------:R-:W3:Y:S04]  /*30ba0*/  LDL.LU.64 R14, [R1+0x1b50] ;  /* 0x001b5000010e7983 */ /* 0x000ee80000300a00 */
[----:B------:R-:W2:-:S15]  /*30bb0*/  LDL.LU.64 R12, [R1+0x1b48] ;  /* 0x001b4800010c7983 */ /* 0x000e9e0000300a00 */
[----:B------:R-:W-:-:S03]  /*30bc0*/  NOP ;  /* 0x0000000000007918 */ /* 0x000fc60000000000 */
[----:B------:R0:W-:Y:S04]  /*30bd0*/  STL.64 [R1+0x1d0], R36 ;  /* 0x0001d02401007387 */ /* 0x0001e80000100a00 */
[----:B------:R1:W-:Y:S04]  /*30be0*/  STL.64 [R1+0x1d8], R38 ;  /* 0x0001d82601007387 */ /* 0x0003e80000100a00 */
[----:B0-----:R-:W4:Y:S04]  /*30bf0*/  LDL.LU R36, [R1+0x850] ;  /* 0x0008500001247983 */ /* 0x001f280000300800 */
[----:B------:R-:W4:Y:S04]  /*30c00*/  LDL.LU R37, [R1+0x84c] ;  /* 0x00084c0001257983 */ /* 0x000f280000300800 */
[----:B-1----:R-:W3:Y:S04]  /*30c10*/  LDL.LU R38, [R1+0x858] ;  /* 0x0008580001267983 */ /* 0x002ee80000300800 */
[----:B------:R-:W3:Y:S04]  /*30c20*/  LDL.LU R39, [R1+0x854] ;  /* 0x0008540001277983 */ /* 0x000ee80000300800 */
[----:B------:R-:W-:Y:S04]  /*30c30*/  STL [R1+0x1c0], R16 ;  /* 0x0001c01001007387 */ /* 0x000fe80000100800 */
[----:B------:R0:W-:Y:S04]  /*30c40*/  STL.64 [R1+0x1c8], R18 ;  /* 0x0001c81201007387 */ /* 0x0001e80000100a00 */
[----:B0-----:R-:W2:Y:S04]  /*30c50*/  LDL.LU.64 R18, [R1+0x1b40] ;  /* 0x001b400001127983 */ /* 0x001ea80000300a00 */
[----:B------:R-:W2:Y:S04]  /*30c60*/  LDL.LU.64 R16, [R1+0x1b38] ;  /* 0x001b380001107983 */ /* 0x000ea80000300a00 */
[----:B------:R-:W-:Y:S04]  /*30c70*/  STL.64 [R1+0x1b0], R24 ;  /* 0x0001b01801007387 */ /* 0x000fe80000100a00 */
[----:B------:R0:W-:Y:S04]  /*30c80*/  STL.64 [R1+0x1b8], R26 ;  /* 0x0001b81a01007387 */ /* 0x0001e80000100a00 */
[----:B0-----:R-:W2:Y:S04]  /*30c90*/  LDL.LU.64 R26, [R1+0x1b30] ;  /* 0x001b3000011a7983 */ /* 0x001ea80000300a00 */
[----:B------:R-:W2:Y:S04]  /*30ca0*/  LDL.LU.64 R24, [R1+0x1b28] ;  /* 0x001b280001187983 */ /* 0x000ea80000300a00 */
[----:B------:R-:W4:Y:S04]  /*30cb0*/  LDL.LU R4, [R1+0x848] ;  /* 0x0008480001047983 */ /* 0x000f280000300800 */
[----:B------:R-:W4:Y:S04]  /*30cc0*/  LDL.LU R5, [R1+0x844] ;  /* 0x0008440001057983 */ /* 0x000f280000300800 */
[----:B------:R-:W-:Y:S04]  /*30cd0*/  STL.64 [R1+0x1a0], R20 ;  /* 0x0001a01401007387 */ /* 0x000fe80000100a00 */
[----:B------:R0:W-:Y:S04]  /*30ce0*/  STL.64 [R1+0x1a8], R22 ;  /* 0x0001a81601007387 */ /* 0x0001e80000100a00 */
[----:B0-----:R-:W2:Y:S04]  /*30cf0*/  LDL.LU.64 R22, [R1+0x1b20] ;  /* 0x001b200001167983 */ /* 0x001ea80000300a00 */
[----:B------:R-:W2:Y:S04]  /*30d00*/  LDL.LU.64 R20, [R1+0x1b18] ;  /* 0x001b180001147983 */ /* 0x000ea80000300a00 */
[----:B------:R-:W3:Y:S04]  /*30d10*/  LDL.LU R6, [R1+0x840] ;  /* 0x0008400001067983 */ /* 0x000ee80000300800 */
[----:B------:R-:W3:Y:S04]  /*30d20*/  LDL.LU R7, [R1+0x83c] ;  /* 0x00083c0001077983 */ /* 0x000ee80000300800 */
[----:B------:R-:W2:Y:S04]  /*30d30*/  LDL R2, [R1+0x2d8] ;  /* 0x0002d80001027983 */ /* 0x000ea80000100800 */
[----:B------:R-:W2:Y:S04]  /*30d40*/  LDL R3, [R1+0x2dc] ;  /* 0x0002dc0001037983 */ /* 0x000ea80000100800 */
[----:B------:R-:W-:Y:S04]  /*30d50*/  STL.64 [R1+0x170], R52 ;  /* 0x0001703401007387 */ /* 0x000fe80000100a00 */
[----:B------:R0:W-:Y:S04]  /*30d60*/  STL [R1+0x178], R54 ;  /* 0x0001783601007387 */ /* 0x0001e80000100800 */
[----:B0-----:R-:W2:Y:S04]  /*30d70*/  LDL.LU.64 R54, [R1+0x1b10] ;  /* 0x001b100001367983 */ /* 0x001ea80000300a00 */
[----:B------:R-:W2:Y:S04]  /*30d80*/  LDL.LU.64 R52, [R1+0x1b08] ;  /* 0x001b080001347983 */ /* 0x000ea80000300a00 */
[----:B------:R-:W4:Y:S04]  /*30d90*/  LDL.LU.64 R58, [R1+0x1b00] ;  /* 0x001b0000013a7983 */ /* 0x000f280000300a00 */
[----:B------:R-:W4:Y:S04]  /*30da0*/  LDL.LU.64 R56, [R1+0x1af8] ;  /* 0x001af80001387983 */ /* 0x000f280000300a00 */
[----:B------:R0:W-:Y:S04]  /*30db0*/  STL.64 [R1+0x160], R8 ;  /* 0x0001600801007387 */ /* 0x0001e80000100a00 */
[----:B------:R1:W-:Y:S04]  /*30dc0*/  STL.64 [R1+0x168], R10 ;  /* 0x0001680a01007387 */ /* 0x0003e80000100a00 */
[----:B0-----:R-:W3:Y:S04]  /*30dd0*/  LDL.LU R8, [R1+0x50] ;  /* 0x0000500001087983 */ /* 0x001ee80000300800 */
[----:B------:R-:W3:Y:S04]  /*30de0*/  LDL.LU R9, [R1+0x54] ;  /* 0x0000540001097983 */ /* 0x000ee80000300800 */
[----:B-1----:R-:W3:Y:S04]  /*30df0*/  LDL.LU R10, [R1+0x58] ;  /* 0x00005800010a7983 */ /* 0x002ee80000300800 */
[----:B------:R-:W3:Y:S02]  /*30e00*/  LDL.LU R11, [R1+0x5c] ;  /* 0x00005c00010b7983 */ /* 0x000ee40000300800 */
[C---:B---3--:R-:W-:Y:S06]  /*30e10*/  HMMA.16816.F32 R8, R40.reuse, R44, R8 ;  /* 0x0000002c2808723c */ /* 0x048fec0000001808 */
[----:B----4-:R-:W-:-:S15]  /*30e20*/  HMMA.16816.F32 R44, R40, R46, R56 ;  /* 0x0000002e282c723c */ /* 0x010fde0000001838 */
[----:B------:R-:W-:-:S02]  /*30e30*/  NOP ;  /* 0x0000000000007918 */ /* 0x000fc40000000000 */
[----:B------:R0:W-:Y:S04]  /*30e40*/  STL.64 [R1+0x130], R8 ;  /* 0x0001300801007387 */ /* 0x0001e80000100a00 */
[----:B------:R1:W-:Y:S01]  /*30e50*/  STL.64 [R1+0x138], R10 ;  /* 0x0001380a01007387 */ /* 0x0003e20000100a00 */
[----:B0-----:R-:W-:Y:S02]  /*30e60*/  IMAD R8, R7, 0x100, R6 ;  /* 0x0000010007087824 */ /* 0x001fe400078e0206 */
[----:B------:R-:W-:Y:S01]  /*30e70*/  IMAD R9, R5, 0x100, R4 ;  /* 0x0000010005097824 */ /* 0x000fe200078e0204 */
[----:B------:R-:W3:Y:S04]  /*30e80*/  LDL R6, [R1+0x2c8] ;  /* 0x0002c80001067983 */ /* 0x000ee80000100800 */
[----:B------:R-:W4:Y:S04]  /*30e90*/  LDL R7, [R1+0x2cc] ;  /* 0x0002cc0001077983 */ /* 0x000f280000100800 */
[----:B------:R-:W3:Y:S01]  /*30ea0*/  LDL.LU R4, [R1+0x860] ;  /* 0x0008600001047983 */ /* 0x000ee20000300800 */
[----:B-1----:R-:W-:-:S03]  /*30eb0*/  IMAD R10, R37, 0x100, R36 ;  /* 0x00000100250a7824 */ /* 0x002fc600078e0224 */
[----:B------:R-:W3:Y:S04]  /*30ec0*/  LDL.LU R5, [R1+0x85c] ;  /* 0x00085c0001057983 */ /* 0x000ee80000300800 */
[----:B------:R-:W4:Y:S01]  /*30ed0*/  LDL.LU R36, [R1+0x868] ;  /* 0x0008680001247983 */ /* 0x000f220000300800 */
[----:B------:R-:W-:-:S03]  /*30ee0*/  IMAD R11, R39, 0x100, R38 ;  /* 0x00000100270b7824 */ /* 0x000fc600078e0226 */
[----:B------:R-:W4:Y:S04]  /*30ef0*/  LDL.LU R37, [R1+0x864] ;  /* 0x0008640001257983 */ /* 0x000f280000300800 */
[----:B------:R-:W4:Y:S04]  /*30f00*/  LDL.LU R38, [R1+0x870] ;  /* 0x0008700001267983 */ /* 0x000f280000300800 */
[----:B------:R-:W4:Y:S04]  /*30f10*/  LDL.LU R39, [R1+0x86c] ;  /* 0x00086c0001277983 */ /* 0x000f280000300800 */
[----:B------:R-:W3:Y:S04]  /*30f20*/  LDL R56, [R1+0x2f8] ;  /* 0x0002f80001387983 */ /* 0x000ee80000100800 */
[----:B------:R-:W4:Y:S04]  /*30f30*/  LDL R57, [R1+0x2fc] ;  /* 0x0002fc0001397983 */ /* 0x000f280000100800 */
[----:B------:R-:W4:Y:S04]  /*30f40*/  LDL R58, [R1+0x2e8] ;  /* 0x0002e800013a7983 */ /* 0x000f280000100800 */
[----:B------:R-:W4:Y:S01]  /*30f50*/  LDL R59, [R1+0x2ec] ;  /* 0x0002ec00013b7983 */ /* 0x000f220000100800 */
[----:B------:R-:W-:-:S02]  /*30f60*/  F2FP.F16.E5M2.UNPACK_B R8, R8 ;  /* 0x00000008ff08723e */ /* 0x000fc400020004ff */
[----:B------:R-:W-:Y:S02]  /*30f70*/  F2FP.F16.E5M2.UNPACK_B R9, R9 ;  /* 0x00000009ff09723e */ /* 0x000fe400020004ff */
[----:B------:R-:W-:Y:S02]  /*30f80*/  F2FP.F16.E5M2.UNPACK_B R10, R10 ;  /* 0x0000000aff0a723e */ /* 0x000fe400020004ff */
[----:B------:R-:W-:Y:S02]  /*30f90*/  F2FP.F16.E5M2.UNPACK_B R11, R11 ;  /* 0x0000000bff0b723e */ /* 0x000fe400020004ff */
[----:B--2---:R-:W-:Y:S02]  /*30fa0*/  F2FP.F16.E5M2.UNPACK_B R2, R2 ;  /* 0x00000002ff02723e */ /* 0x004fe400020004ff */
[----:B------:R-:W-:Y:S01]  /*30fb0*/  F2FP.F16.E5M2.UNPACK_B R3, R3 ;  /* 0x00000003ff03723e */ /* 0x000fe200020004ff */
[----:B------:R-:W-:Y:S01]  /*30fc0*/  STL [R1+0x1a74], R44 ;  /* 0x001a742c01007387 */ /* 0x000fe20000100800 */
[----:B------:R-:W-:Y:S03]  /*30fd0*/  HMMA.16816.F32 R52, R40, R48, R52 ;  /* 0x000000302834723c */ /* 0x000fe60000001834 */
[----:B------:R-:W-:Y:S04]  /*30fe0*/  STL [R1+0x1a70], R45 ;  /* 0x001a702d01007387 */ /* 0x000fe80000100800 */
[----:B------:R-:W-:Y:S04]  /*30ff0*/  STL [R1+0x1a6c], R46 ;  /* 0x001a6c2e01007387 */ /* 0x000fe80000100800 */
[----:B------:R0:W-:Y:S02]  /*31000*/  STL [R1+0x1a68], R47 ;  /* 0x001a682f01007387 */ /* 0x0001e40000100800 */
[----:B0-----:R-:W-:Y:S10]  /*31010*/  HMMA.16816.F32 R44, R8, R2, R20 ;  /* 0x00000002082c723c */ /* 0x001ff40000001814 */
[----:B------:R-:W-:Y:S04]  /*31020*/  STL.64 [R1+0x1a80], R54 ;  /* 0x001a803601007387 */ /* 0x000fe80000100a00 */
[----:B------:R0:W-:Y:S09]  /*31030*/  STL.64 [R1+0x1a78], R52 ;  /* 0x001a783401007387 */ /* 0x0001f20000100a00 */
[----:B------:R-:W-:Y:S04]  /*31040*/  STL.64 [R1+0x120], R44 ;  /* 0x0001202c01007387 */ /* 0x000fe80000100a00 */
[----:B------:R1:W-:Y:S01]  /*31050*/  STL.64 [R1+0x128], R46 ;  /* 0x0001282e01007387 */ /* 0x0003e20000100a00 */
[----:B0-----:R-:W-:-:S02]  /*31060*/  IMAD.MOV.U32 R52, RZ, RZ, R13 ;  /* 0x000000ffff347224 */ /* 0x001fc400078e000d */
[----:B------:R-:W-:Y:S02]  /*31070*/  IMAD.MOV.U32 R53, RZ, RZ, R14 ;  /* 0x000000ffff357224 */ /* 0x000fe400078e000e */
[----:B------:R-:W-:Y:S02]  /*31080*/  IMAD.MOV.U32 R54, RZ, RZ, R15 ;  /* 0x000000ffff367224 */ /* 0x000fe400078e000f */
[----:B------:R-:W-:Y:S01]  /*31090*/  IMAD.MOV.U32 R55, RZ, RZ, R33 ;  /* 0x000000ffff377224 */ /* 0x000fe200078e0021 */
[----:B---3--:R-:W-:Y:S02]  /*310a0*/  F2FP.F16.E5M2.UNPACK_B R40, R56 ;  /* 0x00000038ff28723e */ /* 0x008fe400020004ff */
[----:B----4-:R-:W-:Y:S02]  /*310b0*/  F2FP.F16.E5M2.UNPACK_B R41, R57 ;  /* 0x00000039ff29723e */ /* 0x010fe400020004ff */
[----:B------:R-:W-:Y:S02]  /*310c0*/  F2FP.F16.E5M2.UNPACK_B R20, R58 ;  /* 0x0000003aff14723e */ /* 0x000fe400020004ff */
[----:B------:R-:W-:Y:S01]  /*310d0*/  F2FP.F16.E5M2.UNPACK_B R21, R59 ;  /* 0x0000003bff15723e */ /* 0x000fe200020004ff */
[----:B------:R-:W2:Y:S04]  /*310e0*/  LDL R58, [R1+0x2b8] ;  /* 0x0002b800013a7983 */ /* 0x000ea80000100800 */
[----:B------:R-:W3:Y:S01]  /*310f0*/  LDL R59, [R1+0x2bc] ;  /* 0x0002bc00013b7983 */ /* 0x000ee20000100800 */
[C---:B------:R-:W-:Y:S06]  /*31100*/  HMMA.16816.F32 R24, R8.reuse, R40, R24 ;  /* 0x000000280818723c */ /* 0x040fec0000001818 */
[----:B------:R-:W-:Y:S01]  /*31110*/  HMMA.16816.F32 R16, R8, R20, R16 ;  /* 0x000000140810723c */ /* 0x000fe20000001810 */
[----:B------:R-:W-:-:S02]  /*31120*/  IMAD R4, R5, 0x100, R4 ;  /* 0x0000010005047824 */ /* 0x000fc400078e0204 */
[----:B------:R-:W-:Y:S01]  /*31130*/  IMAD R5, R37, 0x100, R36 ;  /* 0x0000010025057824 */ /* 0x000fe200078e0224 */
[----:B------:R-:W-:Y:S01]  /*31140*/  F2FP.F16.E5M2.UNPACK_B R22, R6 ;  /* 0x00000006ff16723e */ /* 0x000fe200020004ff */
[----:B------:R-:W-:Y:S01]  /*31150*/  IMAD R6, R39, 0x100, R38 ;  /* 0x0000010027067824 */ /* 0x000fe200078e0226 */
[----:B------:R-:W-:-:S12]  /*31160*/  F2FP.F16.E5M2.UNPACK_B R23, R7 ;  /* 0x00000007ff17723e */ /* 0x000fd800020004ff */
[----:B-1----:R-:W-:Y:S02]  /*31170*/  IMAD.MOV.U32 R46, RZ, RZ, R26 ;  /* 0x000000ffff2e7224 */ /* 0x002fe400078e001a */
[----:B------:R-:W-:Y:S02]  /*31180*/  IMAD.MOV.U32 R47, RZ, RZ, R27 ;  /* 0x000000ffff2f7224 */ /* 0x000fe400078e001b */
[----:B------:R-:W-:Y:S02]  /*31190*/  IMAD.MOV.U32 R44, RZ, RZ, R24 ;  /* 0x000000ffff2c7224 */ /* 0x000fe400078e0018 */
[----:B------:R-:W-:Y:S02]  /*311a0*/  IMAD.MOV.U32 R45, RZ, RZ, R25 ;  /* 0x000000ffff2d7224 */ /* 0x000fe400078e0019 */
[----:B------:R-:W-:Y:S01]  /*311b0*/  IMAD.MOV.U32 R42, RZ, RZ, R19 ;  /* 0x000000ffff2a7224 */ /* 0x000fe200078e0013 */
[----:B------:R0:W-:Y:S04]  /*311c0*/  STL.64 [R1+0x1a90], R46 ;  /* 0x001a902e01007387 */ /* 0x0001e80000100a00 */
[----:B------:R1:W-:Y:S04]  /*311d0*/  STL.64 [R1+0x1a88], R44 ;  /* 0x001a882c01007387 */ /* 0x0003e80000100a00 */
[----:B------:R-:W-:Y:S04]  /*311e0*/  STL.64 [R1+0x100], R16 ;  /* 0x0001001001007387 */ /* 0x000fe80000100a00 */
[----:B------:R-:W-:Y:S04]  /*311f0*/  STL [R1+0x108], R18 ;  /* 0x0001081201007387 */ /* 0x000fe80000100800 */
[----:B------:R4:W-:Y:S04]  /*31200*/  STL [R1+0x1a44], R42 ;  /* 0x001a442a01007387 */ /* 0x0009e80000100800 */
[----:B------:R-:W3:Y:S04]  /*31210*/  LDL.LU R36, [R1+0x1868] ;  /* 0x0018680001247983 */ /* 0x000ee80000300800 */
[----:B------:R-:W3:Y:S04]  /*31220*/  LDL.LU R37, [R1+0x1864] ;  /* 0x0018640001257983 */ /* 0x000ee80000300800 */
[----:B------:R-:W3:Y:S04]  /*31230*/  LDL R38, [R1+0x2a8] ;  /* 0x0002a80001267983 */ /* 0x000ee80000100800 */
[----:B------:R-:W3:Y:S01]  /*31240*/  LDL R39, [R1+0x2ac] ;  /* 0x0002ac0001277983 */ /* 0x000ee20000100800 */
[----:B0-----:R-:W-:-:S03]  /*31250*/  IMAD.MOV.U32 R46, RZ, RZ, R32 ;  /* 0x000000ffff2e7224 */ /* 0x001fc600078e0020 */
[----:B-1----:R-:W3:Y:S04]  /*31260*/  LDL.LU R44, [R1+0x260] ;  /* 0x00026000012c7983 */ /* 0x002ee80000300800 */
[----:B------:R-:W3:Y:S04]  /*31270*/  LDL.LU R45, [R1+0x264] ;  /* 0x00026400012d7983 */ /* 0x000ee80000300800 */
[----:B------:R-:W3:Y:S01]  /*31280*/  LDL.LU R32, [R1+0x1af0] ;  /* 0x001af00001207983 */ /* 0x000ee20000300800 */
[----:B------:R-:W-:-:S03]  /*31290*/  IMAD.MOV.U32 R47, RZ, RZ, R12 ;  /* 0x000000ffff2f7224 */ /* 0x000fc600078e000c */
[----:B------:R-:W3:Y:S04]  /*312a0*/  LDL.LU R12, [R1+0x1aec] ;  /* 0x001aec00010c7983 */ /* 0x000ee80000300800 */
[----:B------:R-:W3:Y:S04]  /*312b0*/  LDL R7, [R1+0x28c] ;  /* 0x00028c0001077983 */ /* 0x000ee80000100800 */
[----:B----4-:R-:W4:Y:S04]  /*312c0*/  LDL R42, [R1+0x298] ;  /* 0x00029800012a7983 */ /* 0x010f280000100800 */
[----:B------:R-:W4:Y:S04]  /*312d0*/  LDL R43, [R1+0x29c] ;  /* 0x00029c00012b7983 */ /* 0x000f280000100800 */
        /* <DEDUP_REMOVED lines=8> */
[----:B------:R-:W-:-:S02]  /*31360*/  IMAD.MOV.U32 R56, RZ, RZ, R34 ;  /* 0x000000ffff387224 */ /* 0x000fc400078e0022 */
[----:B------:R-:W-:Y:S01]  /*31370*/  IMAD.MOV.U32 R57, RZ, RZ, R35 ;  /* 0x000000ffff397224 */ /* 0x000fe200078e0023 */
[----:B------:R-:W4:Y:S04]  /*31380*/  LDL.LU R34, [R1+0x1ad8] ;  /* 0x001ad80001227983 */ /* 0x000f280000300800 */
[----:B------:R-:W4:Y:S01]  /*31390*/  LDL.LU R35, [R1+0x1ad4] ;  /* 0x001ad40001237983 */ /* 0x000f220000300800 */
[----:B--2---:R-:W-:Y:S02]  /*313a0*/  F2FP.F16.E5M2.UNPACK_B R24, R58 ;  /* 0x0000003aff18723e */ /* 0x004fe400020004ff */
[----:B---3--:R-:W-:Y:S01]  /*313b0*/  F2FP.F16.E5M2.UNPACK_B R25, R59 ;  /* 0x0000003bff19723e */ /* 0x008fe200020004ff */
[----:B------:R-:W-:Y:S02]  /*313c0*/  IMAD.MOV.U32 R58, RZ, RZ, R51 ;  /* 0x000000ffff3a7224 */ /* 0x000fe400078e0033 */
[----:B------:R-:W-:-:S02]  /*313d0*/  IMAD.MOV.U32 R59, RZ, RZ, R50 ;  /* 0x000000ffff3b7224 */ /* 0x000fc400078e0032 */
[----:B----4-:R-:W-:-:S15]  /*313e0*/  HMMA.16816.F32 R48, R8, R22, R12 ;  /* 0x000000160830723c */ /* 0x010fde000000180c */
[----:B------:R-:W-:-:S08]  /*313f0*/  NOP ;  /* 0x0000000000007918 */ /* 0x000fd00000000000 */
[----:B------:R0:W-:Y:S04]  /*31400*/  STL [R1+0x1a40], R48 ;  /* 0x001a403001007387 */ /* 0x0001e80000100800 */
[----:B0-----:R-:W2:Y:S01]  /*31410*/  LDL R48, [R1+0x288] ;  /* 0x0002880001307983 */ /* 0x001ea20000100800 */
[----:B------:R-:W-:Y:S03]  /*31420*/  HMMA.16816.F32 R32, R8, R24, R32 ;  /* 0x000000180820723c */ /* 0x000fe60000001820 */
[----:B------:R-:W-:Y:S04]  /*31430*/  STL [R1+0x1a28], R49 ;  /* 0x001a283101007387 */ /* 0x000fe80000100800 */
[----:B------:R-:W-:Y:S04]  /*31440*/  STL [R1+0x1a24], R50 ;  /* 0x001a243201007387 */ /* 0x000fe80000100800 */
[----:B------:R-:W-:Y:S01]  /*31450*/  STL [R1+0x1a20], R51 ;  /* 0x001a203301007387 */ /* 0x000fe20000100800 */
[----:B------:R-:W-:-:S03]  /*31460*/  IMAD R15, R37, 0x100, R36 ;  /* 0x00000100250f7824 */ /* 0x000fc600078e0224 */
[----:B------:R-:W3:Y:S01]  /*31470*/  LDL.LU R36, [R1+0x20] ;  /* 0x0000200001247983 */ /* 0x000ee20000300800 */
[----:B------:R-:W-:Y:S02]  /*31480*/  F2FP.F16.E5M2.UNPACK_B R26, R38 ;  /* 0x00000026ff1a723e */ /* 0x000fe400020004ff */
[----:B------:R-:W-:-:S05]  /*31490*/  F2FP.F16.E5M2.UNPACK_B R27, R39 ;  /* 0x00000027ff1b723e */ /* 0x000fca00020004ff */
[----:B------:R-:W-:Y:S04]  /*314a0*/  STL.64 [R1+0x150], R32 ;  /* 0x0001502001007387 */ /* 0x000fe80000100a00 */
[----:B------:R0:W-:Y:S04]  /*314b0*/  STL.64 [R1+0x158], R34 ;  /* 0x0001582201007387 */ /* 0x0001e80000100a00 */
[----:B------:R-:W3:Y:S04]  /*314c0*/  LDL.LU R37, [R1+0x24] ;  /* 0x0000240001257983 */ /* 0x000ee80000300800 */
[----:B------:R-:W3:Y:S04]  /*314d0*/  LDL.LU R38, [R1+0x28] ;  /* 0x0000280001267983 */ /* 0x000ee80000300800 */
[----:B------:R-:W3:Y:S01]  /*314e0*/  LDL.LU R39, [R1+0x2c] ;  /* 0x00002c0001277983 */ /* 0x000ee20000300800 */
[----:B------:R-:W-:-:S02]  /*314f0*/  F2FP.F16.E5M2.UNPACK_B R14, R6 ;  /* 0x00000006ff0e723e */ /* 0x000fc400020004ff */
[----:B------:R-:W-:Y:S01]  /*31500*/  F2FP.F16.E5M2.UNPACK_B R7, R7 ;  /* 0x00000007ff07723e */ /* 0x000fe200020004ff */
[----:B0-----:R-:W-:Y:S01]  /*31510*/  HMMA.16816.F32 R32, R8, R26, R16 ;  /* 0x0000001a0820723c */ /* 0x001fe20000001810 */
[----:B------:R-:W-:Y:S02]  /*31520*/  F2FP.F16.E5M2.UNPACK_B R12, R4 ;  /* 0x00000004ff0c723e */ /* 0x000fe400020004ff */
[----:B------:R-:W-:Y:S02]  /*31530*/  F2FP.F16.E5M2.UNPACK_B R13, R5 ;  /* 0x00000005ff0d723e */ /* 0x000fe400020004ff */
[----:B------:R-:W-:Y:S02]  /*31540*/  F2FP.F16.E5M2.UNPACK_B R4, R42 ;  /* 0x0000002aff04723e */ /* 0x000fe400020004ff */
[----:B------:R-:W-:Y:S02]  /*31550*/  F2FP.F16.E5M2.UNPACK_B R5, R43 ;  /* 0x0000002bff05723e */ /* 0x000fe400020004ff */
[----:B------:R-:W-:-:S14]  /*31560*/  F2FP.F16.E5M2.UNPACK_B R15, R15 ;  /* 0x0000000fff0f723e */ /* 0x000fdc00020004ff */
[----:B------:R-:W-:Y:S04]  /*31570*/  STL.64 [R1+0x190], R32 ;  /* 0x0001902001007387 */ /* 0x000fe80000100a00 */
[----:B------:R-:W-:Y:S01]  /*31580*/  STL.64 [R1+0x198], R34 ;  /* 0x0001982201007387 */ /* 0x000fe20000100a00 */
[----:B--2---:R-:W-:-:S07]  /*31590*/  F2FP.F16.E5M2.UNPACK_B R6, R48 ;  /* 0x00000030ff06723e */ /* 0x004fce00020004ff */
[C---:B------:R-:W-:Y:S06]  /*315a0*/  HMMA.16816.F32 R16, R8.reuse, R6, R44 ;  /* 0x000000060810723c */ /* 0x040fec000000182c */
[----:B------:R-:W-:-:S15]  /*315b0*/  HMMA.16816.F32 R8, R8, R4, R52 ;  /* 0x000000040808723c */ /* 0x000fde0000001834 */
[----:B------:R-:W-:-:S02]  /*315c0*/  NOP ;  /* 0x0000000000007918 */ /* 0x000fc40000000000 */
[----:B------:R-:W-:Y:S04]  /*315d0*/  STL.64 [R1+0x180], R16 ;  /* 0x0001801001007387 */ /* 0x000fe80000100a00 */
[----:B------:R0:W-:Y:S01]  /*315e0*/  STL [R1+0x188], R18 ;  /* 0x0001881201007387 */ /* 0x0001e20000100800 */
[----:B------:R-:W-:Y:S02]  /*315f0*/  IMAD.MOV.U32 R43, RZ, RZ, R19 ;  /* 0x000000ffff2b7224 */ /* 0x000fe400078e0013 */
[----:B0-----:R-:W-:Y:S01]  /*31600*/  HMMA.16816.F32 R16, R12, R2, R56 ;  /* 0x000000020c10723c */ /* 0x001fe20000001838 */
[----:B------:R-:W-:Y:S02]  /*31610*/  IMAD.MOV.U32 R50, RZ, RZ, R10 ;  /* 0x000000ffff327224 */ /* 0x000fe400078e000a */
[----:B------:R-:W-:-:S02]  /*31620*/  IMAD.MOV.U32 R51, RZ, RZ, R9 ;  /* 0x000000ffff337224 */ /* 0x000fc400078e0009 */
[----:B------:R-:W-:Y:S01]  /*31630*/  IMAD.MOV.U32 R49, RZ, RZ, R11 ;  /* 0x000000ffff317224 */ /* 0x000fe200078e000b */
[----:B------:R-:W-:Y:S04]  /*31640*/  STL [R1+0x1a48], R43 ;  /* 0x001a482b01007387 */ /* 0x000fe80000100800 */
[----:B------:R0:W-:Y:S04]  /*31650*/  STL [R1+0x140], R8 ;  /* 0x0001400801007387 */ /* 0x0001e80000100800 */
[----:B------:R-:W-:Y:S04]  /*31660*/  STL [R1+0x1a54], R50 ;  /* 0x001a543201007387 */ /* 0x000fe80000100800 */
[----:B------:R-:W-:Y:S04]  /*31670*/  STL [R1+0x1a50], R51 ;  /* 0x001a503301007387 */ /* 0x000fe80000100800 */
[----:B------:R-:W-:Y:S04]  /*31680*/  STL [R1+0x1a4c], R49 ;  /* 0x001a4c3101007387 */ /* 0x000fe80000100800 */
[----:B0-----:R-:W2:Y:S04]  /*31690*/  LDL.LU R8, [R1+0x10] ;  /* 0x0000100001087983 */ /* 0x001ea80000300800 */
[----:B------:R-:W-:Y:S04]  /*316a0*/  STL.64 [R1+0xf0], R16 ;  /* 0x0000f01001007387 */ /* 0x000fe80000100a00 */
[----:B------:R3:W-:Y:S04]  /*316b0*/  STL.64 [R1+0xf8], R18 ;  /* 0x0000f81201007387 */ /* 0x0007e80000100a00 */
[----:B------:R-:W2:Y:S04]  /*316c0*/  LDL.LU R9, [R1+0x14] ;  /* 0x0000140001097983 */ /* 0x000ea80000300800 */
[----:B------:R-:W2:Y:S04]  /*316d0*/  LDL.LU R10, [R1+0x18] ;  /* 0x00001800010a7983 */ /* 0x000ea80000300800 */
[----:B------:R-:W2:Y:S04]  /*316e0*/  LDL.LU R11, [R1+0x1c] ;  /* 0x00001c00010b7983 */ /* 0x000ea80000300800 */
[----:B------:R-:W4:Y:S04]  /*316f0*/  LDL.LU R52, [R1] ;  /* 0x0000000001347983 */ /* 0x000f280000300800 */
[----:B------:R-:W4:Y:S04]  /*31700*/  LDL.LU R53, [R1+0x4] ;  /* 0x0000040001357983 */ /* 0x000f280000300800 */
[----:B------:R-:W4:Y:S04]  /*31710*/  LDL.LU R54, [R1+0x8] ;  /* 0x0000080001367983 */ /* 0x000f280000300800 */
[----:B------:R-:W4:Y:S04]  /*31720*/  LDL.LU R55, [R1+0xc] ;  /* 0x00000c0001377983 */ /* 0x000f280000300800 */
[----:B------:R-:W4:Y:S04]  /*31730*/  LDL.LU R56, [R1+0x1870] ;  /* 0x0018700001387983 */ /* 0x000f280000300800 */
[----:B------:R-:W4:Y:S04]  /*31740*/  LDL.LU R57, [R1+0x186c] ;  /* 0x00186c0001397983 */ /* 0x000f280000300800 */
[----:B------:R-:W4:Y:S04]  /*31750*/  LDL.LU R58, [R1+0x1878] ;  /* 0x00187800013a7983 */ /* 0x000f280000300800 */
[----:B------:R-:W4:Y:S01]  /*31760*/  LDL.LU R59, [R1+0x1874] ;  /* 0x00187400013b7983 */ /* 0x000f220000300800 */
[----:B---3--:R-:W-:Y:S03]  /*31770*/  HMMA.16816.F32 R16, R12, R40, R36 ;  /* 0x000000280c10723c */ /* 0x008fe60000001824 */
[----:B------:R-:W3:Y:S04]  /*31780*/  LDL.LU R36, [R1+0x220] ;  /* 0x0002200001247983 */ /* 0x000ee80000300800 */
[----:B------:R-:W3:Y:S04]  /*31790*/  LDL.LU R37, [R1+0x224] ;  /* 0x0002240001257983 */ /* 0x000ee80000300800 */
[----:B------:R-:W3:Y:S01]  /*317a0*/  LDL.LU R38, [R1+0x228] ;  /* 0x0002280001267983 */ /* 0x000ee20000300800 */
[----:B------:R-:W-:-:S02]  /*317b0*/  IMAD.MOV.U32 R44, RZ, RZ, R29 ;  /* 0x000000ffff2c7224 */ /* 0x000fc400078e001d */
[----:B------:R-:W-:Y:S02]  /*317c0*/  IMAD.MOV.U32 R45, RZ, RZ, R30 ;  /* 0x000000ffff2d7224 */ /* 0x000fe400078e001e */
[----:B------:R-:W-:Y:S02]  /*317d0*/  IMAD.MOV.U32 R39, RZ, RZ, R28 ;  /* 0x000000ffff277224 */ /* 0x000fe400078e001c */
[----:B------:R-:W4:Y:S04]  /*317e0*/  LDL.LU R28, [R1+0x1ad0] ;  /* 0x001ad000011c7983 */ /* 0x000f280000300800 */
[----:B------:R-:W4:Y:S04]  /*317f0*/  LDL.LU R29, [R1+0x1acc] ;  /* 0x001acc00011d7983 */ /* 0x000f280000300800 */
[----:B------:R-:W4:Y:S01]  /*31800*/  LDL.LU R30, [R1+0x1ac8] ;  /* 0x001ac800011e7983 */ /* 0x000f220000300800 */
[----:B------:R-:W-:-:S03]  /*31810*/  IMAD.MOV.U32 R46, RZ, RZ, R31 ;  /* 0x000000ffff2e7224 */ /* 0x000fc600078e001f */
[----:B------:R-:W4:Y:S04]  /*31820*/  LDL.LU R31, [R1+0x1ac4] ;  /* 0x001ac400011f7983 */ /* 0x000f280000300800 */
[----:B------:R-:W3:Y:S04]  /*31830*/  LDL.LU R33, [R1+0x1880] ;  /* 0x0018800001217983 */ /* 0x000ee80000300800 */
[----:B------:R-:W3:Y:S01]  /*31840*/  LDL.LU R34, [R1+0x187c] ;  /* 0x00187c0001227983 */ /* 0x000ee20000300800 */
[----:B------:R-:W-:-:S03]  /*31850*/  IMAD.MOV.U32 R47, RZ, RZ, R61 ;  /* 0x000000ffff2f7224 */ /* 0x000fc600078e003d */
[----:B------:R-:W3:Y:S04]  /*31860*/  LDL.LU R35, [R1+0x1888] ;  /* 0x0018880001237983 */ /* 0x000ee80000300800 */
[----:B------:R-:W3:Y:S01]  /*31870*/  LDL.LU R61, [R1+0x1884] ;  /* 0x00188400013d7983 */ /* 0x000ee20000300800 */
[----:B------:R-:W-:Y:S02]  /*31880*/  IMAD.MOV.U32 R51, RZ, RZ, R16 ;  /* 0x000000ffff337224 */ /* 0x000fe400078e0010 */
[----:B------:R-:W-:Y:S01]  /*31890*/  IMAD.MOV.U32 R49, RZ, RZ, R17 ;  /* 0x000000ffff317224 */ /* 0x000fe200078e0011 */
[----:B------:R-:W3:Y:S01]  /*318a0*/  LDL.LU R16, [R1+0xb0] ;  /* 0x0000b00001107983 */ /* 0x000ee20000300800 */
[----:B------:R-:W-:-:S03]  /*318b0*/  IMAD.MOV.U32 R43, RZ, RZ, R18 ;  /* 0x000000ffff2b7224 */ /* 0x000fc600078e0012 */
[----:B------:R-:W3:Y:S01]  /*318c0*/  LDL.LU R17, [R1+0xb4] ;  /* 0x0000b40001117983 */ /* 0x000ee20000300800 */
[----:B------:R-:W-:-:S03]  /*318d0*/  IMAD.MOV.U32 R42, RZ, RZ, R19 ;  /* 0x000000ffff2a7224 */ /* 0x000fc600078e0013 */
[----:B------:R-:W3:Y:S04]  /*318e0*/  LDL.LU R18, [R1+0xb8] ;  /* 0x0000b80001127983 */ /* 0x000ee80000300800 */
[----:B------:R-:W3:Y:S04]  /*318f0*/  LDL.LU R19, [R1+0xbc] ;  /* 0x0000bc0001137983 */ /* 0x000ee80000300800 */
[----:B------:R-:W-:Y:S04]  /*31900*/  STL [R1+0x1a64], R42 ;  /* 0x001a642a01007387 */ /* 0x000fe80000100800 */
[----:B------:R-:W-:Y:S04]  /*31910*/  STL [R1+0x1a60], R43 ;  /* 0x001a602b01007387 */ /* 0x000fe80000100800 */
[----:B------:R-:W-:Y:S04]  /*31920*/  STL [R1+0x1a5c], R49 ;  /* 0x001a5c3101007387 */ /* 0x000fe80000100800 */
[----:B------:R-:W-:Y:S01]  /*31930*/  STL [R1+0x1a58], R51 ;  /* 0x001a583301007387 */ /* 0x000fe20000100800 */
[----:B--2---:R-:W-:-:S15]  /*31940*/  HMMA.16816.F32 R8, R12, R20, R8 ;  /* 0x000000140c08723c */ /* 0x004fde0000001808 */
[----:B------:R-:W-:-:S08]  /*31950*/  NOP ;  /* 0x0000000000007918 */ /* 0x000fd00000000000 */
[----:B------:R-:W-:Y:S04]  /*31960*/  STL.64 [R1+0xd0], R8 ;  /* 0x0000d00801007387 */ /* 0x000fe80000100a00 */
[----:B------:R0:W-:Y:S01]  /*31970*/  STL [R1+0xd8], R10 ;  /* 0x0000d80a01007387 */ /* 0x0001e20000100800 */
[----:B------:R-:W-:Y:S01]  /*31980*/  IMAD.MOV.U32 R50, RZ, RZ, R11 ;  /* 0x000000ffff327224 */ /* 0x000fe200078e000b */
[C---:B----4-:R-:W-:Y:S06]  /*31990*/  HMMA.16816.F32 R28, R12.reuse, R24, R28 ;  /* 0x000000180c1c723c */ /* 0x050fec000000181c */
[----:B0-----:R-:W-:-:S15]  /*319a0*/  HMMA.16816.F32 R8, R12, R22, R52 ;  /* 0x000000160c08723c */ /* 0x001fde0000001834 */
[----:B------:R-:W-:-:S02]  /*319b0*/  NOP ;  /* 0x0000000000007918 */ /* 0x000fc40000000000 */
[----:B------:R-:W-:Y:S04]  /*319c0*/  STL.64 [R1+0x70], R28 ;  /* 0x0000701c01007387 */ /* 0x000fe80000100a00 */
[----:B------:R-:W-:Y:S03]  /*319d0*/  STL [R1+0x78], R30 ;  /* 0x0000781e01007387 */ /* 0x000fe60000100800 */
[----:B------:R-:W-:Y:S02]  /*319e0*/  IMAD.MOV.U32 R42, RZ, RZ, R8 ;  /* 0x000000ffff2a7224 */ /* 0x000fe400078e0008 */
[----:B------:R-:W-:Y:S02]  /*319f0*/  IMAD R8, R57, 0x100, R56 ;  /* 0x0000010039087824 */ /* 0x000fe400078e0238 */
[----:B------:R-:W-:Y:S01]  /*31a00*/  IMAD.MOV.U32 R43, RZ, RZ, R9 ;  /* 0x000000ffff2b7224 */ /* 0x000fe200078e0009 */
[----:B------:R-:W2:Y:S01]  /*31a10*/  LDL.LU R56, [R1+0x200] ;  /* 0x0002000001387983 */ /* 0x000ea20000300800 */
[----:B------:R-:W-:-:S03]  /*31a20*/  IMAD R9, R59, 0x100, R58 ;  /* 0x000001003b097824 */ /* 0x000fc600078e023a */
[----:B------:R-:W2:Y:S04]  /*31a30*/  LDL.LU R57, [R1+0x204] ;  /* 0x0002040001397983 */ /* 0x000ea80000300800 */
[----:B------:R-:W2:Y:S04]  /*31a40*/  LDL.LU R58, [R1+0x208] ;  /* 0x00020800013a7983 */ /* 0x000ea80000300800 */
[----:B------:R-:W2:Y:S04]  /*31a50*/  LDL.LU R59, [R1+0x20c] ;  /* 0x00020c00013b7983 */ /* 0x000ea80000300800 */
[----:B------:R-:W4:Y:S04]  /*31a60*/  LDL.LU R52, [R1+0x210] ;  /* 0x0002100001347983 */ /* 0x000f280000300800 */
[----:B------:R-:W4:Y:S04]  /*31a70*/  LDL.LU R53, [R1+0x214] ;  /* 0x0002140001357983 */ /* 0x000f280000300800 */
[----:B------:R-:W4:Y:S04]  /*31a80*/  LDL.LU R54, [R1+0x218] ;  /* 0x0002180001367983 */ /* 0x000f280000300800 */
[----:B------:R-:W4:Y:S01]  /*31a90*/  LDL.LU R55, [R1+0x21c] ;  /* 0x00021c0001377983 */ /* 0x000f220000300800 */
[----:B---3--:R-:W-:Y:S01]  /*31aa0*/  HMMA.16816.F32 R16, R12, R26, R16 ;  /* 0x0000001a0c10723c */ /* 0x008fe20000001810 */
[----:B------:R-:W-:-:S02]  /*31ab0*/  IMAD.MOV.U32 R51, RZ, RZ, R11 ;  /* 0x000000ffff337224 */ /* 0x000fc400078e000b */
[----:B------:R-:W-:Y:S02]  /*31ac0*/  IMAD.MOV.U32 R49, RZ, RZ, R10 ;  /* 0x000000ffff317224 */ /* 0x000fe400078e000a */
[----:B------:R-:W-:Y:S01]  /*31ad0*/  IMAD.MOV.U32 R48, RZ, RZ, R31 ;  /* 0x000000ffff307224 */ /* 0x000fe200078e001f */
[----:B------:R-:W-:Y:S04]  /*31ae0*/  STL.64 [R1+0x1aa8], R50 ;  /* 0x001aa83201007387 */ /* 0x000fe80000100a00 */
[----:B------:R-:W-:Y:S04]  /*31af0*/  STL.64 [R1+0x1aa0], R48 ;  /* 0x001aa03001007387 */ /* 0x000fe80000100a00 */
[----:B------:R-:W-:Y:S04]  /*31b00*/  STL.64 [R1+0x1ab8], R26 ;  /* 0x001ab81a01007387 */ /* 0x000fe80000100a00 */
[----:B------:R0:W-:Y:S01]  /*31b10*/  STL.64 [R1+0x1ab0], R24 ;  /* 0x001ab01801007387 */ /* 0x0001e20000100a00 */
[----:B------:R-:W-:-:S02]  /*31b20*/  IMAD R10, R34, 0x100, R33 ;  /* 0x00000100220a7824 */ /* 0x000fc400078e0221 */
[----:B------:R-:W-:Y:S02]  /*31b30*/  IMAD R11, R61, 0x100, R35 ;  /* 0x000001003d0b7824 */ /* 0x000fe400078e0223 */
[----:B------:R-:W-:Y:S04]  /*31b40*/  STL.64 [R1+0xb0], R16 ;  /* 0x0000b01001007387 */ /* 0x000fe80000100a00 */
[----:B------:R1:W-:Y:S01]  /*31b50*/  STL.64 [R1+0xb8], R18 ;  /* 0x0000b81201007387 */ /* 0x0003e20000100a00 */
[C---:B0-----:R-:W-:Y:S06]  /*31b60*/  HMMA.16816.F32 R24, R12.reuse, R6, R44 ;  /* 0x000000060c18723c */ /* 0x041fec000000182c */
[----:B-1----:R-:W-:Y:S01]  /*31b70*/  HMMA.16816.F32 R16, R12, R4, R36 ;  /* 0x000000040c10723c */ /* 0x002fe20000001824 */
[----:B------:R-:W-:-:S02]  /*31b80*/  F2FP.F16.E5M2.UNPACK_B R8, R8 ;  /* 0x00000008ff08723e */ /* 0x000fc400020004ff */
[----:B------:R-:W-:Y:S02]  /*31b90*/  F2FP.F16.E5M2.UNPACK_B R9, R9 ;  /* 0x00000009ff09723e */ /* 0x000fe400020004ff */
[----:B------:R-:W-:Y:S02]  /*31ba0*/  F2FP.F16.E5M2.UNPACK_B R10, R10 ;  /* 0x0000000aff0a723e */ /* 0x000fe400020004ff */
[----:B------:R-:W-:-:S15]  /*31bb0*/  F2FP.F16.E5M2.UNPACK_B R11, R11 ;  /* 0x0000000bff0b723e */ /* 0x000fde00020004ff */
[----:B------:R-:W-:-:S01]  /*31bc0*/  NOP ;  /* 0x0000000000007918 */ /* 0x000fc20000000000 */
[----:B------:R-:W-:Y:S04]  /*31bd0*/  STL.64 [R1+0x60], R16 ;  /* 0x0000601001007387 */ /* 0x000fe80000100a00 */
[----:B------:R0:W-:Y:S04]  /*31be0*/  STL.64 [R1+0xa0], R24 ;  /* 0x0000a01801007387 */ /* 0x0001e80000100a00 */
[----:B------:R1:W-:Y:S04]  /*31bf0*/  STL.64 [R1+0xa8], R26 ;  /* 0x0000a81a01007387 */ /* 0x0003e80000100a00 */
[----:B------:R3:W-:Y:S04]  /*31c00*/  STL [R1+0x68], R18 ;  /* 0x0000681201007387 */ /* 0x0007e80000100800 */
        /* <DEDUP_REMOVED lines=8> */
[----:B0-----:R-:W4:Y:S04]  /*31c90*/  LDL.LU R24, [R1+0x1f0] ;  /* 0x0001f00001187983 */ /* 0x001f280000300800 */
[----:B------:R-:W4:Y:S04]  /*31ca0*/  LDL.LU R25, [R1+0x1f4] ;  /* 0x0001f40001197983 */ /* 0x000f280000300800 */
[----:B-1----:R-:W4:Y:S01]  /*31cb0*/  LDL.LU R26, [R1+0x1f8] ;  /* 0x0001f800011a7983 */ /* 0x002f220000300800 */
[----:B------:R-:W-:-:S03]  /*31cc0*/  IMAD.MOV.U32 R61, RZ, RZ, R19 ;  /* 0x000000ffff3d7224 */ /* 0x000fc600078e0013 */
[----:B------:R-:W4:Y:S04]  /*31cd0*/  LDL.LU R27, [R1+0x1fc] ;  /* 0x0001fc00011b7983 */ /* 0x000f280000300800 */
[----:B------:R-:W4:Y:S04]  /*31ce0*/  LDL.LU R16, [R1+0x1890] ;  /* 0x0018900001107983 */ /* 0x000f280000300800 */
[----:B------:R-:W4:Y:S04]  /*31cf0*/  LDL.LU R17, [R1+0x188c] ;  /* 0x00188c0001117983 */ /* 0x000f280000300800 */
[----:B---3--:R-:W3:Y:S04]  /*31d00*/  LDL.LU R18, [R1+0x1898] ;  /* 0x0018980001127983 */ /* 0x008ee80000300800 */
[----:B------:R-:W3:Y:S04]  /*31d10*/  LDL.LU R19, [R1+0x1894] ;  /* 0x0018940001137983 */ /* 0x000ee80000300800 */
[----:B------:R-:W-:Y:S04]  /*31d20*/  STL [R1+0x19f8], R61 ;  /* 0x0019f83d01007387 */ /* 0x000fe80000100800 */
[----:B------:R-:W3:Y:S01]  /*31d30*/  LDL.LU R12, [R1+0x1c0] ;  /* 0x0001c000010c7983 */ /* 0x000ee20000300800 */
[----:B------:R-:W-:Y:S01]  /*31d40*/  IMAD.MOV.U32 R13, RZ, RZ, R60 ;  /* 0x000000ffff0d7224 */ /* 0x000fe200078e003c */
[C---:B--2---:R-:W-:Y:S06]  /*31d50*/  HMMA.16816.F32 R28, R8.reuse, R40, R56 ;  /* 0x00000028081c723c */ /* 0x044fec0000001838 */
[----:B----4-:R-:W-:-:S15]  /*31d60*/  HMMA.16816.F32 R32, R8, R2, R52 ;  /* 0x000000020820723c */ /* 0x010fde0000001834 */
[----:B------:R-:W-:-:S08]  /*31d70*/  NOP ;  /* 0x0000000000007918 */ /* 0x000fd00000000000 */
[----:B------:R-:W-:Y:S04]  /*31d80*/  STL.64 [R1+0x50], R32 ;  /* 0x0000502001007387 */ /* 0x000fe80000100a00 */
[----:B------:R0:W-:Y:S04]  /*31d90*/  STL.64 [R1+0x58], R34 ;  /* 0x0000582201007387 */ /* 0x0001e80000100a00 */
[----:B------:R1:W-:Y:S04]  /*31da0*/  STL.64 [R1+0x40], R28 ;  /* 0x0000401c01007387 */ /* 0x0003e80000100a00 */
[----:B------:R2:W-:Y:S04]  /*31db0*/  STL.64 [R1+0x48], R30 ;  /* 0x0000481e01007387 */ /* 0x0005e80000100a00 */
[----:B------:R-:W4:Y:S04]  /*31dc0*/  LDL.LU R60, [R1+0x1ac0] ;  /* 0x001ac000013c7983 */ /* 0x000f280000300800 */
[----:B------:R-:W3:Y:S04]  /*31dd0*/  LDL.LU R14, [R1+0x1c8] ;  /* 0x0001c800010e7983 */ /* 0x000ee80000300800 */
[----:B------:R-:W3:Y:S04]  /*31de0*/  LDL.LU R15, [R1+0x1cc] ;  /* 0x0001cc00010f7983 */ /* 0x000ee80000300800 */
[----:B------:R-:W3:Y:S04]  /*31df0*/  LDL.LU R52, [R1+0x230] ;  /* 0x0002300001347983 */ /* 0x000ee80000300800 */
[----:B------:R-:W3:Y:S04]  /*31e00*/  LDL.LU R53, [R1+0x234] ;  /* 0x0002340001357983 */ /* 0x000ee80000300800 */
[----:B------:R-:W3:Y:S04]  /*31e10*/  LDL.LU R54, [R1+0x238] ;  /* 0x0002380001367983 */ /* 0x000ee80000300800 */
[----:B0-----:R-:W3:Y:S04]  /*31e20*/  LDL.LU R34, [R1+0x18a0] ;  /* 0x0018a00001227983 */ /* 0x001ee80000300800 */
[----:B------:R-:W3:Y:S01]  /*31e30*/  LDL.LU R35, [R1+0x189c] ;  /* 0x00189c0001237983 */ /* 0x000ee20000300800 */
[----:B------:R-:W-:-:S15]  /*31e40*/  HMMA.16816.F32 R24, R8, R20, R24 ;  /* 0x000000140818723c */ /* 0x000fde0000001818 */
[----:B------:R-:W-:-:S09]  /*31e50*/  NOP ;  /* 0x0000000000007918 */ /* 0x000fd20000000000 */
[----:B------:R-:W-:Y:S02]  /*31e60*/  IMAD.MOV.U32 R61, RZ, RZ, R25 ;  /* 0x000000ffff3d7224 */ /* 0x000fe400078e0019 */
[----:B----4-:R-:W-:Y:S02]  /*31e70*/  IMAD.MOV.U32 R55, RZ, RZ, R60 ;  /* 0x000000ffff377224 */ /* 0x010fe400078e003c */
        /* <DEDUP_REMOVED lines=11> */
[----:B--2---:R-:W2:Y:S04]  /*31f30*/  LDL.LU R30, [R1+0x1a8] ;  /* 0x0001a800011e7983 */ /* 0x004ea80000300800 */
[----:B------:R-:W2:Y:S04]  /*31f40*/  LDL.LU R31, [R1+0x1ac] ;  /* 0x0001ac00011f7983 */ /* 0x000ea80000300800 */
[----:B------:R-:W-:Y:S04]  /*31f50*/  STL [R1+0x30], R24 ;  /* 0x0000301801007387 */ /* 0x000fe80000100800 */
[----:B------:R0:W-:Y:S04]  /*31f60*/  STL.64 [R1+0x38], R26 ;  /* 0x0000381a01007387 */ /* 0x0001e80000100a00 */
[----:B0-----:R-:W4:Y:S04]  /*31f70*/  LDL.LU.64 R26, [R1+0x1ab8] ;  /* 0x001ab800011a7983 */ /* 0x001f280000300a00 */
[----:B------:R-:W2:Y:S01]  /*31f80*/  LDL.LU.64 R24, [R1+0x1ab0] ;  /* 0x001ab00001187983 */ /* 0x000ea20000300a00 */
[----:B------:R-:W-:Y:S01]  /*31f90*/  HMMA.16816.F32 R48, R8, R22, R48 ;  /* 0x000000160830723c */ /* 0x000fe20000001830 */
[----:B------:R-:W-:-:S02]  /*31fa0*/  IMAD R32, R17, 0x100, R16 ;  /* 0x0000010011207824 */ /* 0x000fc400078e0210 */
[----:B---3--:R-:W-:Y:S02]  /*31fb0*/  IMAD R33, R19, 0x100, R18 ;  /* 0x0000010013217824 */ /* 0x008fe400078e0212 */
[----:B------:R-:W-:-:S15]  /*31fc0*/  IMAD.MOV.U32 R19, RZ, RZ, R0 ;  /* 0x000000ffff137224 */ /* 0x000fde00078e0000 */
[----:B------:R-:W-:-:S03]  /*31fd0*/  NOP ;  /* 0x0000000000007918 */ /* 0x000fc60000000000 */
[----:B------:R-:W-:Y:S04]  /*31fe0*/  STL.64 [R1+0x10], R48 ;  /* 0x0000103001007387 */ /* 0x000fe80000100a00 */
[----:B------:R0:W-:Y:S04]  /*31ff0*/  STL.64 [R1+0x18], R50 ;  /* 0x0000183201007387 */ /* 0x0001e80000100a00 */
[----:B0-----:R-:W3:Y:S04]  /*32000*/  LDL.LU.64 R50, [R1+0x1aa8] ;  /* 0x001aa80001327983 */ /* 0x001ee80000300a00 */
[----:B------:R-:W3:Y:S04]  /*32010*/  LDL.LU.64 R48, [R1+0x1aa0] ;  /* 0x001aa00001307983 */ /* 0x000ee80000300a00 */
[----:B------:R-:W3:Y:S04]  /*32020*/  LDL.LU R16, [R1+0x170] ;  /* 0x0001700001107983 */ /* 0x000ee80000300800 */
[----:B------:R-:W3:Y:S04]  /*32030*/  LDL.LU R17, [R1+0x174] ;  /* 0x0001740001117983 */ /* 0x000ee80000300800 */
[----:B------:R-:W3:Y:S04]  /*32040*/  LDL.LU R18, [R1+0x178] ;  /* 0x0001780001127983 */ /* 0x000ee80000300800 */
[----:B------:R-:W3:Y:S01]  /*32050*/  LDL.LU R0, [R1+0x1a98] ;  /* 0x001a980001007983 */ /* 0x000ee20000300800 */
[----:B--2---:R-:W-:-:S15]  /*32060*/  HMMA.16816.F32 R36, R8, R24, R36 ;  /* 0x000000180824723c */ /* 0x004fde0000001824 */
[----:B------:R-:W-:-:S08]  /*32070*/  NOP ;  /* 0x0000000000007918 */ /* 0x000fd00000000000 */
[----:B------:R0:W-:Y:S04]  /*32080*/  STL [R1+0x19f4], R36 ;  /* 0x0019f42401007387 */ /* 0x0001e80000100800 */
[----:B------:R1:W-:Y:S04]  /*32090*/  STL [R1+0x19f0], R37 ;  /* 0x0019f02501007387 */ /* 0x0003e80000100800 */
[----:B------:R2:W-:Y:S04]  /*320a0*/  STL [R1+0x1978], R38 ;  /* 0x0019782601007387 */ /* 0x0005e80000100800 */
[----:B------:R4:W-:Y:S04]  /*320b0*/  STL [R1+0x1974], R39 ;  /* 0x0019742701007387 */ /* 0x0009e80000100800 */
[----:B0-----:R-:W3:Y:S04]  /*320c0*/  LDL.LU R36, [R1+0x1d0] ;  /* 0x0001d00001247983 */ /* 0x001ee80000300800 */
[----:B-1----:R-:W3:Y:S04]  /*320d0*/  LDL.LU R37, [R1+0x1d4] ;  /* 0x0001d40001257983 */ /* 0x002ee80000300800 */
[----:B--2---:R-:W2:Y:S04]  /*320e0*/  LDL.LU R38, [R1+0x1d8] ;  /* 0x0001d80001267983 */ /* 0x004ea80000300800 */
[----:B----4-:R-:W2:Y:S01]  /*320f0*/  LDL.LU R39, [R1+0x1dc] ;  /* 0x0001dc0001277983 */ /* 0x010ea20000300800 */
[----:B------:R-:W-:Y:S01]  /*32100*/  IMAD R34, R35, 0x100, R34 ;  /* 0x0000010023227824 */ /* 0x000fe200078e0222 */
[----:B------:R-:W-:Y:S01]  /*32110*/  HMMA.16816.F32 R44, R8, R26, R44 ;  /* 0x0000001a082c723c */ /* 0x000fe2000000182c */
[----:B---3--:R-:W-:Y:S01]  /*32120*/  IMAD R35, R0, 0x100, R60 ;  /* 0x0000010000237824 */ /* 0x008fe200078e023c */
[----:B------:R-:W-:-:S02]  /*32130*/  F2FP.F16.E5M2.UNPACK_B R32, R32 ;  /* 0x00000020ff20723e */ /* 0x000fc400020004ff */
[----:B------:R-:W-:Y:S02]  /*32140*/  F2FP.F16.E5M2.UNPACK_B R33, R33 ;  /* 0x00000021ff21723e */ /* 0x000fe400020004ff */
[----:B------:R-:W-:Y:S01]  /*32150*/  F2FP.F16.E5M2.UNPACK_B R34, R34 ;  /* 0x00000022ff22723e */ /* 0x000fe200020004ff */
[----:B------:R-:W-:Y:S01]  /*32160*/  HMMA.16816.F32 R52, R8, R6, R52 ;  /* 0x000000060834723c */ /* 0x000fe20000001834 */
[----:B------:R-:W-:-:S07]  /*32170*/  F2FP.F16.E5M2.UNPACK_B R35, R35 ;  /* 0x00000023ff23723e */ /* 0x000fce00020004ff */
[C---:B------:R-:W-:Y:S08]  /*32180*/  HMMA.16816.F32 R56, R32.reuse, R40, R56 ;  /* 0x000000282038723c */ /* 0x040ff00000001838 */
[----:B------:R-:W-:Y:S04]  /*32190*/  STL.64 [R1+0x90], R44 ;  /* 0x0000902c01007387 */ /* 0x000fe80000100a00 */
[----:B------:R0:W-:Y:S04]  /*321a0*/  STL.64 [R1+0x98], R46 ;  /* 0x0000982e01007387 */ /* 0x0001e80000100a00 */
[----:B0-----:R-:W3:Y:S04]  /*321b0*/  LDL.LU.64 R46, [R1+0x1a90] ;  /* 0x001a9000012e7983 */ /* 0x001ee80000300a00 */
[----:B------:R-:W4:Y:S04]  /*321c0*/  LDL.LU.64 R44, [R1+0x1a88] ;  /* 0x001a8800012c7983 */ /* 0x000f280000300a00 */
[----:B------:R-:W-:Y:S04]  /*321d0*/  STL.64 [R1+0x80], R52 ;  /* 0x0000803401007387 */ /* 0x000fe80000100a00 */
[----:B------:R0:W-:Y:S04]  /*321e0*/  STL.64 [R1+0x88], R54 ;  /* 0x0000883601007387 */ /* 0x0001e80000100a00 */
[----:B0-----:R-:W3:Y:S04]  /*321f0*/  LDL.LU.64 R54, [R1+0x1a80] ;  /* 0x001a800001367983 */ /* 0x001ee80000300a00 */
[----:B------:R-:W3:Y:S01]  /*32200*/  LDL.LU.64 R52, [R1+0x1a78] ;  /* 0x001a780001347983 */ /* 0x000ee20000300a00 */
[----:B------:R-:W-:Y:S06]  /*32210*/  HMMA.16816.F32 R16, R32, R22, R16 ;  /* 0x000000162010723c */ /* 0x000fec0000001810 */
[----:B--2---:R-:W-:Y:S06]  /*32220*/  HMMA.16816.F32 R36, R8, R4, R36 ;  /* 0x000000040824723c */ /* 0x004fec0000001824 */
[C---:B------:R-:W-:Y:S06]  /*32230*/  HMMA.16816.F32 R8, R32.reuse, R2, R12 ;  /* 0x000000022008723c */ /* 0x040fec000000180c */
[----:B------:R-:W-:Y:S11]  /*32240*/  HMMA.16816.F32 R12, R32, R20, R28 ;  /* 0x00000014200c723c */ /* 0x000ff6000000181c */
[----:B------:R-:W-:Y:S04]  /*32250*/  STL.64 [R1+0x20], R36 ;  /* 0x0000202401007387 */ /* 0x000fe80000100a00 */
[----:B------:R-:W-:Y:S04]  /*32260*/  STL [R1+0x28], R38 ;  /* 0x0000282601007387 */ /* 0x000fe80000100800 */
[----:B------:R0:W-:Y:S04]  /*32270*/  STL.64 [R1], R8 ;  /* 0x0000000801007387 */ /* 0x0001e80000100a00 */
[----:B------:R-:W-:Y:S04]  /*32280*/  STL.64 [R1+0x1948], R58 ;  /* 0x0019483a01007387 */ /* 0x000fe80000100a00 */
[----:B------:R4:W-:Y:S01]  /*32290*/  STL.64 [R1+0x1940], R56 ;  /* 0x0019403801007387 */ /* 0x0009e20000100a00 */
[----:B------:R-:W-:-:S03]  /*322a0*/  IMAD.MOV.U32 R60, RZ, RZ, R11 ;  /* 0x000000ffff3c7224 */ /* 0x000fc600078e000b */
[----:B------:R-:W2:Y:S04]  /*322b0*/  LDL.LU R2, [R1+0x18b0] ;  /* 0x0018b00001027983 */ /* 0x000ea80000300800 */
[----:B------:R-:W2:Y:S04]  /*322c0*/  LDL.LU R11, [R1+0x18ac] ;  /* 0x0018ac00010b7983 */ /* 0x000ea80000300800 */
[----:B------:R-:W2:Y:S01]  /*322d0*/  LDL.LU R3, [R1+0x18b8] ;  /* 0x0018b80001037983 */ /* 0x000ea20000300800 */
[----:B------:R-:W-:-:S03]  /*322e0*/  IMAD.MOV.U32 R0, RZ, RZ, R10 ;  /* 0x000000ffff007224 */ /* 0x000fc600078e000a */
[----:B0-----:R-:W2:Y:S04]  /*322f0*/  LDL.LU R8, [R1+0x18b4] ;  /* 0x0018b40001087983 */ /* 0x001ea80000300800 */
[----:B------:R-:W2:Y:S04]  /*32300*/  LDL.LU R9, [R1+0x18c0] ;  /* 0x0018c00001097983 */ /* 0x000ea80000300800 */
[----:B------:R-:W2:Y:S04]  /*32310*/  LDL.LU R10, [R1+0x18bc] ;  /* 0x0018bc00010a7983 */ /* 0x000ea80000300800 */
[----:B------:R-:W2:Y:S04]  /*32320*/  LDL.LU R28, [R1+0x18c8] ;  /* 0x0018c800011c7983 */ /* 0x000ea80000300800 */
[----:B------:R-:W2:Y:S04]  /*32330*/  LDL.LU R29, [R1+0x18c4] ;  /* 0x0018c400011d7983 */ /* 0x000ea80000300800 */
[----:B------:R-:W2:Y:S04]  /*32340*/  LDL.LU R30, [R1+0x2d8] ;  /* 0x0002d800011e7983 */ /* 0x000ea80000300800 */
[----:B------:R-:W2:Y:S04]  /*32350*/  LDL.LU R31, [R1+0x2dc] ;  /* 0x0002dc00011f7983 */ /* 0x000ea80000300800 */
[----:B------:R-:W-:Y:S04]  /*32360*/  STL.64 [R1+0x1958], R14 ;  /* 0x0019580e01007387 */ /* 0x000fe80000100a00 */
[----:B------:R0:W-:Y:S04]  /*32370*/  STL.64 [R1+0x1950], R12 ;  /* 0x0019500c01007387 */ /* 0x0001e80000100a00 */
[----:B------:R-:W2:Y:S04]  /*32380*/  LDL.LU R20, [R1+0x160] ;  /* 0x0001600001147983 */ /* 0x000ea80000300800 */
[----:B------:R-:W2:Y:S04]  /*32390*/  LDL.LU R21, [R1+0x164] ;  /* 0x0001640001157983 */ /* 0x000ea80000300800 */
[----:B------:R-:W2:Y:S04]  /*323a0*/  LDL.LU R22, [R1+0x168] ;  /* 0x0001680001167983 */ /* 0x000ea80000300800 */
[----:B------:R-:W2:Y:S01]  /*323b0*/  LDL.LU R23, [R1+0x16c] ;  /* 0x00016c0001177983 */ /* 0x000ea20000300800 */
[----:B----4-:R-:W-:-:S03]  /*323c0*/  IMAD.MOV.U32 R56, RZ, RZ, R44 ;  /* 0x000000ffff387224 */ /* 0x010fc600078e002c */
[----:B------:R-:W4:Y:S01]  /*323d0*/  LDL.LU R44, [R1+0x1a74] ;  /* 0x001a7400012c7983 */ /* 0x000f220000300800 */
[----:B------:R-:W-:Y:S02]  /*323e0*/  IMAD.MOV.U32 R57, RZ, RZ, R45 ;  /* 0x000000ffff397224 */ /* 0x000fe400078e002d */
[----:B---3--:R-:W-:Y:S01]  /*323f0*/  IMAD.MOV.U32 R58, RZ, RZ, R46 ;  /* 0x000000ffff3a7224 */ /* 0x008fe200078e002e */
[----:B------:R-:W4:Y:S04]  /*32400*/  LDL.LU R45, [R1+0x1a70] ;  /* 0x001a7000012d7983 */ /* 0x000f280000300800 */
[----:B------:R-:W4:Y:S01]  /*32410*/  LDL.LU R46, [R1+0x1a6c] ;  /* 0x001a6c00012e7983 */ /* 0x000f220000300800 */
[----:B------:R-:W-:-:S03]  /*32420*/  IMAD.MOV.U32 R59, RZ, RZ, R47 ;  /* 0x000000ffff3b7224 */ /* 0x000fc600078e002f */
[----:B------:R-:W4:Y:S04]  /*32430*/  LDL.LU R47, [R1+0x1a68] ;  /* 0x001a6800012f7983 */ /* 0x000f280000300800 */
[----:B------:R-:W3:Y:S04]  /*32440*/  LDL.LU R40, [R1+0x2fc] ;  /* 0x0002fc0001287983 */ /* 0x000ee80000300800 */
[----:B0-----:R-:W3:Y:S04]  /*32450*/  LDL.LU R12, [R1+0x120] ;  /* 0x00012000010c7983 */ /* 0x001ee80000300800 */
[----:B------:R-:W3:Y:S04]  /*32460*/  LDL.LU R13, [R1+0x124] ;  /* 0x00012400010d7983 */ /* 0x000ee80000300800 */
[----:B------:R-:W3:Y:S04]  /*32470*/  LDL.LU R14, [R1+0x128] ;  /* 0x00012800010e7983 */ /* 0x000ee80000300800 */
[----:B------:R-:W3:Y:S01]  /*32480*/  LDL.LU R15, [R1+0x12c] ;  /* 0x00012c00010f7983 */ /* 0x000ee20000300800 */
[----:B------:R-:W-:-:S03]  /*32490*/  IMAD.MOV.U32 R36, RZ, RZ, R39 ;  /* 0x000000ffff247224 */ /* 0x000fc600078e0027 */
[----:B------:R-:W3:Y:S04]  /*324a0*/  LDL.LU R41, [R1+0x2e8] ;  /* 0x0002e80001297983 */ /* 0x000ee80000300800 */
[----:B------:R-:W3:Y:S04]  /*324b0*/  LDL.LU R39, [R1+0x2ec] ;  /* 0x0002ec0001277983 */ /* 0x000ee80000300800 */
[----:B------:R-:W3:Y:S04]  /*324c0*/  LDL.LU R38, [R1+0x2c8] ;  /* 0x0002c80001267983 */ /* 0x000ee80000300800 */
[----:B------:R-:W3:Y:S04]  /*324d0*/  LDL.LU R37, [R1+0x2cc] ;  /* 0x0002cc0001257983 */ /* 0x000ee80000300800 */
[----:B------:R0:W-:Y:S04]  /*324e0*/  STL.64 [R1+0x1968], R18 ;  /* 0x0019681201007387 */ /* 0x0001e80000100a00 */
[----:B0-----:R-:W3:Y:S04]  /*324f0*/  LDL.LU R19, [R1+0x2f8] ;  /* 0x0002f80001137983 */ /* 0x001ee80000300800 */
[----:B------:R-:W-:Y:S01]  /*32500*/  STL.64 [R1+0x1960], R16 ;  /* 0x0019601001007387 */ /* 0x000fe20000100a00 */
[----:B--2---:R-:W-:-:S15]  /*32510*/  HMMA.16816.F32 R20, R32, R24, R20 ;  /* 0x000000182014723c */ /* 0x004fde0000001814 */
[----:B------:R-:W-:-:S08]  /*32520*/  NOP ;  /* 0x0000000000007918 */ /* 0x000fd00000000000 */
[----:B------:R-:W-:Y:S04]  /*32530*/  STL.64 [R1+0x1988], R22 ;  /* 0x0019881601007387 */ /* 0x000fe80000100a00 */
[----:B------:R0:W-:Y:S04]  /*32540*/  STL.64 [R1+0x1980], R20 ;  /* 0x0019801401007387 */ /* 0x0001e80000100a00 */
[----:B0-----:R-:W2:Y:S04]  /*32550*/  LDL.LU R20, [R1+0x130] ;  /* 0x0001300001147983 */ /* 0x001ea80000300800 */
[----:B------:R-:W2:Y:S04]  /*32560*/  LDL.LU R21, [R1+0x134] ;  /* 0x0001340001157983 */ /* 0x000ea80000300800 */
[----:B------:R-:W2:Y:S04]  /*32570*/  LDL.LU R22, [R1+0x138] ;  /* 0x0001380001167983 */ /* 0x000ea80000300800 */
[----:B------:R-:W2:Y:S01]  /*32580*/  LDL.LU R23, [R1+0x13c] ;  /* 0x00013c0001177983 */ /* 0x000ea20000300800 */
[----:B------:R-:W-:-:S02]  /*32590*/  IMAD R9, R10, 0x100, R9 ;  /* 0x000001000a097824 */ /* 0x000fc400078e0209 */
[----:B------:R-:W-:Y:S02]  /*325a0*/  IMAD R11, R11, 0x100, R2 ;  /* 0x000001000b0b7824 */ /* 0x000fe400078e0202 */
[----:B------:R-:W-:Y:S02]  /*325b0*/  IMAD R8, R8, 0x100, R3 ;  /* 0x0000010008087824 */ /* 0x000fe400078e0203 */
[----:B------:R-:W-:Y:S01]  /*325c0*/  IMAD R10, R29, 0x100, R28 ;  /* 0x000001001d0a7824 */ /* 0x000fe200078e021c */
[----:B------:R-:W-:Y:S02]  /*325d0*/  F2FP.F16.E5M2.UNPACK_B R2, R30.H1 ;  /* 0x0000001eff02723e */ /* 0x000fe400030004ff */
[----:B------:R-:W-:Y:S02]  /*325e0*/  F2FP.F16.E5M2.UNPACK_B R3, R31.H1 ;  /* 0x0000001fff03723e */ /* 0x000fe400030004ff */
[----:B----4-:R-:W-:Y:S07]  /*325f0*/  HMMA.16816.F32 R28, R32, R6, R44 ;  /* 0x00000006201c723c */ /* 0x010fee000000182c */
[----:B------:R-:W-:-:S02]  /*32600*/  F2FP.F16.E5M2.UNPACK_B R44, R11 ;  /* 0x0000000bff2c723e */ /* 0x000fc400020004ff */
[----:B------:R-:W-:Y:S02]  /*32610*/  F2FP.F16.E5M2.UNPACK_B R45, R8 ;  /* 0x00000008ff2d723e */ /* 0x000fe400020004ff */
[----:B------:R-:W-:Y:S02]  /*32620*/  F2FP.F16.E5M2.UNPACK_B R46, R9 ;  /* 0x00000009ff2e723e */ /* 0x000fe400020004ff */
[----:B------:R-:W-:-:S07]  /*32630*/  F2FP.F16.E5M2.UNPACK_B R47, R10 ;  /* 0x0000000aff2f723e */ /* 0x000fce00020004ff */
[----:B---3--:R-:W-:Y:S01]  /*32640*/  HMMA.16816.F32 R8, R44, R2, R12 ;  /* 0x000000022c08723c */ /* 0x008fe2000000180c */
[----:B------:R-:W-:Y:S02]  /*32650*/  IMAD.MOV.U32 R16, RZ, RZ, R42 ;  /* 0x000000ffff107224 */ /* 0x000fe400078e002a */
[----:B------:R-:W-:Y:S02]  /*32660*/  IMAD.MOV.U32 R18, RZ, RZ, R49 ;  /* 0x000000ffff127224 */ /* 0x000fe400078e0031 */
[----:B------:R-:W-:Y:S01]  /*32670*/  IMAD.MOV.U32 R17, RZ, RZ, R43 ;  /* 0x000000ffff117224 */ /* 0x000fe200078e002b */
[C---:B--2---:R-:W-:Y:S06]  /*32680*/  HMMA.16816.F32 R24, R32.reuse, R26, R20 ;  /* 0x0000001a2018723c */ /* 0x044fec0000001814 */
[----:B------:R-:W-:Y:S07]  /*32690*/  HMMA.16816.F32 R32, R32, R4, R52 ;  /* 0x000000042020723c */ /* 0x000fee0000001834 */
[----:B------:R-:W-:-:S02]  /*326a0*/  F2FP.F16.E5M2.UNPACK_B R4, R19.H1 ;  /* 0x00000013ff04723e */ /* 0x000fc400030004ff */
[----:B------:R-:W-:-:S07]  /*326b0*/  F2FP.F16.E5M2.UNPACK_B R5, R40.H1 ;  /* 0x00000028ff05723e */ /* 0x000fce00030004ff */
[----:B------:R-:W-:Y:S01]  /*326c0*/  HMMA.16816.F32 R12, R44, R4, R56 ;  /* 0x000000042c0c723c */ /* 0x000fe20000001838 */
[----:B------:R-:W-:Y:S04]  /*326d0*/  STL.64 [R1+0x1998], R26 ;  /* 0x0019981a01007387 */ /* 0x000fe80000100a00 */
[----:B------:R0:W-:Y:S04]  /*326e0*/  STL.64 [R1+0x1990], R24 ;  /* 0x0019901801007387 */ /* 0x0001e80000100a00 */
[----:B------:R-:W-:Y:S04]  /*326f0*/  STL.64 [R1+0x19a8], R30 ;  /* 0x0019a81e01007387 */ /* 0x000fe80000100a00 */
[----:B------:R-:W-:Y:S04]  /*32700*/  STL.64 [R1+0x19a0], R28 ;  /* 0x0019a01c01007387 */ /* 0x000fe80000100a00 */
[----:B------:R-:W-:Y:S04]  /*32710*/  STL.64 [R1+0x19b8], R34 ;  /* 0x0019b82201007387 */ /* 0x000fe80000100a00 */
[----:B------:R1:W-:Y:S04]  /*32720*/  STL.64 [R1+0x19b0], R32 ;  /* 0x0019b02001007387 */ /* 0x0003e80000100a00 */
[----:B------:R-:W-:Y:S04]  /*32730*/  STL.64 [R1+0x3a0], R8 ;  /* 0x0003a00801007387 */ /* 0x000fe80000100a00 */
[----:B------:R-:W-:Y:S01]  /*32740*/  STL.64 [R1+0x3a8], R10 ;  /* 0x0003a80a01007387 */ /* 0x000fe20000100a00 */
[----:B------:R-:W-:-:S03]  /*32750*/  IMAD.MOV.U32 R19, RZ, RZ, R51 ;  /* 0x000000ffff137224 */ /* 0x000fc600078e0033 */
[----:B------:R-:W-:Y:S04]  /*32760*/  STL.64 [R1+0x390], R12 ;  /* 0x0003900c01007387 */ /* 0x000fe80000100a00 */
[----:B------:R-:W-:Y:S04]  /*32770*/  STL.64 [R1+0x398], R14 ;  /* 0x0003980e01007387 */ /* 0x000fe80000100a00 */
[----:B------:R-:W2:Y:S04]  /*32780*/  LDL.LU R42, [R1+0x1a64] ;  /* 0x001a6400012a7983 */ /* 0x000ea80000300800 */
[----:B------:R-:W3:Y:S04]  /*32790*/  LDL.LU R43, [R1+0x1a60] ;  /* 0x001a6000012b7983 */ /* 0x000ee80000300800 */
[----:B------:R-:W0:Y:S04]  /*327a0*/  LDL.LU R49, [R1+0x1a5c] ;  /* 0x001a5c0001317983 */ /* 0x000e280000300800 */
[----:B------:R-:W4:Y:S04]  /*327b0*/  LDL.LU R51, [R1+0x1a58] ;  /* 0x001a580001337983 */ /* 0x000f280000300800 */
[----:B------:R-:W-:Y:S04]  /*327c0*/  STL.64 [R1+0x1a08], R18 ;  /* 0x001a081201007387 */ /* 0x000fe80000100a00 */
[----:B------:R-:W-:Y:S04]  /*327d0*/  STL.64 [R1+0x1a00], R16 ;  /* 0x001a001001007387 */ /* 0x000fe80000100a00 */
[----:B------:R-:W2:Y:S04]  /*327e0*/  LDL.LU R20, [R1+0xd0] ;  /* 0x0000d00001147983 */ /* 0x000ea80000300800 */
[----:B------:R-:W2:Y:S04]  /*327f0*/  LDL.LU R21, [R1+0xd4] ;  /* 0x0000d40001157983 */ /* 0x000ea80000300800 */
[----:B------:R-:W3:Y:S01]  /*32800*/  LDL.LU R22, [R1+0xd8] ;  /* 0x0000d80001167983 */ /* 0x000ee20000300800 */
[----:B------:R-:W-:-:S03]  /*32810*/  IMAD.MOV.U32 R23, RZ, RZ, R50 ;  /* 0x000000ffff177224 */ /* 0x000fc600078e0032 */
[----:B------:R-:W2:Y:S01]  /*32820*/  LDL.LU R50, [R1+0x1a54] ;  /* 0x001a540001327983 */ /* 0x000ea20000300800 */
[----:B0-----:R-:W-:Y:S02]  /*32830*/  IMAD.MOV.U32 R25, RZ, RZ, R49 ;  /* 0x000000ffff197224 */ /* 0x001fe400078e0031 */
[----:B----4-:R-:W-:Y:S01]  /*32840*/  IMAD.MOV.U32 R24, RZ, RZ, R51 ;  /* 0x000000ffff187224 */ /* 0x010fe200078e0033 */
[----:B---3--:R-:W-:Y:S04]  /*32850*/  STL.64 [R1+0x1a18], R22 ;  /* 0x001a181601007387 */ /* 0x008fe80000100a00 */
[----:B--2---:R-:W-:Y:S04]  /*32860*/  STL.64 [R1+0x1a10], R20 ;  /* 0x001a101401007387 */ /* 0x004fe80000100a00 */
[----:B------:R-:W2:Y:S04]  /*32870*/  LDL.LU R51, [R1+0x1a50] ;  /* 0x001a500001337983 */ /* 0x000ea80000300800 */
[----:B------:R-:W3:Y:S01]  /*32880*/  LDL.LU R49, [R1+0x1a4c] ;  /* 0x001a4c0001317983 */ /* 0x000ee20000300800 */
[----:B------:R-:W-:-:S02]  /*32890*/  IMAD.MOV.U32 R26, RZ, RZ, R43 ;  /* 0x000000ffff1a7224 */ /* 0x000fc400078e002b */
[----:B------:R-:W-:Y:S01]  /*328a0*/  IMAD.MOV.U32 R27, RZ, RZ, R42 ;  /* 0x000000ffff1b7224 */ /* 0x000fe200078e002a */
[----:B------:R-:W4:Y:S04]  /*328b0*/  LDL.LU R43, [R1+0x1a48] ;  /* 0x001a4800012b7983 */ /* 0x000f280000300800 */
[----:B------:R-:W4:Y:S04]  /*328c0*/  LDL.LU R42, [R1+0x1a44] ;  /* 0x001a4400012a7983 */ /* 0x000f280000300800 */
[----:B------:R-:W-:Y:S04]  /*328d0*/  STL.64 [R1+0x1a38], R26 ;  /* 0x001a381a01007387 */ /* 0x000fe80000100a00 */
[----:B------:R0:W-:Y:S04]  /*328e0*/  STL.64 [R1+0x1a30], R24 ;  /* 0x001a301801007387 */ /* 0x0001e80000100a00 */
[----:B-1----:R-:W4:Y:S04]  /*328f0*/  LDL.LU R32, [R1+0x140] ;  /* 0x0001400001207983 */ /* 0x002f280000300800 */
[----:B0-----:R-:W4:Y:S04]  /*32900*/  LDL.LU R24, [R1+0x100] ;  /* 0x0001000001187983 */ /* 0x001f280000300800 */
[----:B------:R-:W4:Y:S04]  /*32910*/  LDL.LU R25, [R1+0x104] ;  /* 0x0001040001197983 */ /* 0x000f280000300800 */
[----:B------:R-:W4:Y:S01]  /*32920*/  LDL.LU R26, [R1+0x108] ;  /* 0x00010800011a7983 */ /* 0x000f220000300800 */
[----:B------:R-:W-:Y:S01]  /*32930*/  IMAD.MOV.U32 R34, RZ, RZ, R50 ;  /* 0x000000ffff227224 */ /* 0x000fe200078e0032 */
[----:B------:R-:W-:-:S02]  /*32940*/  F2FP.F16.E5M2.UNPACK_B R6, R41.H1 ;  /* 0x00000029ff06723e */ /* 0x000fc400030004ff */
[----:B------:R-:W-:Y:S01]  /*32950*/  F2FP.F16.E5M2.UNPACK_B R7, R39.H1 ;  /* 0x00000027ff07723e */ /* 0x000fe200030004ff */
[----:B---3--:R-:W-:Y:S02]  /*32960*/  IMAD.MOV.U32 R35, RZ, RZ, R49 ;  /* 0x000000ffff237224 */ /* 0x008fe400078e0031 */
[----:B------:R-:W3:Y:S04]  /*32970*/  LDL.LU R49, [R1+0x18d0] ;  /* 0x0018d00001317983 */ /* 0x000ee80000300800 */
[----:B------:R-:W3:Y:S04]  /*32980*/  LDL.LU R40, [R1+0x18cc] ;  /* 0x0018cc0001287983 */ /* 0x000ee80000300800 */
[----:B------:R-:W3:Y:S01]  /*32990*/  LDL.LU R50, [R1+0x18d8] ;  /* 0x0018d80001327983 */ /* 0x000ee20000300800 */
[----:B--2---:R-:W-:-:S03]  /*329a0*/  IMAD.MOV.U32 R33, RZ, RZ, R51 ;  /* 0x000000ffff217224 */ /* 0x004fc600078e0033 */
        /* <DEDUP_REMOVED lines=10> */
[----:B------:R-:W4:Y:S04]  /*32a50*/  LDL.LU R43, [R1+0x18e4] ;  /* 0x0018e400012b7983 */ /* 0x000f280000300800 */
[----:B------:R-:W4:Y:S04]  /*32a60*/  LDL.LU R12, [R1+0x28c] ;  /* 0x00028c00010c7983 */ /* 0x000f280000300800 */
[----:B------:R-:W4:Y:S04]  /*32a70*/  LDL.LU R52, [R1+0x150] ;  /* 0x0001500001347983 */ /* 0x000f280000300800 */
[----:B------:R-:W4:Y:S04]  /*32a80*/  LDL.LU R53, [R1+0x154] ;  /* 0x0001540001357983 */ /* 0x000f280000300800 */
[----:B------:R-:W4:Y:S04]  /*32a90*/  LDL.LU R54, [R1+0x158] ;  /* 0x0001580001367983 */ /* 0x000f280000300800 */
[----:B------:R-:W4:Y:S01]  /*32aa0*/  LDL.LU R55, [R1+0x15c] ;  /* 0x00015c0001377983 */ /* 0x000f220000300800 */
[----:B------:R-:W-:Y:S03]  /*32ab0*/  HMMA.16816.F32 R24, R44, R6, R24 ;  /* 0x000000062c18723c */ /* 0x000fe60000001818 */
        /* <DEDUP_REMOVED lines=11> */
[----:B------:R-:W-:-:S03]  /*32b70*/  F2FP.F16.E5M2.UNPACK_B R8, R38.H1 ;  /* 0x00000026ff08723e */ /* 0x000fc600030004ff */
[----:B------:R-:W4:Y:S01]  /*32b80*/  LDL.LU R39, [R1+0x18ec] ;  /* 0x0018ec0001277983 */ /* 0x000f220000300800 */
[----:B------:R-:W-:-:S03]  /*32b90*/  F2FP.F16.E5M2.UNPACK_B R9, R37.H1 ;  /* 0x00000025ff09723e */ /* 0x000fc600030004ff */
[----:B------:R-:W4:Y:S04]  /*32ba0*/  LDL.LU R38, [R1+0x18f8] ;  /* 0x0018f80001267983 */ /* 0x000f280000300800 */
[----:B------:R-:W4:Y:S04]  /*32bb0*/  LDL.LU R37, [R1+0x18f4] ;  /* 0x0018f40001257983 */ /* 0x000f280000300800 */
[----:B------:R-:W4:Y:S04]  /*32bc0*/  LDL.LU R56, [R1+0x70] ;  /* 0x0000700001387983 */ /* 0x000f280000300800 */
[----:B------:R-:W4:Y:S04]  /*32bd0*/  LDL.LU R57, [R1+0x74] ;  /* 0x0000740001397983 */ /* 0x000f280000300800 */
[----:B------:R-:W4:Y:S01]  /*32be0*/  LDL.LU R58, [R1+0x78] ;  /* 0x00007800013a7983 */ /* 0x000f220000300800 */
[----:B------:R-:W-:-:S03]  /*32bf0*/  IMAD.MOV.U32 R59, RZ, RZ, R48 ;  /* 0x000000ffff3b7224 */ /* 0x000fc600078e0030 */
[----:B------:R-:W4:Y:S04]  /*32c00*/  LDL.LU R48, [R1+0x1a40] ;  /* 0x001a400001307983 */ /* 0x000f280000300800 */
[----:B------:R-:W-:Y:S04]  /*32c10*/  STL.64 [R1+0x380], R24 ;  /* 0x0003801801007387 */ /* 0x000fe80000100a00 */
[----:B------:R0:W-:Y:S04]  /*32c20*/  STL.64 [R1+0x388], R26 ;  /* 0x0003881a01007387 */ /* 0x0001e80000100a00 */
[----:B0-----:R-:W4:Y:S04]  /*32c30*/  LDL.LU.64 R26, [R1+0x1a38] ;  /* 0x001a3800011a7983 */ /* 0x001f280000300a00 */
[----:B------:R-:W4:Y:S01]  /*32c40*/  LDL.LU.64 R24, [R1+0x1a30] ;  /* 0x001a300001187983 */ /* 0x000f220000300a00 */
[----:B---3--:R-:W-:-:S03]  /*32c50*/  IMAD R40, R40, 0x100, R49 ;  /* 0x0000010028287824 */ /* 0x008fc600078e0231 */
[----:B------:R-:W3:Y:S01]  /*32c60*/  LDL.LU R49, [R1+0x1a28] ;  /* 0x001a280001317983 */ /* 0x000ee20000300800 */
[----:B--2---:R-:W-:-:S03]  /*32c70*/  IMAD R41, R41, 0x100, R50 ;  /* 0x0000010029297824 */ /* 0x004fc600078e0232 */
[----:B------:R-:W3:Y:S01]  /*32c80*/  LDL.LU R50, [R1+0x1a24] ;  /* 0x001a240001327983 */ /* 0x000ee20000300800 */
[----:B----4-:R-:W-:-:S03]  /*32c90*/  IMAD R42, R42, 0x100, R51 ;  /* 0x000001002a2a7824 */ /* 0x010fc600078e0233 */
[----:B------:R-:W3:Y:S02]  /*32ca0*/  LDL.LU R51, [R1+0x1a20] ;  /* 0x001a200001337983 */ /* 0x000ee40000300800 */
[----:B---3--:R-:W-:-:S15]  /*32cb0*/  HMMA.16816.F32 R48, R44, R8, R48 ;  /* 0x000000082c30723c */ /* 0x008fde0000001830 */
[----:B------:R-:W-:-:S08]  /*32cc0*/  NOP ;  /* 0x0000000000007918 */ /* 0x000fd00000000000 */
[----:B------:R0:W-:Y:S04]  /*32cd0*/  STL.64 [R1+0x430], R48 ;  /* 0x0004303001007387 */ /* 0x0001e80000100a00 */
[----:B------:R1:W-:Y:S04]  /*32ce0*/  STL.64 [R1+0x438], R50 ;  /* 0x0004383201007387 */ /* 0x0003e80000100a00 */
[----:B0-----:R-:W2:Y:S04]  /*32cf0*/  LDL.LU R48, [R1+0x18e8] ;  /* 0x0018e80001307983 */ /* 0x001ea80000300800 */
[----:B------:R-:W3:Y:S04]  /*32d00*/  LDL.LU R49, [R1+0x2a8] ;  /* 0x0002a80001317983 */ /* 0x000ee80000300800 */
[----:B-1----:R-:W4:Y:S04]  /*32d10*/  LDL.LU R50, [R1+0x2ac] ;  /* 0x0002ac0001327983 */ /* 0x002f280000300800 */
[----:B------:R-:W4:Y:S01]  /*32d20*/  LDL.LU R51, [R1+0x288] ;  /* 0x0002880001337983 */ /* 0x000f220000300800 */
[----:B------:R-:W-:-:S02]  /*32d30*/  F2FP.F16.E5M2.UNPACK_B R10, R10.H1 ;  /* 0x0000000aff0a723e */ /* 0x000fc400030004ff */
[----:B------:R-:W-:-:S07]  /*32d40*/  F2FP.F16.E5M2.UNPACK_B R11, R11.H1 ;  /* 0x0000000bff0b723e */ /* 0x000fce00030004ff */
[----:B------:R-:W-:-:S15]  /*32d50*/  HMMA.16816.F32 R52, R44, R10, R52 ;  /* 0x0000000a2c34723c */ /* 0x000fde0000001834 */
[----:B------:R-:W-:-:S08]  /*32d60*/  NOP ;  /* 0x0000000000007918 */ /* 0x000fd00000000000 */
[----:B------:R-:W-:Y:S04]  /*32d70*/  STL.64 [R1+0x440], R52 ;  /* 0x0004403401007387 */ /* 0x000fe80000100a00 */
[----:B------:R-:W-:Y:S01]  /*32d80*/  STL.64 [R1+0x448], R54 ;  /* 0x0004483601007387 */ /* 0x000fe20000100a00 */
[----:B--2---:R-:W-:Y:S01]  /*32d90*/  IMAD R43, R43, 0x100, R48 ;  /* 0x000001002b2b7824 */ /* 0x004fe200078e0230 */
[----:B---3--:R-:W-:Y:S02]  /*32da0*/  F2FP.F16.E5M2.UNPACK_B R48, R49.H1 ;  /* 0x00000031ff30723e */ /* 0x008fe400030004ff */
[----:B----4-:R-:W-:Y:S02]  /*32db0*/  F2FP.F16.E5M2.UNPACK_B R49, R50.H1 ;  /* 0x00000032ff31723e */ /* 0x010fe400030004ff */
[----:B------:R-:W-:-:S02]  /*32dc0*/  F2FP.F16.E5M2.UNPACK_B R50, R51.H1 ;  /* 0x00000033ff32723e */ /* 0x000fc400030004ff */
[----:B------:R-:W-:-:S03]  /*32dd0*/  F2FP.F16.E5M2.UNPACK_B R51, R12.H1 ;  /* 0x0000000cff33723e */ /* 0x000fc600030004ff */
[C---:B------:R-:W-:Y:S06]  /*32de0*/  HMMA.16816.F32 R20, R44.reuse, R48, R20 ;  /* 0x000000302c14723c */ /* 0x040fec0000001814 */
        /* <DEDUP_REMOVED lines=10> */
[----:B------:R-:W-:-:S02]  /*32e90*/  F2FP.F16.E5M2.UNPACK_B R52, R13.H1 ;  /* 0x0000000dff34723e */ /* 0x000fc400030004ff */
[----:B------:R-:W-:Y:S02]  /*32ea0*/  F2FP.F16.E5M2.UNPACK_B R53, R14.H1 ;  /* 0x0000000eff35723e */ /* 0x000fe400030004ff */
[----:B------:R-:W-:Y:S02]  /*32eb0*/  F2FP.F16.E5M2.UNPACK_B R40, R40 ;  /* 0x00000028ff28723e */ /* 0x000fe400020004ff */
[----:B------:R-:W-:Y:S02]  /*32ec0*/  F2FP.F16.E5M2.UNPACK_B R41, R41 ;  /* 0x00000029ff29723e */ /* 0x000fe400020004ff */
[----:B------:R-:W-:Y:S02]  /*32ed0*/  F2FP.F16.E5M2.UNPACK_B R42, R42 ;  /* 0x0000002aff2a723e */ /* 0x000fe400020004ff */
[----:B------:R-:W-:Y:S01]  /*32ee0*/  F2FP.F16.E5M2.UNPACK_B R43, R43 ;  /* 0x0000002bff2b723e */ /* 0x000fe200020004ff */
[----:B------:R-:W-:Y:S06]  /*32ef0*/  HMMA.16816.F32 R32, R44, R52, R32 ;  /* 0x000000342c20723c */ /* 0x000fec0000001820 */
[C---:B------:R-:W-:Y:S06]  /*32f00*/  HMMA.16816.F32 R28, R40.reuse, R2, R28 ;  /* 0x00000002281c723c */ /* 0x040fec000000181c */
[C---:B------:R-:W-:Y:S11]  /*32f10*/  HMMA.16816.F32 R24, R40.reuse, R4, R24 ;  /* 0x000000042818723c */ /* 0x040ff60000001818 */
[----:B------:R-:W-:Y:S04]  /*32f20*/  STL.64 [R1+0x370], R32 ;  /* 0x0003702001007387 */ /* 0x000fe80000100a00 */
[----:B------:R-:W-:Y:S04]  /*32f30*/  STL.64 [R1+0x378], R34 ;  /* 0x0003782201007387 */ /* 0x000fe80000100a00 */
[----:B------:R-:W-:Y:S04]  /*32f40*/  STL.64 [R1+0x360], R28 ;  /* 0x0003601c01007387 */ /* 0x000fe80000100a00 */
[----:B------:R-:W-:Y:S04]  /*32f50*/  STL.64 [R1+0x368], R30 ;  /* 0x0003681e01007387 */ /* 0x000fe80000100a00 */
[----:B------:R-:W-:Y:S04]  /*32f60*/  STL.64 [R1+0x19c8], R6 ;  /* 0x0019c80601007387 */ /* 0x000fe80000100a00 */
[----:B------:R-:W-:Y:S04]  /*32f70*/  STL.64 [R1+0x350], R24 ;  /* 0x0003501801007387 */ /* 0x000fe80000100a00 */
[----:B------:R-:W-:Y:S04]  /*32f80*/  STL.64 [R1+0x358], R26 ;  /* 0x0003581a01007387 */ /* 0x000fe80000100a00 */
[----:B------:R3:W-:Y:S01]  /*32f90*/  STL.64 [R1+0x19c0], R4 ;  /* 0x0019c00401007387 */ /* 0x0007e20000100a00 */
[C---:B--2---:R-:W-:Y:S06]  /*32fa0*/  HMMA.16816.F32 R20, R40.reuse, R6, R20 ;  /* 0x000000062814723c */ /* 0x044fec0000001814 */
[----:B---3--:R-:W-:-:S15]  /*32fb0*/  HMMA.16816.F32 R4, R40, R8, R16 ;  /* 0x000000082804723c */ /* 0x008fde0000001810 */
[----:B------:R-:W-:-:S02]  /*32fc0*/  NOP ;  /* 0x0000000000007918 */ /* 0x000fc40000000000 */
[----:B------:R-:W-:Y:S04]  /*32fd0*/  STL.64 [R1+0x340], R20 ;  /* 0x0003401401007387 */ /* 0x000fe80000100a00 */
[----:B------:R-:W-:Y:S04]  /*32fe0*/  STL.64 [R1+0x348], R22 ;  /* 0x0003481601007387 */ /* 0x000fe80000100a00 */
[----:B------:R-:W-:Y:S04]  /*32ff0*/  STL.64 [R1+0x330], R4 ;  /* 0x0003300401007387 */ /* 0x000fe80000100a00 */
[----:B------:R0:W-:Y:S02]  /*33000*/  STL.64 [R1+0x338], R6 ;  /* 0x0003380601007387 */ /* 0x0001e40000100a00 */
[----:B0-----:R-:W-:Y:S06]  /*33010*/  HMMA.16816.F32 R4, R40, R10, R56 ;  /* 0x0000000a2804723c */ /* 0x001fec0000001838 */
[----:B------:R-:W-:Y:S04]  /*33020*/  STL.64 [R1+0x19d8], R10 ;  /* 0x0019d80a01007387 */ /* 0x000fe80000100a00 */
[----:B------:R-:W-:-:S13]  /*33030*/  STL.64 [R1+0x19d0], R8 ;  /* 0x0019d00801007387 */ /* 0x000fda0000100a00 */
[----:B------:R0:W-:Y:S04]  /*33040*/  STL.64 [R1+0x410], R4 ;  /* 0x0004100401007387 */ /* 0x0001e80000100a00 */
[----:B------:R1:W-:Y:S04]  /*33050*/  STL.64 [R1+0x418], R6 ;  /* 0x0004180601007387 */ /* 0x0003e80000100a00 */
[----:B------:R-:W2:Y:S04]  /*33060*/  LDL.LU R20, [R1+0x10] ;  /* 0x0000100001147983 */ /* 0x000ea80000300800 */
[----:B------:R-:W2:Y:S04]  /*33070*/  LDL.LU R21, [R1+0x14] ;  /* 0x0000140001157983 */ /* 0x000ea80000300800 */
[----:B------:R-:W3:Y:S04]  /*33080*/  LDL.LU R22, [R1+0x18] ;  /* 0x0000180001167983 */ /* 0x000ee80000300800 */
[----:B------:R-:W3:Y:S01]  /*33090*/  LDL.LU R23, [R1+0x1c] ;  /* 0x00001c0001177983 */ /* 0x000ee20000300800 */
[----:B------:R-:W-:-:S03]  /*330a0*/  IMAD.MOV.U32 R25, RZ, RZ, R61 ;  /* 0x000000ffff197224 */ /* 0x000fc600078e003d */
[----:B---3--:R-:W-:Y:S04]  /*330b0*/  STL.64 [R1+0x19e8], R22 ;  /* 0x0019e81601007387 */ /* 0x008fe80000100a00 */
[----:B--2---:R2:W-:Y:S04]  /*330c0*/  STL.64 [R1+0x19e0], R20 ;  /* 0x0019e01401007387 */ /* 0x0045e80000100a00 */
[----:B------:R-:W3:Y:S04]  /*330d0*/  LDL.LU R24, [R1+0x30] ;  /* 0x0000300001187983 */ /* 0x000ee80000300800 */
[----:B------:R-:W4:Y:S04]  /*330e0*/  LDL.LU R61, [R1+0x19f8] ;  /* 0x0019f800013d7983 */ /* 0x000f280000300800 */
[----:B------:R-:W3:Y:S04]  /*330f0*/  LDL.LU R26, [R1+0x38] ;  /* 0x00003800011a7983 */ /* 0x000ee80000300800 */
[----:B------:R-:W3:Y:S04]  /*33100*/  LDL.LU R27, [R1+0x3c] ;  /* 0x00003c00011b7983 */ /* 0x000ee80000300800 */
[----:B0-----:R-:W3:Y:S04]  /*33110*/  LDL.LU R4, [R1+0x60] ;  /* 0x0000600001047983 */ /* 0x001ee80000300800 */
[----:B------:R-:W3:Y:S01]  /*33120*/  LDL.LU R5, [R1+0x64] ;  /* 0x0000640001057983 */ /* 0x000ee20000300800 */
[----:B------:R-:W-:-:S03]  /*33130*/  IMAD R45, R37, 0x100, R38 ;  /* 0x00000100252d7824 */ /* 0x000fc600078e0226 */
[----:B-1----:R-:W3:Y:S04]  /*33140*/  LDL.LU R6, [R1+0x68] ;  /* 0x0000680001067983 */ /* 0x002ee80000300800 */
[----:B------:R-:W3:Y:S04]  /*33150*/  LDL.LU R37, [R1+0x1900] ;  /* 0x0019000001257983 */ /* 0x000ee80000300800 */
[----:B------:R-:W3:Y:S04]  /*33160*/  LDL.LU R46, [R1+0x18fc] ;  /* 0x0018fc00012e7983 */ /* 0x000ee80000300800 */
[----:B------:R-:W3:Y:S01]  /*33170*/  LDL.LU R47, [R1+0x1908] ;  /* 0x00190800012f7983 */ /* 0x000ee20000300800 */
[----:B----4-:R-:W-:-:S03]  /*33180*/  IMAD.MOV.U32 R7, RZ, RZ, R61 ;  /* 0x000000ffff077224 */ /* 0x010fc600078e003d */
[----:B------:R-:W4:Y:S04]  /*33190*/  LDL.LU R61, [R1+0x1904] ;  /* 0x00190400013d7983 */ /* 0x000f280000300800 */
[----:B------:R-:W4:Y:S04]  /*331a0*/  LDL.LU R8, [R1+0xa0] ;  /* 0x0000a00001087983 */ /* 0x000f280000300800 */
[----:B------:R-:W4:Y:S04]  /*331b0*/  LDL.LU R9, [R1+0xa4] ;  /* 0x0000a40001097983 */ /* 0x000f280000300800 */
[----:B------:R-:W4:Y:S04]  /*331c0*/  LDL.LU R10, [R1+0xa8] ;  /* 0x0000a800010a7983 */ /* 0x000f280000300800 */
[----:B------:R-:W4:Y:S04]  /*331d0*/  LDL.LU R11, [R1+0xac] ;  /* 0x0000ac00010b7983 */ /* 0x000f280000300800 */
        /* <DEDUP_REMOVED lines=12> */
[----:B------:R-:W-:-:S03]  /*332a0*/  IMAD R44, R39, 0x100, R15 ;  /* 0x00000100272c7824 */ /* 0x000fc600078e020f */
        /* <DEDUP_REMOVED lines=15> */
[----:B------:R-:W-:-:S03]  /*333a0*/  IMAD.MOV.U32 R59, RZ, RZ, R36 ;  /* 0x000000ffff3b7224 */ /* 0x000fc600078e0024 */
[----:B------:R-:W2:Y:S01]  /*333b0*/  LDL.LU R36, [R1+0x19f4] ;  /* 0x0019f40001247983 */ /* 0x000ea20000300800 */
[----:B---3--:R-:W-:-:S03]  /*333c0*/  IMAD R46, R46, 0x100, R37 ;  /* 0x000001002e2e7824 */ /* 0x008fc600078e0225 */
[----:B------:R-:W3:Y:S01]  /*333d0*/  LDL.LU R37, [R1+0x19f0] ;  /* 0x0019f00001257983 */ /* 0x000ee20000300800 */
[C---:B----4-:R-:W-:Y:S06]  /*333e0*/  HMMA.16816.F32 R8, R40.reuse, R50, R8 ;  /* 0x000000322808723c */ /* 0x050fec0000001808 */
[C---:B--2---:R-:W-:Y:S01]  /*333f0*/  HMMA.16816.F32 R20, R40.reuse, R48, R20 ;  /* 0x000000302814723c */ /* 0x044fe20000001814 */
[----:B------:R-:W-:Y:S02]  /*33400*/  IMAD R47, R61, 0x100, R47 ;  /* 0x000001003d2f7824 */ /* 0x000fe400078e022f */
[----:B------:R-:W2:Y:S03]  /*33410*/  LDL.LU R61, [R1+0x7e8] ;  /* 0x0007e800013d7983 */ /* 0x000ea60000300800 */
[----:B------:R-:W-:-:S15]  /*33420*/  HMMA.16816.F32 R40, R40, R52, R4 ;  /* 0x000000342828723c */ /* 0x000fde0000001804 */
[----:B------:R-:W-:-:S02]  /*33430*/  NOP ;  /* 0x0000000000007918 */ /* 0x000fc40000000000 */
[----:B------:R-:W-:Y:S04]  /*33440*/  STL.64 [R1+0x400], R20 ;  /* 0x0004001401007387 */ /* 0x000fe80000100a00 */
[----:B------:R0:W-:Y:S04]  /*33450*/  STL.64 [R1+0x408], R22 ;  /* 0x0004081601007387 */ /* 0x0001e80000100a00 */
[----:B0-----:R-:W4:Y:S04]  /*33460*/  LDL.LU.64 R22, [R1+0x19e8] ;  /* 0x0019e80001167983 */ /* 0x001f280000300a00 */
[----:B------:R-:W4:Y:S04]  /*33470*/  LDL.LU.64 R20, [R1+0x19e0] ;  /* 0x0019e00001147983 */ /* 0x000f280000300a00 */
[----:B------:R-:W-:Y:S04]  /*33480*/  STL.64 [R1+0x3c0], R8 ;  /* 0x0003c00801007387 */ /* 0x000fe80000100a00 */
[----:B------:R0:W-:Y:S04]  /*33490*/  STL.64 [R1+0x3c8], R10 ;  /* 0x0003c80a01007387 */ /* 0x0001e80000100a00 */
[----:B0-----:R-:W3:Y:S04]  /*334a0*/  LDL.LU.64 R10, [R1+0x19d8] ;  /* 0x0019d800010a7983 */ /* 0x001ee80000300a00 */
[----:B------:R-:W4:Y:S04]  /*334b0*/  LDL.LU.64 R8, [R1+0x19d0] ;  /* 0x0019d00001087983 */ /* 0x000f280000300a00 */
[----:B------:R-:W2:Y:S04]  /*334c0*/  LDL.LU.64 R6, [R1+0x19c8] ;  /* 0x0019c80001067983 */ /* 0x000ea80000300a00 */
[----:B------:R-:W3:Y:S04]  /*334d0*/  LDL.LU.64 R4, [R1+0x19c0] ;  /* 0x0019c00001047983 */ /* 0x000ee80000300a00 */
[----:B------:R0:W-:Y:S04]  /*334e0*/  STL.64 [R1+0x320], R40 ;  /* 0x0003202801007387 */ /* 0x0001e80000100a00 */
[----:B------:R1:W-:Y:S04]  /*334f0*/  STL.64 [R1+0x328], R42 ;  /* 0x0003282a01007387 */ /* 0x0003e80000100a00 */
[----:B0-----:R-:W4:Y:S04]  /*33500*/  LDL.LU R40, [R1+0x190c] ;  /* 0x00190c0001287983 */ /* 0x001f280000300800 */
[----:B------:R-:W4:Y:S01]  /*33510*/  LDL.LU R41, [R1+0x1914] ;  /* 0x0019140001297983 */ /* 0x000f220000300800 */
[----:B------:R-:W-:-:S02]  /*33520*/  F2FP.F16.E5M2.UNPACK_B R44, R44 ;  /* 0x0000002cff2c723e */ /* 0x000fc400020004ff */
[----:B------:R-:W-:Y:S02]  /*33530*/  F2FP.F16.E5M2.UNPACK_B R45, R45 ;  /* 0x0000002dff2d723e */ /* 0x000fe400020004ff */
[----:B------:R-:W-:Y:S02]  /*33540*/  F2FP.F16.E5M2.UNPACK_B R46, R46 ;  /* 0x0000002eff2e723e */ /* 0x000fe400020004ff */
[----:B------:R-:W-:Y:S01]  /*33550*/  F2FP.F16.E5M2.UNPACK_B R47, R47 ;  /* 0x0000002fff2f723e */ /* 0x000fe200020004ff */
[----:B-1----:R-:W4:Y:S04]  /*33560*/  LDL.LU R42, [R1+0x1920] ;  /* 0x00192000012a7983 */ /* 0x002f280000300800 */
[----:B------:R-:W4:Y:S02]  /*33570*/  LDL.LU R43, [R1+0x191c] ;  /* 0x00191c00012b7983 */ /* 0x000f240000300800 */
[----:B------:R-:W-:-:S15]  /*33580*/  HMMA.16816.F32 R32, R44, R2, R32 ;  /* 0x000000022c20723c */ /* 0x000fde0000001820 */
[----:B------:R-:W-:-:S08]  /*33590*/  NOP ;  /* 0x0000000000007918 */ /* 0x000fd00000000000 */
[----:B------:R-:W-:Y:S04]  /*335a0*/  STL.64 [R1+0x310], R32 ;  /* 0x0003102001007387 */ /* 0x000fe80000100a00 */
[----:B------:R0:W-:Y:S04]  /*335b0*/  STL.64 [R1+0x318], R34 ;  /* 0x0003182201007387 */ /* 0x0001e80000100a00 */
[----:B0-----:R-:W4:Y:S04]  /*335c0*/  LDL.LU.64 R34, [R1+0x19b8] ;  /* 0x0019b80001227983 */ /* 0x001f280000300a00 */
[----:B------:R-:W4:Y:S01]  /*335d0*/  LDL.LU.64 R32, [R1+0x19b0] ;  /* 0x0019b00001207983 */ /* 0x000f220000300a00 */
[C---:B---3--:R-:W-:Y:S06]  /*335e0*/  HMMA.16816.F32 R28, R44.reuse, R4, R28 ;  /* 0x000000042c1c723c */ /* 0x048fec000000181c */
[C---:B--2---:R-:W-:Y:S06]  /*335f0*/  HMMA.16816.F32 R24, R44.reuse, R6, R24 ;  /* 0x000000062c18723c */ /* 0x044fec0000001818 */
[----:B----4-:R-:W-:Y:S11]  /*33600*/  HMMA.16816.F32 R20, R44, R8, R20 ;  /* 0x000000082c14723c */ /* 0x010ff60000001814 */
[----:B------:R-:W-:Y:S04]  /*33610*/  STL.64 [R1+0x300], R28 ;  /* 0x0003001c01007387 */ /* 0x000fe80000100a00 */
[----:B------:R0:W-:Y:S01]  /*33620*/  STL.64 [R1+0x308], R30 ;  /* 0x0003081e01007387 */ /* 0x0001e20000100a00 */
[----:B------:R-:W-:-:S02]  /*33630*/  IMAD R40, R40, 0x100, R38 ;  /* 0x0000010028287824 */ /* 0x000fc400078e0226 */
[----:B------:R-:W-:Y:S01]  /*33640*/  IMAD R41, R41, 0x100, R39 ;  /* 0x0000010029297824 */ /* 0x000fe200078e0227 */
[----:B0-----:R-:W2:Y:S04]  /*33650*/  LDL.LU.64 R30, [R1+0x19a8] ;  /* 0x0019a800011e7983 */ /* 0x001ea80000300a00 */
[----:B------:R-:W2:Y:S04]  /*33660*/  LDL.LU.64 R28, [R1+0x19a0] ;  /* 0x0019a000011c7983 */ /* 0x000ea80000300a00 */
[----:B------:R-:W-:Y:S04]  /*33670*/  STL.64 [R1+0xa0], R24 ;  /* 0x0000a01801007387 */ /* 0x000fe80000100a00 */
[----:B------:R0:W-:Y:S04]  /*33680*/  STL.64 [R1+0xa8], R26 ;  /* 0x0000a81a01007387 */ /* 0x0001e80000100a00 */
[----:B0-----:R-:W3:Y:S04]  /*33690*/  LDL.LU.64 R26, [R1+0x1998] ;  /* 0x00199800011a7983 */ /* 0x001ee80000300a00 */
[----:B------:R-:W3:Y:S04]  /*336a0*/  LDL.LU.64 R24, [R1+0x1990] ;  /* 0x0019900001187983 */ /* 0x000ee80000300a00 */
[----:B------:R-:W-:Y:S04]  /*336b0*/  STL.64 [R1+0xb0], R20 ;  /* 0x0000b01401007387 */ /* 0x000fe80000100a00 */
[----:B------:R0:W-:Y:S04]  /*336c0*/  STL.64 [R1+0xb8], R22 ;  /* 0x0000b81601007387 */ /* 0x0001e80000100a00 */
[----:B0-----:R-:W4:Y:S04]  /*336d0*/  LDL.LU.64 R22, [R1+0x1988] ;  /* 0x0019880001167983 */ /* 0x001f280000300a00 */
[----:B------:R-:W4:Y:S04]  /*336e0*/  LDL.LU.64 R20, [R1+0x1980] ;  /* 0x0019800001147983 */ /* 0x000f280000300a00 */
[----:B------:R-:W2:Y:S04]  /*336f0*/  LDL.LU R38, [R1+0x1978] ;  /* 0x0019780001267983 */ /* 0x000ea80000300800 */
[----:B------:R-:W2:Y:S01]  /*33700*/  LDL.LU R39, [R1+0x1974] ;  /* 0x0019740001277983 */ /* 0x000ea20000300800 */
[C---:B------:R-:W-:Y:S06]  /*33710*/  HMMA.16816.F32 R16, R44.reuse, R48, R16 ;  /* 0x000000302c10723c */ /* 0x040fec0000001810 */
[C---:B------:R-:W-:Y:S06]  /*33720*/  HMMA.16816.F32 R12, R44.reuse, R50, R12 ;  /* 0x000000322c0c723c */ /* 0x040fec000000180c */
[----:B--2---:R-:W-:-:S15]  /*33730*/  HMMA.16816.F32 R36, R44, R10, R36 ;  /* 0x0000000a2c24723c */ /* 0x004fde0000001824 */
[----:B------:R-:W-:-:S08]  /*33740*/  NOP ;  /* 0x0000000000007918 */ /* 0x000fd00000000000 */
[----:B------:R0:W-:Y:S04]  /*33750*/  STL.64 [R1+0x3f0], R36 ;  /* 0x0003f02401007387 */ /* 0x0001e80000100a00 */
[----:B------:R1:W-:Y:S01]  /*33760*/  STL.64 [R1+0x3f8], R38 ;  /* 0x0003f82601007387 */ /* 0x0003e20000100a00 */
[----:B0-----:R-:W-:Y:S02]  /*33770*/  F2FP.F16.E5M2.UNPACK_B R36, R40 ;  /* 0x00000028ff24723e */ /* 0x001fe400020004ff */
[----:B------:R-:W-:Y:S01]  /*33780*/  F2FP.F16.E5M2.UNPACK_B R37, R41 ;  /* 0x00000029ff25723e */ /* 0x000fe200020004ff */
[----:B------:R-:W2:Y:S04]  /*33790*/  LDL.LU R40, [R1] ;  /* 0x0000000001287983 */ /* 0x000ea80000300800 */
[----:B------:R-:W2:Y:S01]  /*337a0*/  LDL.LU R41, [R1+0x4] ;  /* 0x0000040001297983 */ /* 0x000ea20000300800 */
[----:B-1----:R-:W-:-:S02]  /*337b0*/  IMAD R38, R43, 0x100, R42 ;  /* 0x000001002b267824 */ /* 0x002fc400078e022a */
[----:B------:R-:W-:Y:S02]  /*337c0*/  IMAD.MOV.U32 R42, RZ, RZ, R0 ;  /* 0x000000ffff2a7224 */ /* 0x000fe400078e0000 */
[----:B------:R1:W5:Y:S04]  /*337d0*/  LDL.LU R0, [R1+0x1970] ;  /* 0x0019700001007983 */ /* 0x0003680000300800 */
[----:B------:R-:W-:Y:S04]  /*337e0*/  STL.64 [R1+0x3e0], R16 ;  /* 0x0003e01001007387 */ /* 0x000fe80000100a00 */
[----:B------:R0:W-:Y:S01]  /*337f0*/  STL.64 [R1+0x3e8], R18 ;  /* 0x0003e81201007387 */ /* 0x0001e20000100a00 */
[----:B------:R-:W-:Y:S01]  /*33800*/  IMAD R39, R55, 0x100, R54 ;  /* 0x0000010037277824 */ /* 0x000fe200078e0236 */
[----:B------:R-:W-:Y:S02]  /*33810*/  HMMA.16816.F32 R44, R44, R52, R56 ;  /* 0x000000342c2c723c */ /* 0x000fe40000001838 */
[----:B0-----:R-:W3:Y:S04]  /*33820*/  LDL.LU.64 R18, [R1+0x1968] ;  /* 0x0019680001127983 */ /* 0x001ee80000300a00 */
[----:B------:R-:W3:Y:S04]  /*33830*/  LDL.LU.64 R16, [R1+0x1960] ;  /* 0x0019600001107983 */ /* 0x000ee80000300a00 */
[----:B------:R-:W4:Y:S04]  /*33840*/  LDL.LU R55, [R1+0x4e4] ;  /* 0x0004e40001377983 */ /* 0x000f280000300800 */
[----:B------:R-:W-:Y:S04]  /*33850*/  STL.64 [R1+0x3b0], R12 ;  /* 0x0003b00c01007387 */ /* 0x000fe80000100a00 */
[----:B------:R0:W-:Y:S04]  /*33860*/  STL.64 [R1+0x3b8], R14 ;  /* 0x0003b80e01007387 */ /* 0x0001e80000100a00 */
[----:B0-----:R-:W3:Y:S04]  /*33870*/  LDL.LU.64 R14, [R1+0x1958] ;  /* 0x00195800010e7983 */ /* 0x001ee80000300a00 */
[----:B------:R-:W3:Y:S04]  /*33880*/  LDL.LU.64 R12, [R1+0x1950] ;  /* 0x00195000010c7983 */ /* 0x000ee80000300a00 */
[----:B------:R-:W4:Y:S04]  /*33890*/  LDL.LU.64 R58, [R1+0x1948] ;  /* 0x00194800013a7983 */ /* 0x000f280000300a00 */
[----:B------:R-:W4:Y:S01]  /*338a0*/  LDL.LU.64 R56, [R1+0x1940] ;  /* 0x0019400001387983 */ /* 0x000f220000300a00 */
[----:B------:R-:W-:Y:S01]  /*338b0*/  IMAD.MOV.U32 R43, RZ, RZ, R60 ;  /* 0x000000ffff2b7224 */ /* 0x000fe200078e003c */
[----:B------:R-:W-:-:S02]  /*338c0*/  F2FP.F16.E5M2.UNPACK_B R38, R38 ;  /* 0x00000026ff26723e */ /* 0x000fc400020004ff */
[----:B------:R-:W-:Y:S01]  /*338d0*/  F2FP.F16.E5M2.UNPACK_B R39, R39 ;  /* 0x00000027ff27723e */ /* 0x000fe200020004ff */
[----:B------:R-:W-:Y:S04]  /*338e0*/  STL.64 [R1+0x150], R44 ;  /* 0x0001502c01007387 */ /* 0x000fe80000100a00 */
[----:B------:R4:W-:Y:S01]  /*338f0*/  STL.64 [R1+0x158], R46 ;  /* 0x0001582e01007387 */ /* 0x0009e20000100a00 */
[----:B------:R-:W0:Y:S01]  /*33900*/  LDC R60, c[0x0][0x230] ;  /* 0x00008c00ff3c7b82 */ /* 0x000e220000000800 */
[----:B------:R-:W-:Y:S02]  /*33910*/  VIADD R61, R61, 0x1 ;  /* 0x000000013d3d7836 */ /* 0x000fe40000000000 */
[----:B0-----:R-:W-:Y:S01]  /*33920*/  VIADD R60, R60, 0x7f ;  /* 0x0000007f3c3c7836 */ /* 0x001fe20000000000 */
[----:B--2---:R-:W-:-:S15]  /*33930*/  HMMA.16816.F32 R40, R36, R2, R40 ;  /* 0x000000022428723c */ /* 0x004fde0000001828 */
[----:B------:R-:W-:-:S08]  /*33940*/  NOP ;  /* 0x0000000000007918 */ /* 0x000fd00000000000 */
[----:B------:R-:W-:Y:S04]  /*33950*/  STL.64 [R1+0x140], R40 ;  /* 0x0001402801007387 */ /* 0x000fe80000100a00 */
[----:B------:R3:W-:Y:S01]  /*33960*/  STL.64 [R1+0x148], R42 ;  /* 0x0001482a01007387 */ /* 0x0007e20000100a00 */
[C---:B----4-:R-:W-:Y:S06]  /*33970*/  HMMA.16816.F32 R44, R36.reuse, R4, R56 ;  /* 0x00000004242c723c */ /* 0x050fec0000001838 */
[C---:B---3--:R-:W-:Y:S06]  /*33980*/  HMMA.16816.F32 R40, R36.reuse, R6, R12 ;  /* 0x000000062428723c */ /* 0x048fec000000180c */
[C---:B------:R-:W-:Y:S06]  /*33990*/  HMMA.16816.F32 R4, R36.reuse, R8, R16 ;  /* 0x000000082404723c */ /* 0x040fec0000001810 */
[C---:B------:R-:W-:Y:S06]  /*339a0*/  HMMA.16816.F32 R12, R36.reuse, R10, R20 ;  /* 0x0000000a240c723c */ /* 0x040fec0000001814 */
[C---:B------:R-:W-:Y:S01]  /*339b0*/  HMMA.16816.F32 R8, R36.reuse, R48, R24 ;  /* 0x000000302408723c */ /* 0x040fe20000001818 */
[----:B------:R-:W-:Y:S04]  /*339c0*/  STL.64 [R1+0x130], R44 ;  /* 0x0001302c01007387 */ /* 0x000fe80000100a00 */
[----:B------:R-:W-:Y:S04]  /*339d0*/  STL.64 [R1+0x138], R46 ;  /* 0x0001382e01007387 */ /* 0x000fe80000100a00 */
[----:B------:R-:W-:Y:S04]  /*339e0*/  STL.64 [R1+0x120], R40 ;  /* 0x0001202801007387 */ /* 0x000fe80000100a00 */
[----:B------:R-:W-:Y:S04]  /*339f0*/  STL.64 [R1+0x128], R42 ;  /* 0x0001282a01007387 */ /* 0x000fe80000100a00 */
[----:B------:R-:W-:Y:S04]  /*33a00*/  STL.64 [R1+0x110], R4 ;  /* 0x0001100401007387 */ /* 0x000fe80000100a00 */
[----:B------:R0:W-:Y:S02]  /*33a10*/  STL.64 [R1+0x118], R6 ;  /* 0x0001180601007387 */ /* 0x0001e40000100a00 */
[C---:B0-----:R-:W-:Y:S02]  /*33a20*/  HMMA.16816.F32 R4, R36.reuse, R50, R28 ;  /* 0x000000322404723c */ /* 0x041fe4000000181c */
[----:B------:R-:W-:Y:S04]  /*33a30*/  STL.64 [R1+0x100], R12 ;  /* 0x0001000c01007387 */ /* 0x000fe80000100a00 */
[----:B------:R-:W-:Y:S04]  /*33a40*/  STL.64 [R1+0x108], R14 ;  /* 0x0001080e01007387 */ /* 0x000fe80000100a00 */
[----:B------:R-:W-:Y:S04]  /*33a50*/  STL.64 [R1+0xf0], R8 ;  /* 0x0000f00801007387 */ /* 0x000fe80000100a00 */
[----:B------:R-:W-:Y:S09]  /*33a60*/  STL.64 [R1+0xf8], R10 ;  /* 0x0000f80a01007387 */ /* 0x000ff20000100a00 */
[----:B------:R-:W-:Y:S04]  /*33a70*/  STL.64 [R1+0x170], R4 ;  /* 0x0001700401007387 */ /* 0x000fe80000100a00 */
[----:B------:R0:W-:Y:S04]  /*33a80*/  STL.64 [R1+0x178], R6 ;  /* 0x0001780601007387 */ /* 0x0001e80000100a00 */
[----:B------:R-:W2:Y:S04]  /*33a90*/  LDL.LU R17, [R1+0x4ec] ;  /* 0x0004ec0001117983 */ /* 0x000ea80000300800 */
[----:B------:R-:W3:Y:S01]  /*33aa0*/  LDL.LU R18, [R1+0xbdc] ;  /* 0x000bdc0001127983 */ /* 0x000ee20000300800 */
[----:B0-----:R-:W-:Y:S01]  /*33ab0*/  HMMA.16816.F32 R4, R36, R52, R32 ;  /* 0x000000342404723c */ /* 0x001fe20000001820 */
[----:B------:R-:W-:-:S04]  /*33ac0*/  SHF.R.S32.HI R40, RZ, 0x1f, R60 ;  /* 0x0000001fff287819 */ /* 0x000fc8000001143c */
[----:B------:R-:W-:-:S15]  /*33ad0*/  LEA.HI R40, R40, R60, RZ, 0x7 ;  /* 0x0000003c28287211 */ /* 0x000fde00078f38ff */
[----:B------:R-:W-:-:S03]  /*33ae0*/  NOP ;  /* 0x0000000000007918 */ /* 0x000fc60000000000 */
[----:B------:R-:W-:Y:S04]  /*33af0*/  STL.64 [R1+0xc0], R4 ;  /* 0x0000c00401007387 */ /* 0x000fe80000100a00 */
[----:B------:R0:W-:Y:S04]  /*33b00*/  STL.64 [R1+0xc8], R6 ;  /* 0x0000c80601007387 */ /* 0x0001e80000100a00 */
[----:B------:R4:W-:Y:S04]  /*33b10*/  STL [R1+0x7e8], R61 ;  /* 0x0007e83d01007387 */ /* 0x0009e80000100800 */
[----:B------:R-:W3:Y:S04]  /*33b20*/  LDL.LU R19, [R1+0xbd4] ;  /* 0x000bd40001137983 */ /* 0x000ee80000300800 */
[----:B------:R-:W3:Y:S01]  /*33b30*/  LDL.LU R60, [R1+0xbcc] ;  /* 0x000bcc00013c7983 */ /* 0x000ee20000300800 */
[----:B------:R-:W-:-:S03]  /*33b40*/  SHF.R.S32.HI R40, RZ, 0x7, R40 ;  /* 0x00000007ff287819 */ /* 0x000fc60000011428 */
        /* <DEDUP_REMOVED lines=12> */
[----:B------:R-:W-:-:S03]  /*33c10*/  ISETP.NE.U32.AND P0, PT, R61, R40, PT ;  /* 0x000000283d00720c */ /* 0x000fc60003f05070 */
[----:B------:R-:W3:Y:S04]  /*33c20*/  LDL.LU R2, [R1+0xb94] ;  /* 0x000b940001027983 */ /* 0x000ee80000300800 */
[----:B----4-:R-:W4:Y:S01]  /*33c30*/  LDL.LU R61, [R1+0xbb8] ;  /* 0x000bb800013d7983 */ /* 0x010f220000300800 */
[----:B------:R-:W-:-:S03]  /*33c40*/  IADD3 R55, P6, R55, UR45, RZ ;  /* 0x0000002d37377c10 */ /* 0x000fc6000ffde0ff */
[----:B------:R-:W4:Y:S04]  /*33c50*/  LDL.LU R3, [R1+0xb8c] ;  /* 0x000b8c0001037983 */ /* 0x000f280000300800 */
[----:B------:R-:W4:Y:S04]  /*33c60*/  LDL.LU R44, [R1+0xbb0] ;  /* 0x000bb000012c7983 */ /* 0x000f280000300800 */
[----:B------:R-:W4:Y:S04]  /*33c70*/  LDL.LU R45, [R1+0xb84] ;  /* 0x000b8400012d7983 */ /* 0x000f280000300800 */
        /* <DEDUP_REMOVED lines=8> */
[----:B0-----:R-:W4:Y:S01]  /*33d00*/  LDL.LU R55, [R1+0xb64] ;  /* 0x000b640001377983 */ /* 0x001f220000300800 */
[----:B--2---:R-:W-:-:S02]  /*33d10*/  IADD3 R17, P1, R17, UR45, RZ ;  /* 0x0000002d11117c10 */ /* 0x004fc4000ff3e0ff */
[----:B---3--:R-:W-:-:S03]  /*33d20*/  IADD3 R18, P2, R18, UR45, RZ ;  /* 0x0000002d12127c10 */ /* 0x008fc6000ff5e0ff */
[----:B------:R-:W-:Y:S01]  /*33d30*/  STL [R1+0x4ec], R17 ;  /* 0x0004ec1101007387 */ /* 0x000fe20000100800 */
[----:B------:R-:W-:Y:S02]  /*33d40*/  IADD3 R60, P4, R60, UR45, RZ ;  /* 0x0000002d3c3c7c10 */ /* 0x000fe4000ff9e0ff */
[----:B------:R-:W-:-:S03]  /*33d50*/  IADD3 R19, P3, R19, UR45, RZ ;  /* 0x0000002d13137c10 */ /* 0x000fc6000ff7e0ff */
[----:B------:R0:W-:Y:S04]  /*33d60*/  STL [R1+0xbcc], R60 ;  /* 0x000bcc3c01007387 */ /* 0x0001e80000100800 */
[----:B------:R-:W-:Y:S01]  /*33d70*/  STL [R1+0xbdc], R18 ;  /* 0x000bdc1201007387 */ /* 0x000fe20000100800 */
[----:B------:R-:W-:Y:S02]  /*33d80*/  IADD3 R6, P5, R6, UR45, RZ ;  /* 0x0000002d06067c10 */ /* 0x000fe4000ffbe0ff */
[----:B------:R-:W-:Y:S02]  /*33d90*/  IADD3.X R7, R7, UR9, RZ, P6, !PT ;  /* 0x0000000907077c10 */ /* 0x000fe4000b7fe4ff */
[----:B------:R-:W-:Y:S01]  /*33da0*/  IADD3 R12, P6, R12, UR45, RZ ;  /* 0x0000002d0c0c7c10 */ /* 0x000fe2000ffde0ff */
[----:B0-----:R-:W2:Y:S01]  /*33db0*/  LDL.LU R60, [R1+0xb88] ;  /* 0x000b8800013c7983 */ /* 0x001ea20000300800 */
[----:B------:R-:W-:-:S03]  /*33dc0*/  IADD3.X R13, R13, UR9, RZ, P1, !PT ;  /* 0x000000090d0d7c10 */ /* 0x000fc60008ffe4ff */
[----:B------:R-:W-:Y:S01]  /*33dd0*/  STL [R1+0xbd4], R19 ;  /* 0x000bd41301007387 */ /* 0x000fe20000100800 */
[----:B------:R-:W-:-:S03]  /*33de0*/  IADD3 R14, P1, R14, UR45, RZ ;  /* 0x0000002d0e0e7c10 */ /* 0x000fc6000ff3e0ff */
[----:B------:R-:W-:Y:S01]  /*33df0*/  STL [R1+0xbc4], R6 ;  /* 0x000bc40601007387 */ /* 0x000fe20000100800 */
        /* <DEDUP_REMOVED lines=12> */
[----:B----4-:R-:W-:-:S03]  /*33ec0*/  IADD3.X R61, R61, UR9, RZ, P6, !PT ;  /* 0x000000093d3d7c10 */ /* 0x010fc6000b7fe4ff */
[----:B------:R-:W-:Y:S01]  /*33ed0*/  STL [R1+0xbd0], R5 ;  /* 0x000bd00501007387 */ /* 0x000fe20000100800 */
[----:B------:R-:W-:-:S03]  /*33ee0*/  IADD3.X R59, R59, UR9, RZ, P5, !PT ;  /* 0x000000093b3b7c10 */ /* 0x000fc6000affe4ff */
[----:B------:R-:W-:Y:S04]  /*33ef0*/  STL [R1+0xba4], R56 ;  /* 0x000ba43801007387 */ /* 0x000fe80000100800 */
[----:B------:R-:W-:Y:S04]  /*33f00*/  STL [R1+0xbc8], R57 ;  /* 0x000bc83901007387 */ /* 0x000fe80000100800 */
[----:B------:R-:W-:Y:S04]  /*33f10*/  STL [R1+0xb9c], R58 ;  /* 0x000b9c3a01007387 */ /* 0x000fe80000100800 */
[----:B------:R0:W-:Y:S04]  /*33f20*/  STL [R1+0xbb8], R61 ;  /* 0x000bb83d01007387 */ /* 0x0001e80000100800 */
[----:B------:R-:W-:Y:S04]  /*33f30*/  STL [R1+0xbc0], R59 ;  /* 0x000bc03b01007387 */ /* 0x000fe80000100800 */
[----:B0-----:R-:W3:Y:S01]  /*33f40*/  LDL.LU R61, [R1+0xb5c] ;  /* 0x000b5c00013d7983 */ /* 0x001ee20000300800 */
[----:B------:R-:W-:-:S02]  /*33f50*/  IADD3 R2, P5, R2, UR45, RZ ;  /* 0x0000002d02027c10 */ /* 0x000fc4000ffbe0ff */
[----:B------:R-:W-:Y:S02]  /*33f60*/  IADD3 R3, P6, R3, UR45, RZ ;  /* 0x0000002d03037c10 */ /* 0x000fe4000ffde0ff */
[----:B------:R-:W-:Y:S02]  /*33f70*/  IADD3.X R44, R44, UR9, RZ, P1, !PT ;  /* 0x000000092c2c7c10 */ /* 0x000fe40008ffe4ff */
[----:B------:R-:W-:Y:S02]  /*33f80*/  IADD3 R45, P1, R45, UR45, RZ ;  /* 0x0000002d2d2d7c10 */ /* 0x000fe4000ff3e0ff */
[----:B------:R-:W-:Y:S01]  /*33f90*/  IADD3.X R46, R46, UR9, RZ, P2, !PT ;  /* 0x000000092e2e7c10 */ /* 0x000fe200097fe4ff */
        /* <DEDUP_REMOVED lines=8> */
[----:B------:R-:W-:Y:S04]  /*34020*/  STL [R1+0xba8], R46 ;  /* 0x000ba82e01007387 */ /* 0x000fe80000100800 */
[----:B------:R-:W-:Y:S01]  /*34030*/  STL [R1+0xb7c], R47 ;  /* 0x000b7c2f01007387 */ /* 0x000fe20000100800 */
[----:B------:R-:W-:-:S03]  /*34040*/  IADD3 R43, P4, R43, UR45, RZ ;  /* 0x0000002d2b2b7c10 */ /* 0x000fc6000ff9e0ff */
[----:B------:R-:W-:Y:S01]  /*34050*/  STL [R1+0xba0], R41 ;  /* 0x000ba02901007387 */ /* 0x000fe20000100800 */
[----:B------:R-:W-:-:S03]  /*34060*/  IADD3.X R54, R54, UR9, RZ, P5, !PT ;  /* 0x0000000936367c10 */ /* 0x000fc6000affe4ff */
[----:B------:R-:W-:Y:S04]  /*34070*/  STL [R1+0xb74], R40 ;  /* 0x000b742801007387 */ /* 0x000fe80000100800 */
[----:B------:R-:W-:Y:S01]  /*34080*/  STL [R1+0xb98], R42 ;  /* 0x000b982a01007387 */ /* 0x000fe20000100800 */
[----:B------:R-:W-:-:S03]  /*34090*/  IADD3 R55, P5, R55, UR45, RZ ;  /* 0x0000002d37377c10 */ /* 0x000fc6000ffbe0ff */
[----:B------:R-:W4:Y:S04]  /*340a0*/  LDL.LU R17, [R1+0xb80] ;  /* 0x000b800001117983 */ /* 0x000f280000300800 */
[----:B------:R-:W-:Y:S04]  /*340b0*/  STL [R1+0xb6c], R43 ;  /* 0x000b6c2b01007387 */ /* 0x000fe80000100800 */
[----:B------:R-:W4:Y:S04]  /*340c0*/  LDL.LU R18, [R1+0xb54] ;  /* 0x000b540001127983 */ /* 0x000f280000300800 */
[----:B------:R-:W-:Y:S04]  /*340d0*/  STL [R1+0xb90], R54 ;  /* 0x000b903601007387 */ /* 0x000fe80000100800 */
[----:B------:R-:W4:Y:S04]  /*340e0*/  LDL.LU R19, [R1+0xb78] ;  /* 0x000b780001137983 */ /* 0x000f280000300800 */
[----:B------:R0:W-:Y:S04]  /*340f0*/  STL [R1+0xb64], R55 ;  /* 0x000b643701007387 */ /* 0x0001e80000100800 */
[----:B0-----:R-:W4:Y:S04]  /*34100*/  LDL.LU R55, [R1+0xb4c] ;  /* 0x000b4c0001377983 */ /* 0x001f280000300800 */
[----:B------:R-:W4:Y:S04]  /*34110*/  LDL.LU R6, [R1+0xb70] ;  /* 0x000b700001067983 */ /* 0x000f280000300800 */
[----:B------:R-:W4:Y:S04]  /*34120*/  LDL.LU R7, [R1+0xb44] ;  /* 0x000b440001077983 */ /* 0x000f280000300800 */
[----:B------:R-:W4:Y:S01]  /*34130*/  LDL.LU R12, [R1+0xb68] ;  /* 0x000b6800010c7983 */ /* 0x000f220000300800 */
[----:B--2---:R-:W-:-:S05]  /*34140*/  IADD3.X R60, R60, UR9, RZ, P6, !PT ;  /* 0x000000093c3c7c10 */ /* 0x004fca000b7fe4ff */
[----:B------:R0:W-:Y:S04]  /*34150*/  STL [R1+0xb88], R60 ;  /* 0x000b883c01007387 */ /* 0x0001e80000100800 */
        /* <DEDUP_REMOVED lines=14> */
[----:B---3--:R-:W-:-:S05]  /*34240*/  IADD3 R61, P6, R61, UR45, RZ ;  /* 0x0000002d3d3d7c10 */ /* 0x008fca000ffde0ff */
[----:B------:R0:W-:Y:S04]  /*34250*/  STL [R1+0xb5c], R61 ;  /* 0x000b5c3d01007387 */ /* 0x0001e80000100800 */
[----:B------:R-:W3:Y:S04]  /*34260*/  LDL.LU R46, [R1+0xb04] ;  /* 0x000b0400012e7983 */ /* 0x000ee80000300800 */
[----:B------:R-:W3:Y:S04]  /*34270*/  LDL.LU R47, [R1+0xb28] ;  /* 0x000b2800012f7983 */ /* 0x000ee80000300800 */
[----:B------:R-:W3:Y:S04]  /*34280*/  LDL.LU R41, [R1+0xafc] ;  /* 0x000afc0001297983 */ /* 0x000ee80000300800 */
[----:B------:R-:W3:Y:S04]  /*34290*/  LDL.LU R40, [R1+0xb20] ;  /* 0x000b200001287983 */ /* 0x000ee80000300800 */
[----:B------:R-:W3:Y:S04]  /*342a0*/  LDL.LU R42, [R1+0xaf4] ;  /* 0x000af400012a7983 */ /* 0x000ee80000300800 */
[----:B------:R-:W3:Y:S04]  /*342b0*/  LDL.LU R43, [R1+0xb18] ;  /* 0x000b1800012b7983 */ /* 0x000ee80000300800 */
[----:B------:R-:W3:Y:S04]  /*342c0*/  LDL.LU R54, [R1+0xaec] ;  /* 0x000aec0001367983 */ /* 0x000ee80000300800 */
[----:B0-----:R-:W3:Y:S01]  /*342d0*/  LDL.LU R61, [R1+0xb10] ;  /* 0x000b1000013d7983 */ /* 0x001ee20000300800 */
[----:B----4-:R-:W-:-:S02]  /*342e0*/  IADD3.X R17, R17, UR9, RZ, P1, !PT ;  /* 0x0000000911117c10 */ /* 0x010fc40008ffe4ff */
[----:B------:R-:W-:Y:S02]  /*342f0*/  IADD3 R18, P1, R18, UR45, RZ ;  /* 0x0000002d12127c10 */ /* 0x000fe4000ff3e0ff */
[----:B------:R-:W-:Y:S01]  /*34300*/  IADD3.X R19, R19, UR9, RZ, P2, !PT ;  /* 0x0000000913137c10 */ /* 0x000fe200097fe4ff */
[----:B------:R-:W-:Y:S01]  /*34310*/  STL [R1+0xb80], R17 ;  /* 0x000b801101007387 */ /* 0x000fe20000100800 */
[----:B------:R-:W-:-:S05]  /*34320*/  IADD3 R55, P2, R55, UR45, RZ ;  /* 0x0000002d37377c10 */ /* 0x000fca000ff5e0ff */
[----:B------:R0:W-:Y:S04]  /*34330*/  STL [R1+0xb4c], R55 ;  /* 0x000b4c3701007387 */ /* 0x0001e80000100800 */
[----:B------:R-:W-:Y:S04]  /*34340*/  STL [R1+0xb54], R18 ;  /* 0x000b541201007387 */ /* 0x000fe80000100800 */
[----:B0-----:R-:W4:Y:S01]  /*34350*/  LDL.LU R55, [R1+0xae4] ;  /* 0x000ae40001377983 */ /* 0x001f220000300800 */
[----:B------:R-:W-:Y:S02]  /*34360*/  IADD3.X R6, R6, UR9, RZ, P3, !PT ;  /* 0x0000000906067c10 */ /* 0x000fe40009ffe4ff */
[----:B------:R-:W-:-:S02]  /*34370*/  IADD3 R7, P3, R7, UR45, RZ ;  /* 0x0000002d07077c10 */ /* 0x000fc4000ff7e0ff */
[----:B------:R-:W-:Y:S01]  /*34380*/  IADD3.X R12, R12, UR9, RZ, P4, !PT ;  /* 0x000000090c0c7c10 */ /* 0x000fe2000a7fe4ff */
[----:B------:R-:W-:Y:S04]  /*34390*/  STL [R1+0xb78], R19 ;  /* 0x000b781301007387 */ /* 0x000fe80000100800 */
[----:B------:R-:W-:Y:S04]  /*343a0*/  STL [R1+0xb70], R6 ;  /* 0x000b700601007387 */ /* 0x000fe80000100800 */
[----:B------:R-:W-:Y:S04]  /*343b0*/  STL [R1+0xb44], R7 ;  /* 0x000b440701007387 */ /* 0x000fe80000100800 */
[----:B------:R-:W-:Y:S01]  /*343c0*/  STL [R1+0xb68], R12 ;  /* 0x000b680c01007387 */ /* 0x000fe20000100800 */
[----:B--2---:R-:W-:-:S02]  /*343d0*/  IADD3 R13, P4, R13, UR45, RZ ;  /* 0x0000002d0d0d7c10 */ /* 0x004fc4000ff9e0ff */
[----:B------:R-:W-:Y:S02]  /*343e0*/  IADD3.X R14, R14, UR9, RZ, P5, !PT ;  /* 0x000000090e0e7c10 */ /* 0x000fe4000affe4ff */
[----:B------:R-:W-:Y:S02]  /*343f0*/  IADD3 R15, P5, R15, UR45, RZ ;  /* 0x0000002d0f0f7c10 */ /* 0x000fe4000ffbe0ff */
[----:B------:R-:W-:Y:S02]  /*34400*/  IADD3.X R4, R4, UR9, RZ, P6, !PT ;  /* 0x0000000904047c10 */ /* 0x000fe4000b7fe4ff */
[----:B------:R-:W-:Y:S01]  /*34410*/  IADD3 R5, P6, R5, UR45, RZ ;  /* 0x0000002d05057c10 */ /* 0x000fe2000ffde0ff */
[----:B------:R-:W-:Y:S01]  /*34420*/  STL [R1+0xb3c], R13 ;  /* 0x000b3c0d01007387 */ /* 0x000fe20000100800 */
[----:B------:R-:W-:-:S03]  /*34430*/  IADD3.X R56, R56, UR9, RZ, P1, !PT ;  /* 0x0000000938387c10 */ /* 0x000fc60008ffe4ff */
[----:B------:R-:W-:Y:S01]  /*34440*/  STL [R1+0xb60], R14 ;  /* 0x000b600e01007387 */ /* 0x000fe20000100800 */
[----:B------:R-:W-:-:S03]  /*34450*/  IADD3 R57, P1, R57, UR45, RZ ;  /* 0x0000002d39397c10 */ /* 0x000fc6000ff3e0ff */
[----:B------:R-:W-:Y:S01]  /*34460*/  STL [R1+0xb34], R15 ;  /* 0x000b340f01007387 */ /* 0x000fe20000100800 */
[----:B------:R-:W-:Y:S02]  /*34470*/  IADD3.X R58, R58, UR9, RZ, P2, !PT ;  /* 0x000000093a3a7c10 */ /* 0x000fe400097fe4ff */
[----:B------:R-:W-:Y:S01]  /*34480*/  IADD3.X R2, R2, UR9, RZ, P3, !PT ;  /* 0x0000000902027c10 */ /* 0x000fe20009ffe4ff */
[----:B------:R-:W-:Y:S01]  /*34490*/  STL [R1+0xb58], R4 ;  /* 0x000b580401007387 */ /* 0x000fe20000100800 */
[----:B------:R-:W-:-:S03]  /*344a0*/  IADD3 R60, P3, R60, UR45, RZ ;  /* 0x0000002d3c3c7c10 */ /* 0x000fc6000ff7e0ff */
[----:B------:R-:W-:Y:S01]  /*344b0*/  STL [R1+0xb2c], R5 ;  /* 0x000b2c0501007387 */ /* 0x000fe20000100800 */
[----:B------:R-:W-:-:S03]  /*344c0*/  IADD3 R59, P2, R59, UR45, RZ ;  /* 0x0000002d3b3b7c10 */ /* 0x000fc6000ff5e0ff */
[----:B------:R-:W-:Y:S04]  /*344d0*/  STL [R1+0xb50], R56 ;  /* 0x000b503801007387 */ /* 0x000fe80000100800 */
[----:B------:R-:W-:Y:S04]  /*344e0*/  STL [R1+0xb24], R57 ;  /* 0x000b243901007387 */ /* 0x000fe80000100800 */
[----:B------:R-:W-:Y:S04]  /*344f0*/  STL [R1+0xb48], R58 ;  /* 0x000b483a01007387 */ /* 0x000fe80000100800 */
[----:B------:R0:W-:Y:S04]  /*34500*/  STL [R1+0xb14], R60 ;  /* 0x000b143c01007387 */ /* 0x0001e80000100800 */
[----:B------:R-:W-:Y:S01]  /*34510*/  STL [R1+0xb1c], R59 ;  /* 0x000b1c3b01007387 */ /* 0x000fe20000100800 */
[----:B------:R-:W-:-:S02]  /*34520*/  IADD3.X R3, R3, UR9, RZ, P4, !PT ;  /* 0x0000000903037c10 */ /* 0x000fc4000a7fe4ff */
[----:B------:R-:W-:Y:S02]  /*34530*/  IADD3 R44, P4, R44, UR45, RZ ;  /* 0x0000002d2c2c7c10 */ /* 0x000fe4000ff9e0ff */
[----:B------:R-:W-:Y:S01]  /*34540*/  IADD3.X R45, R45, UR9, RZ, P5, !PT ;  /* 0x000000092d2d7c10 */ /* 0x000fe2000affe4ff */
[----:B0-----:R-:W2:Y:S04]  /*34550*/  LDL.LU R60, [R1+0xb08] ;  /* 0x000b0800013c7983 */ /* 0x001ea80000300800 */
[----:B------:R-:W-:Y:S04]  /*34560*/  STL [R1+0xb40], R2 ;  /* 0x000b400201007387 */ /* 0x000fe80000100800 */
[----:B------:R-:W-:Y:S01]  /*34570*/  STL [R1+0xb38], R3 ;  /* 0x000b380301007387 */ /* 0x000fe20000100800 */
[----:B---3--:R-:W-:-:S02]  /*34580*/  IADD3 R46, P5, R46, UR45, RZ ;  /* 0x0000002d2e2e7c10 */ /* 0x008fc4000ffbe0ff */
[----:B------:R-:W-:Y:S02]  /*34590*/  IADD3.X R47, R47, UR9, RZ, P6, !PT ;  /* 0x000000092f2f7c10 */ /* 0x000fe4000b7fe4ff */
[----:B------:R-:W-:Y:S01]  /*345a0*/  IADD3 R41, P6, R41, UR45, RZ ;  /* 0x0000002d29297c10 */ /* 0x000fe2000ffde0ff */
[----:B------:R-:W-:Y:S01]  /*345b0*/  STL [R1+0xb0c], R44 ;  /* 0x000b0c2c01007387 */ /* 0x000fe20000100800 */
[----:B------:R-:W-:-:S03]  /*345c0*/  IADD3.X R40, R40, UR9, RZ, P1, !PT ;  /* 0x0000000928287c10 */ /* 0x000fc60008ffe4ff */
[----:B------:R-:W-:Y:S01]  /*345d0*/  STL [R1+0xb30], R45 ;  /* 0x000b302d01007387 */ /* 0x000fe20000100800 */
[----:B------:R-:W-:-:S03]  /*345e0*/  IADD3 R42, P1, R42, UR45, RZ ;  /* 0x0000002d2a2a7c10 */ /* 0x000fc6000ff3e0ff */
[----:B------:R-:W-:Y:S04]  /*345f0*/  STL [R1+0xb04], R46 ;  /* 0x000b042e01007387 */ /* 0x000fe80000100800 */
[----:B------:R-:W-:Y:S01]  /*34600*/  STL [R1+0xb28], R47 ;  /* 0x000b282f01007387 */ /* 0x000fe20000100800 */
[----:B------:R-:W-:-:S03]  /*34610*/  IADD3.X R43, R43, UR9, RZ, P2, !PT ;  /* 0x000000092b2b7c10 */ /* 0x000fc600097fe4ff */
[----:B------:R-:W-:Y:S01]  /*34620*/  STL [R1+0xafc], R41 ;  /* 0x000afc2901007387 */ /* 0x000fe20000100800 */
[----:B------:R-:W-:-:S03]  /*34630*/  IADD3 R54, P2, R54, UR45, RZ ;  /* 0x0000002d36367c10 */ /* 0x000fc6000ff5e0ff */
[----:B------:R-:W-:Y:S04]  /*34640*/  STL [R1+0xb20], R40 ;  /* 0x000b202801007387 */ /* 0x000fe80000100800 */
[----:B------:R-:W-:Y:S01]  /*34650*/  STL [R1+0xaf4], R42 ;  /* 0x000af42a01007387 */ /* 0x000fe20000100800 */
[----:B------:R-:W-:-:S03]  /*34660*/  IADD3.X R61, R61, UR9, RZ, P3, !PT ;  /* 0x000000093d3d7c10 */ /* 0x000fc60009ffe4ff */
[----:B------:R-:W3:Y:S04]  /*34670*/  LDL.LU R17, [R1+0xadc] ;  /* 0x000adc0001117983 */ /* 0x000ee80000300800 */
[----:B------:R-:W-:Y:S04]  /*34680*/  STL [R1+0xb18], R43 ;  /* 0x000b182b01007387 */ /* 0x000fe80000100800 */
[----:B------:R-:W3:Y:S04]  /*34690*/  LDL.LU R18, [R1+0xb00] ;  /* 0x000b000001127983 */ /* 0x000ee80000300800 */
[----:B------:R-:W-:Y:S04]  /*346a0*/  STL [R1+0xaec], R54 ;  /* 0x000aec3601007387 */ /* 0x000fe80000100800 */
[----:B------:R-:W3:Y:S04]  /*346b0*/  LDL.LU R19, [R1+0xad4] ;  /* 0x000ad40001137983 */ /* 0x000ee80000300800 */
[----:B------:R0:W-:Y:S04]  /*346c0*/  STL [R1+0xb10], R61 ;  /* 0x000b103d01007387 */ /* 0x0001e80000100800 */
[----:B0-----:R-:W3:Y:S04]  /*346d0*/  LDL.LU R61, [R1+0xaf8] ;  /* 0x000af800013d7983 */ /* 0x001ee80000300800 */
[----:B------:R-:W3:Y:S04]  /*346e0*/  LDL.LU R6, [R1+0xacc] ;  /* 0x000acc0001067983 */ /* 0x000ee80000300800 */
[----:B------:R-:W3:Y:S04]  /*346f0*/  LDL.LU R7, [R1+0xaf0] ;  /* 0x000af00001077983 */ /* 0x000ee80000300800 */
[----:B------:R-:W3:Y:S01]  /*34700*/  LDL.LU R12, [R1+0xac4] ;  /* 0x000ac400010c7983 */ /* 0x000ee20000300800 */
[----:B----4-:R-:W-:-:S05]  /*34710*/  IADD3 R55, P3, R55, UR45, RZ ;  /* 0x0000002d37377c10 */ /* 0x010fca000ff7e0ff */
        /* <DEDUP_REMOVED lines=24> */
[----:B0-----:R-:W2:Y:S01]  /*348a0*/  LDL.LU R60, [R1+0xa6c] ;  /* 0x000a6c00013c7983 */ /* 0x001ea20000300800 */
[----:B---3--:R-:W-:-:S02]  /*348b0*/  IADD3 R17, P4, R17, UR45, RZ ;  /* 0x0000002d11117c10 */ /* 0x008fc4000ff9e0ff */
[----:B------:R-:W-:-:S03]  /*348c0*/  IADD3.X R18, R18, UR9, RZ, P5, !PT ;  /* 0x0000000912127c10 */ /* 0x000fc6000affe4ff */
[----:B------:R-:W-:Y:S01]  /*348d0*/  STL [R1+0xadc], R17 ;  /* 0x000adc1101007387 */ /* 0x000fe20000100800 */
[----:B------:R-:W-:-:S05]  /*348e0*/  IADD3.X R61, R61, UR9, RZ, P6, !PT ;  /* 0x000000093d3d7c10 */ /* 0x000fca000b7fe4ff */
[----:B------:R0:W-:Y:S04]  /*348f0*/  STL [R1+0xaf8], R61 ;  /* 0x000af83d01007387 */ /* 0x0001e80000100800 */
[----:B------:R-:W-:Y:S04]  /*34900*/  STL [R1+0xb00], R18 ;  /* 0x000b001201007387 */ /* 0x000fe80000100800 */
[----:B0-----:R-:W3:Y:S01]  /*34910*/  LDL.LU R61, [R1+0xa90] ;  /* 0x000a9000013d7983 */ /* 0x001ee20000300800 */
[----:B------:R-:W-:Y:S02]  /*34920*/  IADD3 R19, P5, R19, UR45, RZ ;  /* 0x0000002d13137c10 */ /* 0x000fe4000ffbe0ff */
[----:B------:R-:W-:-:S02]  /*34930*/  IADD3 R6, P6, R6, UR45, RZ ;  /* 0x0000002d06067c10 */ /* 0x000fc4000ffde0ff */
[----:B------:R-:W-:Y:S02]  /*34940*/  IADD3.X R7, R7, UR9, RZ, P1, !PT ;  /* 0x0000000907077c10 */ /* 0x000fe40008ffe4ff */
[----:B------:R-:W-:Y:S01]  /*34950*/  IADD3 R12, P1, R12, UR45, RZ ;  /* 0x0000002d0c0c7c10 */ /* 0x000fe2000ff3e0ff */
[----:B------:R-:W-:Y:S01]  /*34960*/  STL [R1+0xad4], R19 ;  /* 0x000ad41301007387 */ /* 0x000fe20000100800 */
[----:B----4-:R-:W-:Y:S02]  /*34970*/  IADD3.X R13, R13, UR9, RZ, P2, !PT ;  /* 0x000000090d0d7c10 */ /* 0x010fe400097fe4ff */
[----:B------:R-:W-:Y:S01]  /*34980*/  IADD3 R14, P2, R14, UR45, RZ ;  /* 0x0000002d0e0e7c10 */ /* 0x000fe2000ff5e0ff */
        /* <DEDUP_REMOVED lines=15> */
[----:B------:R-:W-:-:S03]  /*34a80*/  IADD3.X R59, R59, UR9, RZ, P6, !PT ;  /* 0x000000093b3b7c10 */ /* 0x000fc6000b7fe4ff */
[----:B------:R-:W-:Y:S04]  /*34a90*/  STL [R1+0xaac], R56 ;  /* 0x000aac3801007387 */ /* 0x000fe80000100800 */
[----:B------:R-:W-:Y:S04]  /*34aa0*/  STL [R1+0xad0], R57 ;  /* 0x000ad03901007387 */ /* 0x000fe80000100800 */
[----:B------:R-:W-:Y:S04]  /*34ab0*/  STL [R1+0xaa4], R58 ;  /* 0x000aa43a01007387 */ /* 0x000fe80000100800 */
[----:B------:R0:W-:Y:S04]  /*34ac0*/  STL [R1+0xac0], R55 ;  /* 0x000ac03701007387 */ /* 0x0001e80000100800 */
[----:B------:R-:W-:Y:S04]  /*34ad0*/  STL [R1+0xac8], R59 ;  /* 0x000ac83b01007387 */ /* 0x000fe80000100800 */
[----:B0-----:R-:W4:Y:S01]  /*34ae0*/  LDL.LU R55, [R1+0xa64] ;  /* 0x000a640001377983 */ /* 0x001f220000300800 */
[----:B------:R-:W-:-:S02]  /*34af0*/  IADD3 R2, P6, R2, UR45, RZ ;  /* 0x0000002d02027c10 */ /* 0x000fc4000ffde0ff */
[----:B------:R-:W-:Y:S02]  /*34b00*/  IADD3 R3, P1, R3, UR45, RZ ;  /* 0x0000002d03037c10 */ /* 0x000fe4000ff3e0ff */
[----:B------:R-:W-:Y:S02]  /*34b10*/  IADD3.X R44, R44, UR9, RZ, P2, !PT ;  /* 0x000000092c2c7c10 */ /* 0x000fe400097fe4ff */
[----:B------:R-:W-:Y:S01]  /*34b20*/  IADD3 R45, P2, R45, UR45, RZ ;  /* 0x0000002d2d2d7c10 */ /* 0x000fe2000ff5e0ff */
[----:B------:R-:W-:Y:S04]  /*34b30*/  STL [R1+0xa9c], R2 ;  /* 0x000a9c0201007387 */ /* 0x000fe80000100800 */
[----:B------:R-:W-:Y:S04]  /*34b40*/  STL [R1+0xa94], R3 ;  /* 0x000a940301007387 */ /* 0x000fe80000100800 */
[----:B------:R-:W-:Y:S04]  /*34b50*/  STL [R1+0xab8], R44 ;  /* 0x000ab82c01007387 */ /* 0x000fe80000100800 */
[----:B------:R-:W-:Y:S01]  /*34b60*/  STL [R1+0xa8c], R45 ;  /* 0x000a8c2d01007387 */ /* 0x000fe20000100800 */
[----:B--2---:R-:W-:-:S02]  /*34b70*/  IADD3.X R46, R46, UR9, RZ, P3, !PT ;  /* 0x000000092e2e7c10 */ /* 0x004fc40009ffe4ff */
[----:B------:R-:W-:Y:S02]  /*34b80*/  IADD3 R47, P3, R47, UR45, RZ ;  /* 0x0000002d2f2f7c10 */ /* 0x000fe4000ff7e0ff */
[----:B------:R-:W-:Y:S02]  /*34b90*/  IADD3.X R41, R41, UR9, RZ, P4, !PT ;  /* 0x0000000929297c10 */ /* 0x000fe4000a7fe4ff */
[----:B------:R-:W-:Y:S02]  /*34ba0*/  IADD3 R40, P4, R40, UR45, RZ ;  /* 0x0000002d28287c10 */ /* 0x000fe4000ff9e0ff */
[----:B------:R-:W-:Y:S01]  /*34bb0*/  IADD3.X R42, R42, UR9, RZ, P5, !PT ;  /* 0x000000092a2a7c10 */ /* 0x000fe2000affe4ff */
        /* <DEDUP_REMOVED lines=8> */
[----:B------:R-:W2:Y:S04]  /*34c40*/  LDL.LU R17, [R1+0xa88] ;  /* 0x000a880001117983 */ /* 0x000ea80000300800 */
[----:B------:R-:W-:Y:S04]  /*34c50*/  STL [R1+0xa74], R43 ;  /* 0x000a742b01007387 */ /* 0x000fe80000100800 */
[----:B------:R-:W2:Y:S04]  /*34c60*/  LDL.LU R18, [R1+0xa5c] ;  /* 0x000a5c0001127983 */ /* 0x000ea80000300800 */
[----:B------:R-:W-:Y:S04]  /*34c70*/  STL [R1+0xa98], R54 ;  /* 0x000a983601007387 */ /* 0x000fe80000100800 */
[----:B------:R-:W2:Y:S04]  /*34c80*/  LDL.LU R19, [R1+0xa80] ;  /* 0x000a800001137983 */ /* 0x000ea80000300800 */
[----:B------:R0:W-:Y:S04]  /*34c90*/  STL [R1+0xa6c], R60 ;  /* 0x000a6c3c01007387 */ /* 0x0001e80000100800 */
[----:B0-----:R-:W2:Y:S04]  /*34ca0*/  LDL.LU R60, [R1+0xa54] ;  /* 0x000a5400013c7983 */ /* 0x001ea80000300800 */
[----:B------:R-:W2:Y:S04]  /*34cb0*/  LDL.LU R6, [R1+0xa78] ;  /* 0x000a780001067983 */ /* 0x000ea80000300800 */
[----:B------:R-:W2:Y:S04]  /*34cc0*/  LDL.LU R7, [R1+0xa4c] ;  /* 0x000a4c0001077983 */ /* 0x000ea80000300800 */
[----:B------:R-:W2:Y:S01]  /*34cd0*/  LDL.LU R12, [R1+0xa70] ;  /* 0x000a7000010c7983 */ /* 0x000ea20000300800 */
[----:B---3--:R-:W-:-:S05]  /*34ce0*/  IADD3.X R61, R61, UR9, RZ, P1, !PT ;  /* 0x000000093d3d7c10 */ /* 0x008fca0008ffe4ff */
        /* <DEDUP_REMOVED lines=25> */
[----:B--2---:R-:W-:-:S02]  /*34e80*/  IADD3.X R17, R17, UR9, RZ, P2, !PT ;  /* 0x0000000911117c10 */ /* 0x004fc400097fe4ff */
[----:B------:R-:W-:Y:S02]  /*34e90*/  IADD3 R18, P2, R18, UR45, RZ ;  /* 0x0000002d12127c10 */ /* 0x000fe4000ff5e0ff */
[----:B------:R-:W-:Y:S01]  /*34ea0*/  IADD3.X R19, R19, UR9, RZ, P3, !PT ;  /* 0x0000000913137c10 */ /* 0x000fe20009ffe4ff */
[----:B------:R-:W-:Y:S01]  /*34eb0*/  STL [R1+0xa88], R17 ;  /* 0x000a881101007387 */ /* 0x000fe20000100800 */
[----:B------:R-:W-:Y:S02]  /*34ec0*/  IADD3 R60, P3, R60, UR45, RZ ;  /* 0x0000002d3c3c7c10 */ /* 0x000fe4000ff7e0ff */
[----:B------:R-:W-:-:S03]  /*34ed0*/  IADD3.X R6, R6, UR9, RZ, P4, !PT ;  /* 0x0000000906067c10 */ /* 0x000fc6000a7fe4ff */
[----:B------:R0:W-:Y:S04]  /*34ee0*/  STL [R1+0xa54], R60 ;  /* 0x000a543c01007387 */ /* 0x0001e80000100800 */
[----:B------:R-:W-:Y:S01]  /*34ef0*/  STL [R1+0xa5c], R18 ;  /* 0x000a5c1201007387 */ /* 0x000fe20000100800 */
[----:B------:R-:W-:Y:S02]  /*34f00*/  IADD3 R7, P4, R7, UR45, RZ ;  /* 0x0000002d07077c10 */ /* 0x000fe4000ff9e0ff */
[----:B------:R-:W-:Y:S01]  /*34f10*/  IADD3.X R12, R12, UR9, RZ, P5, !PT ;  /* 0x000000090c0c7c10 */ /* 0x000fe2000affe4ff */
[----:B0-----:R-:W2:Y:S04]  /*34f20*/  LDL.LU R60, [R1+0x9ec] ;  /* 0x0009ec00013c7983 */ /* 0x001ea80000300800 */
[----:B------:R-:W-:Y:S04]  /*34f30*/  STL [R1+0xa80], R19 ;  /* 0x000a801301007387 */ /* 0x000fe80000100800 */
[----:B------:R-:W-:Y:S04]  /*34f40*/  STL [R1+0xa78], R6 ;  /* 0x000a780601007387 */ /* 0x000fe80000100800 */
[----:B------:R-:W-:Y:S01]  /*34f50*/  STL [R1+0xa4c], R7 ;  /* 0x000a4c0701007387 */ /* 0x000fe20000100800 */
[----:B---3--:R-:W-:-:S02]  /*34f60*/  IADD3 R13, P5, R13, UR45, RZ ;  /* 0x0000002d0d0d7c10 */ /* 0x008fc4000ffbe0ff */
        /* <DEDUP_REMOVED lines=20> */
[----:B------:R-:W-:Y:S04]  /*350b0*/  STL [R1+0xa24], R59 ;  /* 0x000a243b01007387 */ /* 0x000fe80000100800 */
[----:B0-----:R-:W3:Y:S01]  /*350c0*/  LDL.LU R61, [R1+0xa10] ;  /* 0x000a1000013d7983 */ /* 0x001ee20000300800 */
[----:B------:R-:W-:-:S02]  /*350d0*/  IADD3.X R3, R3, UR9, RZ, P5, !PT ;  /* 0x0000000903037c10 */ /* 0x000fc4000affe4ff */
[----:B------:R-:W-:Y:S02]  /*350e0*/  IADD3 R44, P5, R44, UR45, RZ ;  /* 0x0000002d2c2c7c10 */ /* 0x000fe4000ffbe0ff */
[----:B------:R-:W-:Y:S01]  /*350f0*/  IADD3.X R45, R45, UR9, RZ, P6, !PT ;  /* 0x000000092d2d7c10 */ /* 0x000fe2000b7fe4ff */
[----:B------:R-:W-:Y:S04]  /*35100*/  STL [R1+0xa48], R2 ;  /* 0x000a480201007387 */ /* 0x000fe80000100800 */
[----:B------:R-:W-:Y:S01]  /*35110*/  STL [R1+0xa40], R3 ;  /* 0x000a400301007387 */ /* 0x000fe20000100800 */
[----:B----4-:R-:W-:Y:S02]  /*35120*/  IADD3 R46, P6, R46, UR45, RZ ;  /* 0x0000002d2e2e7c10 */ /* 0x010fe4000ffde0ff */
[----:B------:R-:W-:-:S02]  /*35130*/  IADD3.X R47, R47, UR9, RZ, P1, !PT ;  /* 0x000000092f2f7c10 */ /* 0x000fc40008ffe4ff */
        /* <DEDUP_REMOVED lines=23> */
[----:B--2---:R-:W-:-:S05]  /*352b0*/  IADD3 R60, P4, R60, UR45, RZ ;  /* 0x0000002d3c3c7c10 */ /* 0x004fca000ff9e0ff */
        /* <DEDUP_REMOVED lines=25> */
[----:B----4-:R-:W-:-:S02]  /*35450*/  IADD3 R17, P5, R17, UR45, RZ ;  /* 0x0000002d11117c10 */ /* 0x010fc4000ffbe0ff */
[----:B------:R-:W-:-:S03]  /*35460*/  IADD3.X R18, R18, UR9, RZ, P6, !PT ;  /* 0x0000000912127c10 */ /* 0x000fc6000b7fe4ff */
[----:B------:R-:W-:Y:S01]  /*35470*/  STL [R1+0x9e4], R17 ;  /* 0x0009e41101007387 */ /* 0x000fe20000100800 */
[----:B------:R-:W-:-:S05]  /*35480*/  IADD3.X R55, R55, UR9, RZ, P1, !PT ;  /* 0x0000000937377c10 */ /* 0x000fca0008ffe4ff */
[----:B------:R0:W-:Y:S04]  /*35490*/  STL [R1+0xa00], R55 ;  /* 0x000a003701007387 */ /* 0x0001e80000100800 */
[----:B------:R-:W-:Y:S04]  /*354a0*/  STL [R1+0xa08], R18 ;  /* 0x000a081201007387 */ /* 0x000fe80000100800 */
[----:B0-----:R-:W4:Y:S01]  /*354b0*/  LDL.LU R55, [R1+0x998] ;  /* 0x0009980001377983 */ /* 0x001f220000300800 */
[----:B------:R-:W-:Y:S02]  /*354c0*/  IADD3 R19, P6, R19, UR45, RZ ;  /* 0x0000002d13137c10 */ /* 0x000fe4000ffde0ff */
[----:B------:R-:W-:-:S02]  /*354d0*/  IADD3 R6, P1, R6, UR45, RZ ;  /* 0x0000002d06067c10 */ /* 0x000fc4000ff3e0ff */
        /* <DEDUP_REMOVED lines=24> */
[----:B------:R0:W-:Y:S01]  /*35660*/  STL [R1+0x9c8], R60 ;  /* 0x0009c83c01007387 */ /* 0x0001e20000100800 */
[----:B------:R-:W-:-:S03]  /*35670*/  IADD3 R2, P1, R2, UR45, RZ ;  /* 0x0000002d02027c10 */ /* 0x000fc6000ff3e0ff */
[----:B------:R-:W-:Y:S01]  /*35680*/  STL [R1+0x9d0], R59 ;  /* 0x0009d03b01007387 */ /* 0x000fe20000100800 */
[----:B------:R-:W-:Y:S02]  /*35690*/  IADD3 R3, P2, R3, UR45, RZ ;  /* 0x0000002d03037c10 */ /* 0x000fe4000ff5e0ff */
[----:B------:R-:W-:Y:S02]  /*356a0*/  IADD3.X R44, R44, UR9, RZ, P3, !PT ;  /* 0x000000092c2c7c10 */ /* 0x000fe40009ffe4ff */
[----:B------:R-:W-:Y:S01]  /*356b0*/  IADD3 R45, P3, R45, UR45, RZ ;  /* 0x0000002d2d2d7c10 */ /* 0x000fe2000ff7e0ff */
[----:B0-----:R-:W2:Y:S04]  /*356c0*/  LDL.LU R60, [R1+0x96c] ;  /* 0x00096c00013c7983 */ /* 0x001ea80000300800 */
[----:B------:R-:W-:Y:S04]  /*356d0*/  STL [R1+0x9a4], R2 ;  /* 0x0009a40201007387 */ /* 0x000fe80000100800 */
[----:B------:R-:W-:Y:S04]  /*356e0*/  STL [R1+0x99c], R3 ;  /* 0x00099c0301007387 */ /* 0x000fe80000100800 */
[----:B------:R-:W-:Y:S04]  /*356f0*/  STL [R1+0x9c0], R44 ;  /* 0x0009c02c01007387 */ /* 0x000fe80000100800 */
[----:B------:R-:W-:Y:S01]  /*35700*/  STL [R1+0x994], R45 ;  /* 0x0009942d01007387 */ /* 0x000fe20000100800 */
[----:B---3--:R-:W-:-:S02]  /*35710*/  IADD3.X R46, R46, UR9, RZ, P4, !PT ;  /* 0x000000092e2e7c10 */ /* 0x008fc4000a7fe4ff */
        /* <DEDUP_REMOVED lines=22> */
[----:B----4-:R-:W-:-:S05]  /*35880*/  IADD3.X R55, R55, UR9, RZ, P2, !PT ;  /* 0x0000000937377c10 */ /* 0x010fca00097fe4ff */
        /* <DEDUP_REMOVED lines=25> */
[----:B---3--:R-:W-:-:S02]  /*35a20*/  IADD3.X R17, R17, UR9, RZ, P3, !PT ;  /* 0x0000000911117c10 */ /* 0x008fc40009ffe4ff */
[----:B------:R-:W-:Y:S02]  /*35a30*/  IADD3 R18, P3, R18, UR45, RZ ;  /* 0x0000002d12127c10 */ /* 0x000fe4000ff7e0ff */
[----:B------:R-:W-:Y:S01]  /*35a40*/  IADD3.X R19, R19, UR9, RZ, P4, !PT ;  /* 0x0000000913137c10 */ /* 0x000fe2000a7fe4ff */
[----:B------:R-:W-:Y:S01]  /*35a50*/  STL [R1+0x990], R17 ;  /* 0x0009901101007387 */ /* 0x000fe20000100800 */
[----:B------:R-:W-:-:S05]  /*35a60*/  IADD3 R61, P4, R61, UR45, RZ ;  /* 0x0000002d3d3d7c10 */ /* 0x000fca000ff9e0ff */
[----:B------:R0:W-:Y:S04]  /*35a70*/  STL [R1+0x95c], R61 ;  /* 0x00095c3d01007387 */ /* 0x0001e80000100800 */
[----:B------:R-:W-:Y:S04]  /*35a80*/  STL [R1+0x964], R18 ;  /* 0x0009641201007387 */ /* 0x000fe80000100800 */
[----:B0-----:R-:W3:Y:S01]  /*35a90*/  LDL.LU R61, [R1+0x8f4] ;  /* 0x0008f400013d7983 */ /* 0x001ee20000300800 */
[----:B------:R-:W-:Y:S02]  /*35aa0*/  IADD3.X R6, R6, UR9, RZ, P5, !PT ;  /* 0x0000000906067c10 */ /* 0x000fe4000affe4ff */
[----:B------:R-:W-:-:S02]  /*35ab0*/  IADD3 R7, P5, R7, UR45, RZ ;  /* 0x0000002d07077c10 */ /* 0x000fc4000ffbe0ff */
[----:B------:R-:W-:Y:S01]  /*35ac0*/  IADD3.X R12, R12, UR9, RZ, P6, !PT ;  /* 0x000000090c0c7c10 */ /* 0x000fe2000b7fe4ff */
[----:B------:R-:W-:Y:S04]  /*35ad0*/  STL [R1+0x988], R19 ;  /* 0x0009881301007387 */ /* 0x000fe80000100800 */
[----:B------:R-:W-:Y:S04]  /*35ae0*/  STL [R1+0x980], R6 ;  /* 0x0009800601007387 */ /* 0x000fe80000100800 */
[----:B------:R-:W-:Y:S01]  /*35af0*/  STL [R1+0x954], R7 ;  /* 0x0009540701007387 */ /* 0x000fe20000100800 */
[----:B----4-:R-:W-:-:S02]  /*35b00*/  IADD3 R13, P6, R13, UR45, RZ ;  /* 0x0000002d0d0d7c10 */ /* 0x010fc4000ffde0ff */
        /* <DEDUP_REMOVED lines=21> */
[----:B0-----:R-:W4:Y:S01]  /*35c60*/  LDL.LU R55, [R1+0x918] ;  /* 0x0009180001377983 */ /* 0x001f220000300800 */
[----:B------:R-:W-:-:S02]  /*35c70*/  IADD3.X R3, R3, UR9, RZ, P6, !PT ;  /* 0x0000000903037c10 */ /* 0x000fc4000b7fe4ff */
[----:B------:R-:W-:Y:S02]  /*35c80*/  IADD3 R44, P6, R44, UR45, RZ ;  /* 0x0000002d2c2c7c10 */ /* 0x000fe4000ffde0ff */
        /* <DEDUP_REMOVED lines=55> */
[----:B------:R-:W-:-:S03]  /*36000*/  IADD3.X R18, R18, UR9, RZ, P1, !PT ;  /* 0x0000000912127c10 */ /* 0x000fc60008ffe4ff */
[----:B------:R-:W-:Y:S01]  /*36010*/  STL [R1+0x8ec], R17 ;  /* 0x0008ec1101007387 */ /* 0x000fe20000100800 */
[----:B------:R-:W-:Y:S02]  /*36020*/  IADD3 R19, P1, R19, UR45, RZ ;  /* 0x0000002d13137c10 */ /* 0x000fe4000ff3e0ff */
[----:B------:R-:W-:Y:S02]  /*36030*/  IADD3.X R60, R60, UR9, RZ, P2, !PT ;  /* 0x000000093c3c7c10 */ /* 0x000fe400097fe4ff */
[----:B------:R-:W-:-:S03]  /*36040*/  IADD3 R6, P2, R6, UR45, RZ ;  /* 0x0000002d06067c10 */ /* 0x000fc6000ff5e0ff */
[----:B------:R0:W-:Y:S04]  /*36050*/  STL [R1+0x908], R60 ;  /* 0x0009083c01007387 */ /* 0x0001e80000100800 */
[----:B------:R-:W-:Y:S01]  /*36060*/  STL [R1+0x910], R18 ;  /* 0x0009101201007387 */ /* 0x000fe20000100800 */
        /* <DEDUP_REMOVED lines=31> */
[----:B------:R-:W-:Y:S01]  /*36260*/  IADD3 R45, P4, R45, UR45, RZ ;  /* 0x0000002d2d2d7c10 */ /* 0x000fe2000ff9e0ff */
[----:B------:R-:W-:Y:S04]  /*36270*/  STL [R1+0x8ac], R2 ;  /* 0x0008ac0201007387 */ /* 0x000fe80000100800 */
[----:B------:R-:W-:Y:S04]  /*36280*/  STL [R1+0x8a4], R3 ;  /* 0x0008a40301007387 */ /* 0x000fe80000100800 */
[----:B------:R-:W-:Y:S01]  /*36290*/  STL [R1+0x8c8], R44 ;  /* 0x0008c82c01007387 */ /* 0x000fe20000100800 */
[----:B----4-:R-:W-:-:S02]  /*362a0*/  IADD3.X R46, R46, UR9, RZ, P5, !PT ;  /* 0x000000092e2e7c10 */ /* 0x010fc4000affe4ff */
[----:B------:R-:W-:Y:S02]  /*362b0*/  IADD3 R47, P5, R47, UR45, RZ ;  /* 0x0000002d2f2f7c10 */ /* 0x000fe4000ffbe0ff */
[----:B------:R-:W-:Y:S02]  /*362c0*/  IADD3.X R41, R41, UR9, RZ, P6, !PT ;  /* 0x0000000929297c10 */ /* 0x000fe4000b7fe4ff */
[----:B------:R-:W-:Y:S01]  /*362d0*/  IADD3 R40, P6, R40, UR45, RZ ;  /* 0x0000002d28287c10 */ /* 0x000fe2000ffde0ff */
        /* <DEDUP_REMOVED lines=245> */
[----:B------:R-:W-:Y:S04]  /*37230*/  STL [R1+0x1758], R7 ;  /* 0x0017580701007387 */ /* 0x000fe80000100800 */
[----:B------:R-:W-:Y:S01]  /*37240*/  STL [R1+0x177c], R12 ;  /* 0x00177c0c01007387 */ /* 0x000fe20000100800 */
[----:B---3--:R-:W-:-:S02]  /*37250*/  IADD3 R13, P2, R13, UR45, RZ ;  /* 0x0000002d0d0d7c10 */ /* 0x008fc4000ff5e0ff */
        /* <DEDUP_REMOVED lines=25> */
[----:B------:R-:W-:Y:S04]  /*373f0*/  STL [R1+0x174c], R3 ;  /* 0x00174c0301007387 */ /* 0x000fe80000100800 */
[----:B------:R-:W-:Y:S04]  /*37400*/  STL [R1+0x1720], R44 ;  /* 0x0017202c01007387 */ /* 0x000fe80000100800 */
[----:B------:R-:W-:Y:S01]  /*37410*/  STL [R1+0x1744], R45 ;  /* 0x0017442d01007387 */ /* 0x000fe20000100800 */
[----:B----4-:R-:W-:-:S02]  /*37420*/  IADD3 R46, P3, R46, UR45, RZ ;  /* 0x0000002d2e2e7c10 */ /* 0x010fc4000ff7e0ff */
        /* <DEDUP_REMOVED lines=278> */
[----:B----4-:R-:W-:-:S02]  /*38590*/  IADD3.X R46, R46, UR9, RZ, P2, !PT ;  /* 0x000000092e2e7c10 */ /* 0x010fc400097fe4ff */
        /* <DEDUP_REMOVED lines=275> */
[----:B------:R0:W-:Y:S04]  /*396d0*/  STL [R1+0x1464], R3 ;  /* 0x0014640301007387 */ /* 0x0001e80000100800 */
[----:B------:R1:W-:Y:S04]  /*396e0*/  STL [R1+0x1438], R44 ;  /* 0x0014382c01007387 */ /* 0x0003e80000100800 */
[----:B------:R1:W-:Y:S01]  /*396f0*/  STL [R1+0x145c], R45 ;  /* 0x00145c2d01007387 */ /* 0x0003e20000100800 */
[----:B----4-:R-:W-:-:S02]  /*39700*/  IADD3 R46, P6, R46, UR45, RZ ;  /* 0x0000002d2e2e7c10 */ /* 0x010fc4000ffde0ff */
[----:B------:R-:W-:Y:S02]  /*39710*/  IADD3.X R47, R47, UR9, RZ, P1, !PT ;  /* 0x000000092f2f7c10 */ /* 0x000fe40008ffe4ff */
[----:B------:R-:W-:Y:S02]  /*39720*/  IADD3 R41, P1, R41, UR45, RZ ;  /* 0x0000002d29297c10 */ /* 0x000fe4000ff3e0ff */
[----:B------:R-:W-:Y:S02]  /*39730*/  IADD3.X R40, R40, UR9, RZ, P2, !PT ;  /* 0x0000000928287c10 */ /* 0x000fe400097fe4ff */
[----:B------:R-:W-:Y:S01]  /*39740*/  IADD3 R42, P2, R42, UR45, RZ ;  /* 0x0000002d2a2a7c10 */ /* 0x000fe2000ff5e0ff */
[----:B------:R4:W-:Y:S04]  /*39750*/  STL [R1+0x1430], R46 ;  /* 0x0014302e01007387 */ /* 0x0009e80000100800 */
[----:B------:R4:W-:Y:S01]  /*39760*/  STL [R1+0x1454], R47 ;  /* 0x0014542f01007387 */ /* 0x0009e20000100800 */
[----:B------:R-:W-:-:S03]  /*39770*/  IADD3.X R43, R43, UR9, RZ, P3, !PT ;  /* 0x000000092b2b7c10 */ /* 0x000fc60009ffe4ff */
[----:B------:R3:W-:Y:S01]  /*39780*/  STL [R1+0x1428], R41 ;  /* 0x0014282901007387 */ /* 0x0007e20000100800 */
[----:B------:R-:W-:-:S03]  /*39790*/  IADD3 R54, P3, R54, UR45, RZ ;  /* 0x0000002d36367c10 */ /* 0x000fc6000ff7e0ff */
[----:B------:R3:W-:Y:S04]  /*397a0*/  STL [R1+0x144c], R40 ;  /* 0x00144c2801007387 */ /* 0x0007e80000100800 */
[----:B------:R3:W-:Y:S01]  /*397b0*/  STL [R1+0x1420], R42 ;  /* 0x0014202a01007387 */ /* 0x0007e20000100800 */
[----:B------:R-:W-:-:S03]  /*397c0*/  IADD3.X R55, R55, UR9, RZ, P4, !PT ;  /* 0x0000000937377c10 */ /* 0x000fc6000a7fe4ff */
[----:B------:R-:W3:Y:S04]  /*397d0*/  LDL.LU R17, [R1+0x1408] ;  /* 0x0014080001117983 */ /* 0x000ee80000300800 */
[----:B------:R3:W-:Y:S04]  /*397e0*/  STL [R1+0x1444], R43 ;  /* 0x0014442b01007387 */ /* 0x0007e80000100800 */
[----:B------:R-:W3:Y:S04]  /*397f0*/  LDL.LU R18, [R1+0x142c] ;  /* 0x00142c0001127983 */ /* 0x000ee80000300800 */
[----:B------:R3:W-:Y:S04]  /*39800*/  STL [R1+0x1418], R54 ;  /* 0x0014183601007387 */ /* 0x0007e80000100800 */
[----:B------:R-:W3:Y:S04]  /*39810*/  LDL.LU R19, [R1+0x1400] ;  /* 0x0014000001137983 */ /* 0x000ee80000300800 */
[----:B------:R3:W-:Y:S04]  /*39820*/  STL [R1+0x143c], R55 ;  /* 0x00143c3701007387 */ /* 0x0007e80000100800 */
[----:B0-----:R-:W3:Y:S04]  /*39830*/  LDL.LU R3, [R1+0x1424] ;  /* 0x0014240001037983 */ /* 0x001ee80000300800 */
[----:B------:R-:W3:Y:S04]  /*39840*/  LDL.LU R6, [R1+0x13f8] ;  /* 0x0013f80001067983 */ /* 0x000ee80000300800 */
[----:B------:R-:W3:Y:S04]  /*39850*/  LDL.LU R7, [R1+0x141c] ;  /* 0x00141c0001077983 */ /* 0x000ee80000300800 */
[----:B------:R-:W3:Y:S01]  /*39860*/  LDL.LU R12, [R1+0x13f0] ;  /* 0x0013f000010c7983 */ /* 0x000ee20000300800 */
        /* <DEDUP_REMOVED lines=12> */
[----:B-1----:R-:W2:Y:S04]  /*39930*/  LDL.LU R44, [R1+0x13ec] ;  /* 0x0013ec00012c7983 */ /* 0x002ea80000300800 */
[----:B------:R-:W2:Y:S04]  /*39940*/  LDL.LU R45, [R1+0x13e0] ;  /* 0x0013e000012d7983 */ /* 0x000ea80000300800 */
[----:B----4-:R-:W4:Y:S04]  /*39950*/  LDL.LU R46, [R1+0x13e4] ;  /* 0x0013e400012e7983 */ /* 0x010f280000300800 */
[----:B------:R-:W4:Y:S01]  /*39960*/  LDL.LU R47, [R1+0x13dc] ;  /* 0x0013dc00012f7983 */ /* 0x000f220000300800 */
        /* <DEDUP_REMOVED lines=8> */
[----:B0-----:R-:W3:Y:S04]  /*399f0*/  LDL.LU R60, [R1+0xbe8] ;  /* 0x000be800013c7983 */ /* 0x001ee80000300800 */
[----:B-1----:R-:W3:Y:S01]  /*39a00*/  LDL.LU R61, [R1+0x13cc] ;  /* 0x0013cc00013d7983 */ /* 0x002ee20000300800 */
[----:B------:R-:W-:-:S02]  /*39a10*/  IADD3 R17, P5, R17, UR45, RZ ;  /* 0x0000002d11117c10 */ /* 0x000fc4000ffbe0ff */
[----:B------:R-:W-:-:S03]  /*39a20*/  IADD3.X R3, R3, UR9, RZ, P1, !PT ;  /* 0x0000000903037c10 */ /* 0x000fc60008ffe4ff */
[----:B------:R-:W-:Y:S04]  /*39a30*/  STL [R1+0x1408], R17 ;  /* 0x0014081101007387 */ /* 0x000fe80000100800 */
[----:B------:R0:W-:Y:S02]  /*39a40*/  STL [R1+0x1424], R3 ;  /* 0x0014240301007387 */ /* 0x0001e40000100800 */
[----:B0-----:R-:W0:Y:S01]  /*39a50*/  LDC R3, c[0x0][0x23c] ;  /* 0x00008f00ff037b82 */ /* 0x001e220000000800 */
[----:B------:R-:W-:Y:S02]  /*39a60*/  IADD3.X R18, R18, UR9, RZ, P6, !PT ;  /* 0x0000000912127c10 */ /* 0x000fe4000b7fe4ff */
[----:B------:R-:W-:Y:S02]  /*39a70*/  IADD3 R19, P6, R19, UR45, RZ ;  /* 0x0000002d13137c10 */ /* 0x000fe4000ffde0ff */
[----:B------:R-:W-:-:S02]  /*39a80*/  IADD3 R6, P1, R6, UR45, RZ ;  /* 0x0000002d06067c10 */ /* 0x000fc4000ff3e0ff */
[----:B------:R-:W-:Y:S02]  /*39a90*/  IADD3.X R7, R7, UR9, RZ, P2, !PT ;  /* 0x0000000907077c10 */ /* 0x000fe400097fe4ff */
[----:B------:R-:W-:Y:S01]  /*39aa0*/  IADD3 R12, P2, R12, UR45, RZ ;  /* 0x0000002d0c0c7c10 */ /* 0x000fe2000ff5e0ff */
[----:B------:R-:W-:Y:S04]  /*39ab0*/  STL [R1+0x142c], R18 ;  /* 0x00142c1201007387 */ /* 0x000fe80000100800 */
[----:B------:R-:W-:Y:S04]  /*39ac0*/  STL [R1+0x1400], R19 ;  /* 0x0014001301007387 */ /* 0x000fe80000100800 */
[----:B------:R-:W-:Y:S04]  /*39ad0*/  STL [R1+0x13f8], R6 ;  /* 0x0013f80601007387 */ /* 0x000fe80000100800 */
[----:B------:R-:W-:Y:S04]  /*39ae0*/  STL [R1+0x141c], R7 ;  /* 0x00141c0701007387 */ /* 0x000fe80000100800 */
[----:B------:R-:W-:Y:S01]  /*39af0*/  STL [R1+0x13f0], R12 ;  /* 0x0013f00c01007387 */ /* 0x000fe20000100800 */
[----:B0-----:R-:W-:Y:S01]  /*39b00*/  IMAD.SHL.U32 R3, R3, 0x80, RZ ;  /* 0x0000008003037824 */ /* 0x001fe200078e00ff */
[----:B--2---:R-:W-:-:S02]  /*39b10*/  IADD3.X R13, R13, UR9, RZ, P3, !PT ;  /* 0x000000090d0d7c10 */ /* 0x004fc40009ffe4ff */
[----:B------:R-:W-:Y:S02]  /*39b20*/  IADD3 R14, P3, R14, UR45, RZ ;  /* 0x0000002d0e0e7c10 */ /* 0x000fe4000ff7e0ff */
[----:B------:R-:W-:Y:S02]  /*39b30*/  IADD3.X R15, R15, UR9, RZ, P4, !PT ;  /* 0x000000090f0f7c10 */ /* 0x000fe4000a7fe4ff */
[----:B------:R-:W-:Y:S02]  /*39b40*/  IADD3 R4, P4, R3, R4, RZ ;  /* 0x0000000403047210 */ /* 0x000fe40007f9e0ff */
[----:B------:R-:W-:Y:S01]  /*39b50*/  IADD3.X R5, R5, UR9, RZ, P5, !PT ;  /* 0x0000000905057c10 */ /* 0x000fe2000affe4ff */
[----:B------:R-:W-:Y:S01]  /*39b60*/  STL [R1+0x1414], R13 ;  /* 0x0014140d01007387 */ /* 0x000fe20000100800 */
[----:B------:R-:W-:-:S03]  /*39b70*/  IADD3 R56, P5, R3, R56, RZ ;  /* 0x0000003803387210 */ /* 0x000fc60007fbe0ff */
[----:B------:R-:W-:Y:S01]  /*39b80*/  STL [R1+0x13e8], R14 ;  /* 0x0013e80e01007387 */ /* 0x000fe20000100800 */
[----:B------:R-:W-:-:S03]  /*39b90*/  IADD3.X R57, R57, UR9, RZ, P6, !PT ;  /* 0x0000000939397c10 */ /* 0x000fc6000b7fe4ff */
[----:B------:R-:W-:Y:S01]  /*39ba0*/  STL [R1+0x140c], R15 ;  /* 0x00140c0f01007387 */ /* 0x000fe20000100800 */
[----:B------:R-:W-:Y:S02]  /*39bb0*/  IADD3 R58, P6, R3, R58, RZ ;  /* 0x0000003a033a7210 */ /* 0x000fe40007fde0ff */
[----:B------:R-:W-:Y:S01]  /*39bc0*/  IADD3.X R59, R59, UR9, RZ, P1, !PT ;  /* 0x000000093b3b7c10 */ /* 0x000fe20008ffe4ff */
[----:B------:R-:W-:Y:S01]  /*39bd0*/  STL [R1+0xbf4], R4 ;  /* 0x000bf40401007387 */ /* 0x000fe20000100800 */
[----:B------:R-:W-:-:S03]  /*39be0*/  IADD3 R2, P1, R3, R2, RZ ;  /* 0x0000000203027210 */ /* 0x000fc60007f3e0ff */
[----:B------:R-:W-:Y:S04]  /*39bf0*/  STL [R1+0x1404], R5 ;  /* 0x0014040501007387 */ /* 0x000fe80000100800 */
[----:B------:R-:W-:Y:S04]  /*39c00*/  STL [R1+0xc04], R56 ;  /* 0x000c043801007387 */ /* 0x000fe80000100800 */
[----:B------:R-:W-:Y:S04]  /*39c10*/  STL [R1+0x13fc], R57 ;  /* 0x0013fc3901007387 */ /* 0x000fe80000100800 */
[----:B------:R-:W-:Y:S04]  /*39c20*/  STL [R1+0xc0c], R58 ;  /* 0x000c0c3a01007387 */ /* 0x000fe80000100800 */
[----:B------:R0:W-:Y:S01]  /*39c30*/  STL [R1+0xc14], R2 ;  /* 0x000c140201007387 */ /* 0x0001e20000100800 */
[----:B------:R-:W-:-:S02]  /*39c40*/  IADD3.X R44, R44, UR9, RZ, P2, !PT ;  /* 0x000000092c2c7c10 */ /* 0x000fc400097fe4ff */
[C---:B------:R-:W-:Y:S02]  /*39c50*/  IADD3 R45, P2, R3.reuse, R45, RZ ;  /* 0x0000002d032d7210 */ /* 0x040fe40007f5e0ff */
[----:B----4-:R-:W-:Y:S02]  /*39c60*/  IADD3.X R46, R46, UR9, RZ, P3, !PT ;  /* 0x000000092e2e7c10 */ /* 0x010fe40009ffe4ff */
[----:B------:R-:W-:Y:S01]  /*39c70*/  IADD3 R47, P3, R3, R47, RZ ;  /* 0x0000002f032f7210 */ /* 0x000fe20007f7e0ff */
[----:B------:R1:W-:Y:S01]  /*39c80*/  STL [R1+0x13f4], R59 ;  /* 0x0013f43b01007387 */ /* 0x0003e20000100800 */
[----:B0-----:R-:W-:-:S03]  /*39c90*/  SHF.R.S32.HI R2, RZ, 0x1f, R3 ;  /* 0x0000001fff027819 */ /* 0x001fc60000011403 */
[----:B------:R0:W-:Y:S04]  /*39ca0*/  STL [R1+0x13ec], R44 ;  /* 0x0013ec2c01007387 */ /* 0x0001e80000100800 */
[----:B------:R2:W-:Y:S04]  /*39cb0*/  STL [R1+0x13e0], R45 ;  /* 0x0013e02d01007387 */ /* 0x0005e80000100800 */
[----:B------:R4:W-:Y:S04]  /*39cc0*/  STL [R1+0x13e4], R46 ;  /* 0x0013e42e01007387 */ /* 0x0009e80000100800 */
[----:B------:R4:W-:Y:S01]  /*39cd0*/  STL [R1+0x13dc], R47 ;  /* 0x0013dc2f01007387 */ /* 0x0009e20000100800 */
[C---:B---3--:R-:W-:Y:S01]  /*39ce0*/  IMAD.X R41, R2.reuse, 0x1, R41, P4 ;  /* 0x0000000102297824 */ /* 0x048fe200020e0629 */
[C---:B------:R-:W-:Y:S01]  /*39cf0*/  IADD3 R40, P4, R3.reuse, R40, RZ ;  /* 0x0000002803287210 */ /* 0x040fe20007f9e0ff */
[C---:B------:R-:W-:Y:S01]  /*39d00*/  IMAD.X R42, R2.reuse, 0x1, R42, P5 ;  /* 0x00000001022a7824 */ /* 0x040fe200028e062a */
[C---:B------:R-:W-:Y:S01]  /*39d10*/  IADD3 R43, P5, R3.reuse, R43, RZ ;  /* 0x0000002b032b7210 */ /* 0x040fe20007fbe0ff */
[----:B------:R-:W-:Y:S01]  /*39d20*/  IMAD.X R54, R2, 0x1, R54, P6 ;  /* 0x0000000102367824 */ /* 0x000fe200030e0636 */
[----:B------:R3:W-:Y:S04]  /*39d30*/  STL [R1+0x874], R41 ;  /* 0x0008742901007387 */ /* 0x0007e80000100800 */
[----:B------:R3:W-:Y:S01]  /*39d40*/  STL [R1+0x13d8], R40 ;  /* 0x0013d82801007387 */ /* 0x0007e20000100800 */
[----:B------:R-:W-:-:S03]  /*39d50*/  IADD3 R55, P6, R3, R55, RZ ;  /* 0x0000003703377210 */ /* 0x000fc60007fde0ff */
[----:B------:R3:W-:Y:S01]  /*39d60*/  STL [R1+0xbe0], R42 ;  /* 0x000be02a01007387 */ /* 0x0007e20000100800 */
[----:B------:R-:W-:-:S03]  /*39d70*/  IMAD.X R60, R2, 0x1, R60, P1 ;  /* 0x00000001023c7824 */ /* 0x000fc600008e063c */
[----:B------:R3:W-:Y:S04]  /*39d80*/  STL [R1+0x13d4], R43 ;  /* 0x0013d42b01007387 */ /* 0x0007e80000100800 */
[----:B------:R3:W-:Y:S01]  /*39d90*/  STL [R1+0xbe4], R54 ;  /* 0x000be43601007387 */ /* 0x0007e20000100800 */
[----:B------:R-:W-:-:S03]  /*39da0*/  IADD3 R61, P1, R3, R61, RZ ;  /* 0x0000003d033d7210 */ /* 0x000fc60007f3e0ff */
[----:B------:R-:W3:Y:S04]  /*39db0*/  LDL.LU R23, [R1+0xbf0] ;  /* 0x000bf00001177983 */ /* 0x000ee80000300800 */
[----:B------:R3:W-:Y:S04]  /*39dc0*/  STL [R1+0x13d0], R55 ;  /* 0x0013d03701007387 */ /* 0x0007e80000100800 */
[----:B------:R-:W3:Y:S04]  /*39dd0*/  LDL.LU R8, [R1+0x13c4] ;  /* 0x0013c40001087983 */ /* 0x000ee80000300800 */
[----:B------:R3:W-:Y:S04]  /*39de0*/  STL [R1+0xbe8], R60 ;  /* 0x000be83c01007387 */ /* 0x0007e80000100800 */
[----:B------:R-:W3:Y:S04]  /*39df0*/  LDL.LU R9, [R1+0xbec] ;  /* 0x000bec0001097983 */ /* 0x000ee80000300800 */
        /* <DEDUP_REMOVED lines=16> */
[----:B-1----:R-:W3:Y:S04]  /*39f00*/  LDL.LU R59, [R1+0x13a8] ;  /* 0x0013a800013b7983 */ /* 0x002ee80000300800 */
[----:B0-----:R-:W3:Y:S04]  /*39f10*/  LDL.LU R44, [R1+0x137c] ;  /* 0x00137c00012c7983 */ /* 0x001ee80000300800 */
[----:B--2---:R-:W2:Y:S04]  /*39f20*/  LDL.LU R45, [R1+0x13a0] ;  /* 0x0013a000012d7983 */ /* 0x004ea80000300800 */
[----:B----4-:R-:W4:Y:S04]  /*39f30*/  LDL.LU R46, [R1+0x1374] ;  /* 0x00137400012e7983 */ /* 0x010f280000300800 */
[----:B------:R-:W4:Y:S04]  /*39f40*/  LDL.LU R47, [R1+0x1398] ;  /* 0x00139800012f7983 */ /* 0x000f280000300800 */
[----:B---3--:R-:W3:Y:S04]  /*39f50*/  LDL.LU R41, [R1+0x136c] ;  /* 0x00136c0001297983 */ /* 0x008ee80000300800 */
[----:B------:R-:W3:Y:S04]  /*39f60*/  LDL.LU R40, [R1+0x1390] ;  /* 0x0013900001287983 */ /* 0x000ee80000300800 */
[----:B------:R-:W3:Y:S04]  /*39f70*/  LDL.LU R42, [R1+0x1364] ;  /* 0x00136400012a7983 */ /* 0x000ee80000300800 */
[----:B------:R-:W3:Y:S04]  /*39f80*/  LDL.LU R43, [R1+0x1388] ;  /* 0x00138800012b7983 */ /* 0x000ee80000300800 */
[----:B------:R-:W3:Y:S04]  /*39f90*/  LDL.LU R54, [R1+0x135c] ;  /* 0x00135c0001367983 */ /* 0x000ee80000300800 */
[----:B------:R-:W3:Y:S04]  /*39fa0*/  LDL.LU R55, [R1+0x1380] ;  /* 0x0013800001377983 */ /* 0x000ee80000300800 */
[----:B------:R-:W3:Y:S04]  /*39fb0*/  LDL.LU R60, [R1+0x1354] ;  /* 0x00135400013c7983 */ /* 0x000ee80000300800 */
[----:B------:R-:W3:Y:S01]  /*39fc0*/  LDL.LU R61, [R1+0x1378] ;  /* 0x00137800013d7983 */ /* 0x000ee20000300800 */
[C---:B------:R-:W-:Y:S01]  /*39fd0*/  IMAD.X R23, R2.reuse, 0x1, R23, P2 ;  /* 0x0000000102177824 */ /* 0x040fe200010e0617 */
[C---:B------:R-:W-:Y:S01]  /*39fe0*/  IADD3 R8, P2, R3.reuse, R8, RZ ;  /* 0x0000000803087210 */ /* 0x040fe20007f5e0ff */
[C---:B------:R-:W-:Y:S01]  /*39ff0*/  IMAD.X R9, R2.reuse, 0x1, R9, P3 ;  /* 0x0000000102097824 */ /* 0x040fe200018e0609 */
[C---:B------:R-:W-:Y:S01]  /*3a000*/  IADD3 R16, P3, R3.reuse, R16, RZ ;  /* 0x0000001003107210 */ /* 0x040fe20007f7e0ff */
[----:B------:R-:W-:Y:S01]  /*3a010*/  IMAD.X R17, R2, 0x1, R17, P4 ;  /* 0x0000000102117824 */ /* 0x000fe200020e0611 */
[----:B------:R0:W-:Y:S01]  /*3a020*/  STL [R1+0xbf0], R23 ;  /* 0x000bf01701007387 */ /* 0x0001e20000100800 */
[----:B------:R-:W-:-:S03]  /*3a030*/  IADD3 R18, P4, R3, R18, RZ ;  /* 0x0000001203127210 */ /* 0x000fc60007f9e0ff */
[----:B------:R1:W-:Y:S01]  /*3a040*/  STL [R1+0x13c4], R8 ;  /* 0x0013c40801007387 */ /* 0x0003e20000100800 */
[----:B------:R-:W-:-:S03]  /*3a050*/  IMAD.X R19, R2, 0x1, R19, P5 ;  /* 0x0000000102137824 */ /* 0x000fc600028e0613 */
        /* <DEDUP_REMOVED lines=27> */
[----:B--2---:R-:W-:-:S03]  /*3a210*/  IMAD.X R45, R2, 0x1, R45, P6 ;  /* 0x00000001022d7824 */ /* 0x004fc600030e062d */
[----:B------:R2:W-:Y:S01]  /*3a220*/  STL [R1+0x13b0], R57 ;  /* 0x0013b03901007387 */ /* 0x0005e20000100800 */
[----:B----4-:R-:W-:-:S03]  /*3a230*/  IADD3 R46, P6, R3, R46, RZ ;  /* 0x0000002e032e7210 */ /* 0x010fc60007fde0ff */
[----:B------:R4:W-:Y:S01]  /*3a240*/  STL [R1+0x1384], R58 ;  /* 0x0013843a01007387 */ /* 0x0009e20000100800 */
[----:B------:R-:W-:-:S03]  /*3a250*/  IMAD.X R47, R2, 0x1, R47, P1 ;  /* 0x00000001022f7824 */ /* 0x000fc600008e062f */
[----:B------:R4:W-:Y:S01]  /*3a260*/  STL [R1+0x13a8], R59 ;  /* 0x0013a83b01007387 */ /* 0x0009e20000100800 */
[----:B---3--:R-:W-:-:S03]  /*3a270*/  IADD3 R41, P1, R3, R41, RZ ;  /* 0x0000002903297210 */ /* 0x008fc60007f3e0ff */
        /* <DEDUP_REMOVED lines=8> */
[----:B------:R3:W-:Y:S04]  /*3a300*/  STL [R1+0x136c], R41 ;  /* 0x00136c2901007387 */ /* 0x0007e80000100800 */
[----:B------:R3:W-:Y:S01]  /*3a310*/  STL [R1+0x1390], R40 ;  /* 0x0013902801007387 */ /* 0x0007e20000100800 */
[----:B------:R-:W-:-:S03]  /*3a320*/  IMAD.X R55, R2, 0x1, R55, P4 ;  /* 0x0000000102377824 */ /* 0x000fc600020e0637 */
[----:B------:R3:W-:Y:S01]  /*3a330*/  STL [R1+0x1364], R42 ;  /* 0x0013642a01007387 */ /* 0x0007e20000100800 */
[----:B------:R-:W-:-:S03]  /*3a340*/  IADD3 R60, P4, R3, R60, RZ ;  /* 0x0000003c033c7210 */ /* 0x000fc60007f9e0ff */
[----:B------:R3:W-:Y:S04]  /*3a350*/  STL [R1+0x1388], R43 ;  /* 0x0013882b01007387 */ /* 0x0007e80000100800 */
[----:B------:R3:W-:Y:S01]  /*3a360*/  STL [R1+0x135c], R54 ;  /* 0x00135c3601007387 */ /* 0x0007e20000100800 */
[----:B------:R-:W-:-:S03]  /*3a370*/  IMAD.X R61, R2, 0x1, R61, P5 ;  /* 0x00000001023d7824 */ /* 0x000fc600028e063d */
[----:B0-----:R-:W3:Y:S04]  /*3a380*/  LDL.LU R23, [R1+0x134c] ;  /* 0x00134c0001177983 */ /* 0x001ee80000300800 */
[----:B------:R0:W-:Y:S04]  /*3a390*/  STL [R1+0x1380], R55 ;  /* 0x0013803701007387 */ /* 0x0001e80000100800 */
[----:B-1----:R-:W3:Y:S04]  /*3a3a0*/  LDL.LU R8, [R1+0x1370] ;  /* 0x0013700001087983 */ /* 0x002ee80000300800 */
        /* <DEDUP_REMOVED lines=30> */
[----:B------:R-:W3:Y:S01]  /*3a590*/  LDL.LU R61, [R1+0x12d4] ;  /* 0x0012d400013d7983 */ /* 0x000ee20000300800 */
[C---:B------:R-:W-:Y:S01]  /*3a5a0*/  IADD3 R23, P5, R3.reuse, R23, RZ ;  /* 0x0000001703177210 */ /* 0x040fe20007fbe0ff */
[C---:B------:R-:W-:Y:S01]  /*3a5b0*/  IMAD.X R8, R2.reuse, 0x1, R8, P6 ;  /* 0x0000000102087824 */ /* 0x040fe200030e0608 */
[C---:B------:R-:W-:Y:S01]  /*3a5c0*/  IADD3 R9, P6, R3.reuse, R9, RZ ;  /* 0x0000000903097210 */ /* 0x040fe20007fde0ff */
[C---:B------:R-:W-:Y:S01]  /*3a5d0*/  IMAD.X R16, R2.reuse, 0x1, R16, P1 ;  /* 0x0000000102107824 */ /* 0x040fe200008e0610 */
[----:B------:R-:W-:Y:S01]  /*3a5e0*/  IADD3 R17, P1, R3, R17, RZ ;  /* 0x0000001103117210 */ /* 0x000fe20007f3e0ff */
        /* <DEDUP_REMOVED lines=23> */
[----:B--2---:R-:W-:-:S03]  /*3a760*/  IADD3 R57, P1, R3, R57, RZ ;  /* 0x0000003903397210 */ /* 0x004fc60007f3e0ff */
[----:B------:R2:W-:Y:S01]  /*3a770*/  STL [R1+0x131c], R15 ;  /* 0x00131c0f01007387 */ /* 0x0005e20000100800 */
[----:B----4-:R-:W-:-:S03]  /*3a780*/  IMAD.X R58, R2, 0x1, R58, P2 ;  /* 0x00000001023a7824 */ /* 0x010fc600010e063a */
[----:B------:R4:W-:Y:S01]  /*3a790*/  STL [R1+0x1340], R4 ;  /* 0x0013400401007387 */ /* 0x0009e20000100800 */
[----:B------:R-:W-:-:S03]  /*3a7a0*/  IADD3 R59, P2, R3, R59, RZ ;  /* 0x0000003b033b7210 */ /* 0x000fc60007f5e0ff */
[----:B------:R4:W-:Y:S01]  /*3a7b0*/  STL [R1+0x1314], R5 ;  /* 0x0013140501007387 */ /* 0x0009e20000100800 */
[----:B---3--:R-:W-:-:S03]  /*3a7c0*/  IMAD.X R44, R2, 0x1, R44, P3 ;  /* 0x00000001022c7824 */ /* 0x008fc600018e062c */
        /* <DEDUP_REMOVED lines=248> */
[----:B--2---:R-:W-:Y:S01]  /*3b750*/  IMAD.X R17, R2, 0x1, R17, P6 ;  /* 0x0000000102117824 */ /* 0x004fe200030e0611 */
        /* <DEDUP_REMOVED lines=54> */
[----:B0-----:R-:W4:Y:S04]  /*3bac0*/  LDL.LU R23, [R1+0x115c] ;  /* 0x00115c0001177983 */ /* 0x001f280000300800 */
[----:B------:R0:W-:Y:S04]  /*3bad0*/  STL [R1+0x1190], R55 ;  /* 0x0011903701007387 */ /* 0x0001e80000100800 */
[----:B-1----:R-:W4:Y:S04]  /*3bae0*/  LDL.LU R8, [R1+0x1180] ;  /* 0x0011800001087983 */ /* 0x002f280000300800 */
[----:B------:R1:W-:Y:S04]  /*3baf0*/  STL [R1+0x1164], R60 ;  /* 0x0011643c01007387 */ /* 0x0003e80000100800 */
[----:B--2---:R-:W2:Y:S04]  /*3bb00*/  LDL.LU R9, [R1+0x1154] ;  /* 0x0011540001097983 */ /* 0x004ea80000300800 */
[----:B------:R1:W-:Y:S04]  /*3bb10*/  STL [R1+0x1188], R61 ;  /* 0x0011883d01007387 */ /* 0x0003e80000100800 */
[----:B---3--:R-:W3:Y:S04]  /*3bb20*/  LDL.LU R16, [R1+0x1178] ;  /* 0x0011780001107983 */ /* 0x008ee80000300800 */
        /* <DEDUP_REMOVED lines=25> */
[----:B-1----:R-:W4:Y:S04]  /*3bcc0*/  LDL.LU R60, [R1+0x1110] ;  /* 0x00111000013c7983 */ /* 0x002f280000300800 */
[----:B------:R-:W4:Y:S01]  /*3bcd0*/  LDL.LU R61, [R1+0x10e4] ;  /* 0x0010e400013d7983 */ /* 0x000f220000300800 */
[C---:B------:R-:W-:Y:S01]  /*3bce0*/  IADD3 R23, P1, R3.reuse, R23, RZ ;  /* 0x0000001703177210 */ /* 0x040fe20007f3e0ff */
[C---:B------:R-:W-:Y:S01]  /*3bcf0*/  IMAD.X R8, R2.reuse, 0x1, R8, P2 ;  /* 0x0000000102087824 */ /* 0x040fe200010e0608 */
[C---:B--2---:R-:W-:Y:S01]  /*3bd00*/  IADD3 R9, P2, R3.reuse, R9, RZ ;  /* 0x0000000903097210 */ /* 0x044fe20007f5e0ff */
[C---:B---3--:R-:W-:Y:S01]  /*3bd10*/  IMAD.X R16, R2.reuse, 0x1, R16, P3 ;  /* 0x0000000102107824 */ /* 0x048fe200018e0610 */
[----:B----4-:R-:W-:Y:S01]  /*3bd20*/  IADD3 R17, P3, R3, R17, RZ ;  /* 0x0000001103117210 */ /* 0x010fe20007f7e0ff */
        /* <DEDUP_REMOVED lines=88> */
[C---:B------:R-:W-:Y:S01]  /*3c2b0*/  IMAD.X R23, R2.reuse, 0x1, R23, P5 ;  /* 0x0000000102177824 */ /* 0x040fe200028e0617 */
[C---:B------:R-:W-:Y:S01]  /*3c2c0*/  IADD3 R8, P5, R3.reuse, R8, RZ ;  /* 0x0000000803087210 */ /* 0x040fe20007fbe0ff */
[C---:B--2---:R-:W-:Y:S01]  /*3c2d0*/  IMAD.X R9, R2.reuse, 0x1, R9, P6 ;  /* 0x0000000102097824 */ /* 0x044fe200030e0609 */
[C---:B---3--:R-:W-:Y:S01]  /*3c2e0*/  IADD3 R16, P6, R3.reuse, R16, RZ ;  /* 0x0000001003107210 */ /* 0x048fe20007fde0ff */
[----:B----4-:R-:W-:Y:S01]  /*3c2f0*/  IMAD.X R17, R2, 0x1, R17, P1 ;  /* 0x0000000102117824 */ /* 0x010fe200008e0611 */
        /* <DEDUP_REMOVED lines=837> */
[----:B------:R-:W-:Y:S01]  /*3f750*/  STL [R1+0xc84], R23 ;  /* 0x000c841701007387 */ /* 0x000fe20000100800 */
[----:B------:R-:W-:-:S03]  /*3f760*/  IMAD.X R18, R2, 0x1, R18, P3 ;  /* 0x0000000102127824 */ /* 0x000fc600018e0612 */
[----:B------:R-:W-:Y:S01]  /*3f770*/  STL [R1+0xca8], R8 ;  /* 0x000ca80801007387 */ /* 0x000fe20000100800 */
[----:B------:R-:W-:-:S03]  /*3f780*/  IADD3 R19, P3, R3, R19, RZ ;  /* 0x0000001303137210 */ /* 0x000fc60007f7e0ff */
        /* <DEDUP_REMOVED lines=43> */
[----:B------:R-:W-:-:S03]  /*3fa40*/  IMAD.X R61, R2, 0x1, R61, P5 ;  /* 0x00000001023d7824 */ /* 0x000fc600028e063d */
[----:B------:R-:W-:Y:S01]  /*3fa50*/  STL [R1+0xc24], R40 ;  /* 0x000c242801007387 */ /* 0x000fe20000100800 */
[----:B------:R-:W-:-:S03]  /*3fa60*/  IMAD.X R55, R2, 0x1, R55, P3 ;  /* 0x0000000102377824 */ /* 0x000fc600018e0637 */
[----:B------:R-:W-:Y:S01]  /*3fa70*/  STL [R1+0xc48], R42 ;  /* 0x000c482a01007387 */ /* 0x000fe20000100800 */
[----:B------:R-:W-:-:S03]  /*3fa80*/  IMAD.X R60, R2, 0x1, R60, P4 ;  /* 0x00000001023c7824 */ /* 0x000fc600020e063c */
[----:B------:R-:W-:Y:S04]  /*3fa90*/  STL [R1+0xc1c], R43 ;  /* 0x000c1c2b01007387 */ /* 0x000fe80000100800 */
[----:B------:R-:W-:Y:S04]  /*3faa0*/  STL [R1+0xc40], R54 ;  /* 0x000c403601007387 */ /* 0x000fe80000100800 */
[----:B------:R-:W-:Y:S04]  /*3fab0*/  STL [R1+0xc28], R61 ;  /* 0x000c283d01007387 */ /* 0x000fe80000100800 */
[----:B------:R-:W-:Y:S04]  /*3fac0*/  STL [R1+0xc38], R55 ;  /* 0x000c383701007387 */ /* 0x000fe80000100800 */
[----:B------:R0:W-:Y:S04]  /*3fad0*/  STL [R1+0xc30], R60 ;  /* 0x000c303c01007387 */ /* 0x0001e80000100800 */
[----:B0-----:R-:W2:Y:S04]  /*3fae0*/  LDL.LU R60, [R1+0xc20] ;  /* 0x000c2000013c7983 */ /* 0x001ea80000300800 */
[----:B------:R-:W3:Y:S01]  /*3faf0*/  LDL.LU R61, [R1+0xc18] ;  /* 0x000c1800013d7983 */ /* 0x000ee20000300800 */
[----:B--2---:R-:W-:-:S02]  /*3fb00*/  IMAD.X R60, R2, 0x1, R60, P6 ;  /* 0x00000001023c7824 */ /* 0x004fc400030e063c */
[----:B---3--:R-:W-:-:S05]  /*3fb10*/  IMAD.X R61, R2, 0x1, R61, P1 ;  /* 0x00000001023d7824 */ /* 0x008fca00008e063d */
[----:B------:R1:W-:Y:S04]  /*3fb20*/  STL [R1+0xc18], R61 ;  /* 0x000c183d01007387 */ /* 0x0003e80000100800 */
[----:B------:R1:W-:Y:S01]  /*3fb30*/  STL [R1+0xc20], R60 ;  /* 0x000c203c01007387 */ /* 0x0003e20000100800 */
[----:B------:R-:W-:Y:S05]  /*3fb40*/  @P0 BRA `(.L_x_1) ;  /* 0xfffffd0000e40947 */ /* 0x000fea000383ffff */
.L_x_0:
[----:B------:R-:W2:Y:S01]  /*3fb50*/  LDL.LU R33, [R1+0x3a0] ;  /* 0x0003a00001217983 */ /* 0x000ea20000300800 */
[----:B------:R-:W-:Y:S01]  /*3fb60*/  ULDC.64 UR24, c[0x0][0x228] ;  /* 0x00008a0000187ab9 */ /* 0x000fe20000000a00 */
[----:B------:R-:W-:Y:S01]  /*3fb70*/  ULDC.64 UR6, c[0x0][0x228] ;  /* 0x00008a0000067ab9 */ /* 0x000fe20000000a00 */
[----:B------:R-:W-:Y:S01]  /*3fb80*/  ULDC.64 UR8, c[0x0][0x228] ;  /* 0x00008a0000087ab9 */ /* 0x000fe20000000a00 */
[----:B------:R-:W2:Y:S01]  /*3fb90*/  LDL.LU R32, [R1+0x3a4] ;  /* 0x0003a40001207983 */ /* 0x000ea20000300800 */
[----:B------:R-:W3:Y:S01]  /*3fba0*/  S2UR UR5, SR_CgaCtaId ;  /* 0x00000000000579c3 */ /* 0x000ee20000008800 */
[----:B------:R-:W-:Y:S01]  /*3fbb0*/  UMOV UR4, 0x400 ;  /* 0x0000040000047882 */ /* 0x000fe20000000000 */
[----:B------:R-:W-:Y:S01]  /*3fbc0*/  ULDC UR22, c[0x0][0x248] ;  /* 0x0000920000167ab9 */ /* 0x000fe20000000800 */
[----:B------:R-:W4:Y:S01]  /*3fbd0*/  LDL.LU R31, [R1+0x3a8] ;  /* 0x0003a800011f7983 */ /* 0x000f220000300800 */
[----:B------:R-:W-:Y:S01]  /*3fbe0*/  ULDC.64 UR26, c[0x0][0x228] ;  /* 0x00008a00001a7ab9 */ /* 0x000fe20000000a00 */
[----:B------:R-:W-:Y:S01]  /*3fbf0*/  ULDC.64 UR28, c[0x0][0x228] ;  /* 0x00008a00001c7ab9 */ /* 0x000fe20000000a00 */
[----:B------:R-:W-:Y:S01]  /*3fc00*/  ULDC.64 UR12, c[0x0][0x228] ;  /* 0x00008a00000c7ab9 */ /* 0x000fe20000000a00 */
[----:B------:R-:W4:Y:S01]  /*3fc10*/  LDL.LU R30, [R1+0x3ac] ;  /* 0x0003ac00011e7983 */ /* 0x000f220000300800 */
[----:B------:R-:W-:Y:S01]  /*3fc20*/  ULDC.64 UR10, c[0x0][0x228] ;  /* 0x00008a00000a7ab9 */ /* 0x000fe20000000a00 */
[----:B------:R-:W-:Y:S01]  /*3fc30*/  ULDC.64 UR16, c[0x0][0x228] ;  /* 0x00008a0000107ab9 */ /* 0x000fe20000000a00 */
[----:B------:R-:W-:Y:S01]  /*3fc40*/  ULDC.64 UR14, c[0x0][0x228] ;  /* 0x00008a00000e7ab9 */ /* 0x000fe20000000a00 */
[----:B------:R-:W3:Y:S01]  /*3fc50*/  LDL.LU R29, [R1+0x390] ;  /* 0x00039000011d7983 */ /* 0x000ee20000300800 */
[----:B------:R-:W-:Y:S01]  /*3fc60*/  ULDC.64 UR20, c[0x0][0x228] ;  /* 0x00008a0000147ab9 */ /* 0x000fe20000000a00 */
[----:B------:R-:W-:-:S02]  /*3fc70*/  ULDC.64 UR18, c[0x0][0x228] ;  /* 0x00008a0000127ab9 */ /* 0x000fc40000000a00 */
        /* <DEDUP_REMOVED lines=26> */
[----:B------:R-:W3:Y:S01]  /*3fe20*/  LDL.LU R2, [R1+0x37c] ;  /* 0x00037c0001027983 */ /* 0x000ee20000300800 */
[----:B--2---:R-:W-:-:S05]  /*3fe30*/  F2FP.SATFINITE.E5M2.F32.PACK_AB_MERGE_C R45, R32, R33, RZ ;  /* 0x00000021202d723e */ /* 0x004fca00048060ff */
[----:B------:R-:W-:Y:S01]  /*3fe40*/  STL [R1+0x194c], R45 ;  /* 0x00194c2d01007387 */ /* 0x000fe20000100800 */
[----:B----4-:R-:W-:-:S05]  /*3fe50*/  F2FP.SATFINITE.E5M2.F32.PACK_AB_MERGE_C R42, R30, R31, RZ ;  /* 0x0000001f1e2a723e */ /* 0x010fca00048060ff */
[----:B------:R-:W-:Y:S01]  /*3fe60*/  STL [R1+0x1950], R42 ;  /* 0x0019502a01007387 */ /* 0x000fe20000100800 */
[----:B---3--:R-:W-:-:S05]  /*3fe70*/  F2FP.SATFINITE.E5M2.F32.PACK_AB_MERGE_C R39, R28, R29, RZ ;  /* 0x0000001d1c27723e */ /* 0x008fca00048060ff */
[----:B------:R-:W-:Y:S01]  /*3fe80*/  STL [R1+0x1954], R39 ;  /* 0x0019542701007387 */ /* 0x000fe20000100800 */
[----:B------:R-:W-:-:S05]  /*3fe90*/  F2FP.SATFINITE.E5M2.F32.PACK_AB_MERGE_C R40, R26, R27, RZ ;  /* 0x0000001b1a28723e */ /* 0x000fca00048060ff */
        /* <DEDUP_REMOVED lines=11> */
[----:B-----5:R-:W-:Y:S02]  /*3ff50*/  F2FP.SATFINITE.E5M2.F32.PACK_AB_MERGE_C R0, R14, R15, RZ ;  /* 0x0000000f0e00723e */ /* 0x020fe400048060ff */
[----:B------:R-:W-:-:S05]  /*3ff60*/  F2FP.SATFINITE.E5M2.F32.PACK_AB_MERGE_C R58, R12, R13, RZ ;  /* 0x0000000d0c3a723e */ /* 0x000fca00048060ff */
[----:B------:R-:W-:Y:S01]  /*3ff70*/  STL [R1+0x1970], R58 ;  /* 0x0019703a01007387 */ /* 0x000fe20000100800 */
[----:B------:R-:W-:-:S03]  /*3ff80*/  F2FP.SATFINITE.E5M2.F32.PACK_AB_MERGE_C R10, R10, R11, RZ ;  /* 0x0000000b0a0a723e */ /* 0x000fc600048060ff */
[----:B------:R0:W-:Y:S04]  /*3ff90*/  STL [R1], R0 ;  /* 0x0000000001007387 */ /* 0x0001e80000100800 */
[----:B------:R-:W-:Y:S01]  /*3ffa0*/  STL [R1+0x8], R10 ;  /* 0x0000080a01007387 */ /* 0x000fe20000100800 */
[----:B0-----:R-:W-:Y:S02]  /*3ffb0*/  F2FP.SATFINITE.E5M2.F32.PACK_AB_MERGE_C R0, R8, R9, RZ ;  /* 0x000000090800723e */ /* 0x001fe400048060ff */
[----:B------:R-:W-:-:S03]  /*3ffc0*/  F2FP.SATFINITE.E5M2.F32.PACK_AB_MERGE_C R6, R6, R7, RZ ;  /* 0x000000070606723e */ /* 0x000fc600048060ff */
[----:B------:R0:W-:Y:S04]  /*3ffd0*/  STL [R1+0x4], R0 ;  /* 0x0000040001007387 */ /* 0x0001e80000100800 */
[----:B------:R2:W-:Y:S01]  /*3ffe0*/  STL [R1+0x10], R6 ;  /* 0x0000100601007387 */ /* 0x0005e20000100800 */
[----:B------:R-:W-:-:S03]  /*3fff0*/  F2FP.SATFINITE.E5M2.F32.PACK_AB_MERGE_C R4, R4, R5, RZ ;  /* 0x000000050404723e */ /* 0x000fc600048060ff */
[----:B------:R-:W3:Y:S04]  /*40000*/  LDL.LU R47, [R1+0x360] ;  /* 0x00036000012f7983 */ /* 0x000ee80000300800 */
[----:B------:R4:W-:Y:S01]  /*40010*/  STL [R1+0xc], R4 ;  /* 0x00000c0401007387 */ /* 0x0009e20000100800 */
[----:B0-----:R-:W-:-:S03]  /*40020*/  F2FP.SATFINITE.E5M2.F32.PACK_AB_MERGE_C R0, R2, R3, RZ ;  /* 0x000000030200723e */ /* 0x001fc600048060ff */
        /* <DEDUP_REMOVED lines=28> */
[----:B------:R-:W0:Y:S04]  /*401f0*/  LDL.LU R13, [R1+0x320] ;  /* 0x00032000010d7983 */ /* 0x000e280000300800 */
[----:B------:R-:W0:Y:S04]  /*40200*/  LDL.LU R12, [R1+0x324] ;  /* 0x00032400010c7983 */ /* 0x000e280000300800 */
[----:B------:R-:W1:Y:S04]  /*40210*/  LDL.LU R11, [R1+0x328] ;  /* 0x00032800010b7983 */ /* 0x000e680000300800 */
[----:B------:R-:W1:Y:S04]  /*40220*/  LDL.LU R10, [R1+0x32c] ;  /* 0x00032c00010a7983 */ /* 0x000e680000300800 */
[----:B------:R-:W3:Y:S04]  /*40230*/  LDL.LU R9, [R1+0x310] ;  /* 0x0003100001097983 */ /* 0x000ee80000300800 */
[----:B------:R-:W3:Y:S04]  /*40240*/  LDL.LU R3, [R1+0x314] ;  /* 0x0003140001037983 */ /* 0x000ee80000300800 */
[----:B------:R-:W3:Y:S04]  /*40250*/  LDL.LU R8, [R1+0x318] ;  /* 0x0003180001087983 */ /* 0x000ee80000300800 */
[----:B------:R-:W3:Y:S04]  /*40260*/  LDL.LU R7, [R1+0x31c] ;  /* 0x00031c0001077983 */ /* 0x000ee80000300800 */
[----:B--2---:R-:W2:Y:S04]  /*40270*/  LDL.LU R6, [R1+0x300] ;  /* 0x0003000001067983 */ /* 0x004ea80000300800 */
[----:B------:R-:W2:Y:S04]  /*40280*/  LDL.LU R2, [R1+0x304] ;  /* 0x0003040001027983 */ /* 0x000ea80000300800 */
[----:B------:R-:W2:Y:S04]  /*40290*/  LDL.LU R5, [R1+0x308] ;  /* 0x0003080001057983 */ /* 0x000ea80000300800 */
[----:B----4-:R-:W4:Y:S01]  /*402a0*/  LDL.LU R4, [R1+0x30c] ;  /* 0x00030c0001047983 */ /* 0x010f220000300800 */
[----:B---3--:R-:W-:-:S05]  /*402b0*/  F2FP.SATFINITE.E5M2.F32.PACK_AB_MERGE_C R36, R36, R47, RZ ;  /* 0x0000002f2424723e */ /* 0x008fca00048060ff */
[----:B------:R-:W-:Y:S01]  /*402c0*/  STL [R1+0x1974], R36 ;  /* 0x0019742401007387 */ /* 0x000fe20000100800 */
[----:B------:R-:W-:Y:S02]  /*402d0*/  F2FP.SATFINITE.E5M2.F32.PACK_AB_MERGE_C R33, R33, R46, RZ ;  /* 0x0000002e2121723e */ /* 0x000fe400048060ff */
[----:B------:R-:W-:-:S03]  /*402e0*/  F2FP.SATFINITE.E5M2.F32.PACK_AB_MERGE_C R35, R35, R44, RZ ;  /* 0x0000002c2323723e */ /* 0x000fc600048060ff */
[----:B------:R-:W-:Y:S01]  /*402f0*/  STL [R1+0x1978], R33 ;  /* 0x0019782101007387 */ /* 0x000fe20000100800 */
        /* <DEDUP_REMOVED lines=17> */
[----:B------:R-:W-:Y:S04]  /*40410*/  STL [R1+0x199c], R57 ;  /* 0x00199c3901007387 */ /* 0x000fe80000100800 */
[----:B------:R3:W-:Y:S01]  /*40420*/  STL [R1+0x19a0], R56 ;  /* 0x0019a03801007387 */ /* 0x0007e20000100800 */
[----:B0-----:R-:W-:Y:S02]  /*40430*/  F2FP.SATFINITE.E5M2.F32.PACK_AB_MERGE_C R0, R12, R13, RZ ;  /* 0x0000000d0c00723e */ /* 0x001fe400048060ff */
[----:B-1----:R-:W-:-:S05]  /*40440*/  F2FP.SATFINITE.E5M2.F32.PACK_AB_MERGE_C R61, R10, R11, RZ ;  /* 0x0000000b0a3d723e */ /* 0x002fca00048060ff */
[----:B------:R-:W-:Y:S04]  /*40450*/  STL [R1+0x1948], R61 ;  /* 0x0019483d01007387 */ /* 0x000fe80000100800 */
[----:B------:R0:W-:Y:S04]  /*40460*/  STL [R1+0x14], R0 ;  /* 0x0000140001007387 */ /* 0x0001e80000100800 */
[----:B---3--:R-:W3:Y:S01]  /*40470*/  LDL.LU R56, [R1+0xa0] ;  /* 0x0000a00001387983 */ /* 0x008ee20000300800 */
[----:B------:R-:W-:Y:S02]  /*40480*/  F2FP.SATFINITE.E5M2.F32.PACK_AB_MERGE_C R3, R3, R9, RZ ;  /* 0x000000090303723e */ /* 0x000fe400048060ff */
[----:B0-----:R-:W-:-:S02]  /*40490*/  F2FP.SATFINITE.E5M2.F32.PACK_AB_MERGE_C R0, R7, R8, RZ ;  /* 0x000000080700723e */ /* 0x001fc400048060ff */
[----:B--2---:R-:W-:Y:S02]  /*404a0*/  F2FP.SATFINITE.E5M2.F32.PACK_AB_MERGE_C R2, R2, R6, RZ ;  /* 0x000000060202723e */ /* 0x004fe400048060ff */
[----:B----4-:R-:W-:Y:S02]  /*404b0*/  F2FP.SATFINITE.E5M2.F32.PACK_AB_MERGE_C R4, R4, R5, RZ ;  /* 0x000000050404723e */ /* 0x010fe400048060ff */
[----:B------:R-:W3:Y:S04]  /*404c0*/  LDL.LU R5, [R1+0xa4] ;  /* 0x0000a40001057983 */ /* 0x000ee80000300800 */
        /* <DEDUP_REMOVED lines=13> */
[----:B------:R-:W-:-:S03]  /*405a0*/  F2FP.SATFINITE.E5M2.F32.PACK_AB_MERGE_C R59, R14, R15, RZ ;  /* 0x0000000f0e3b723e */ /* 0x000fc600048060ff */
        /* <DEDUP_REMOVED lines=41> */
[----:B---3--:R-:W-:-:S03]  /*40840*/  F2FP.SATFINITE.E5M2.F32.PACK_AB_MERGE_C R5, R5, R56, RZ ;  /* 0x000000380505723e */ /* 0x008fc600048060ff */
[----:B------:R-:W3:Y:S01]  /*40850*/  LDL.LU R56, [R1+0x19a0] ;  /* 0x0019a00001387983 */ /* 0x000ee20000300800 */
[----:B--2---:R-:W-:-:S03]  /*40860*/  F2FP.SATFINITE.E5M2.F32.PACK_AB_MERGE_C R6, R6, R57, RZ ;  /* 0x000000390606723e */ /* 0x004fc600048060ff */
[----:B------:R-:W2:Y:S01]  /*40870*/  LDL.LU R57, [R1+0x199c] ;  /* 0x00199c0001397983 */ /* 0x000ea20000300800 */
[----:B----4-:R-:W-:-:S03]  /*40880*/  F2FP.SATFINITE.E5M2.F32.PACK_AB_MERGE_C R7, R7, R52, RZ ;  /* 0x000000340707723e */ /* 0x010fc600048060ff */
[----:B------:R-:W4:Y:S01]  /*40890*/  LDL.LU R52, [R1+0x1998] ;  /* 0x0019980001347983 */ /* 0x000f220000300800 */
[----:B------:R-:W-:-:S03]  /*408a0*/  F2FP.SATFINITE.E5M2.F32.PACK_AB_MERGE_C R8, R8, R53, RZ ;  /* 0x000000350808723e */ /* 0x000fc600048060ff */
[----:B------:R-:W3:Y:S01]  /*408b0*/  LDL.LU R53, [R1+0x1994] ;  /* 0x0019940001357983 */ /* 0x000ee20000300800 */
[----:B------:R-:W-:-:S03]  /*408c0*/  F2FP.SATFINITE.E5M2.F32.PACK_AB_MERGE_C R9, R9, R48, RZ ;  /* 0x000000300909723e */ /* 0x000fc600048060ff */
[----:B------:R-:W2:Y:S01]  /*408d0*/  LDL.LU R48, [R1+0x1990] ;  /* 0x0019900001307983 */ /* 0x000ea20000300800 */
[----:B------:R-:W-:-:S03]  /*408e0*/  F2FP.SATFINITE.E5M2.F32.PACK_AB_MERGE_C R10, R10, R49, RZ ;  /* 0x000000310a0a723e */ /* 0x000fc600048060ff */
        /* <DEDUP_REMOVED lines=12> */
[----:B------:R-:W4:Y:S04]  /*409b0*/  LDL R46, [R1+0x5e4] ;  /* 0x0005e400012e7983 */ /* 0x000f280000100800 */
[----:B------:R0:W-:Y:S01]  /*409c0*/  STL [R1+0x1944], R16 ;  /* 0x0019441001007387 */ /* 0x0001e20000100800 */
[----:B------:R-:W-:-:S03]  /*409d0*/  F2FP.SATFINITE.E5M2.F32.PACK_AB_MERGE_C R17, R17, R36, RZ ;  /* 0x000000241111723e */ /* 0x000fc600048060ff */
[----:B0-----:R-:W3:Y:S01]  /*409e0*/  LDL.LU R16, [R1+0xf8] ;  /* 0x0000f80001107983 */ /* 0x001ee20000300800 */
[----:B------:R-:W-:-:S03]  /*409f0*/  F2FP.SATFINITE.E5M2.F32.PACK_AB_MERGE_C R18, R18, R58, RZ ;  /* 0x0000003a1212723e */ /* 0x000fc600048060ff */
[----:B------:R-:W3:Y:S04]  /*40a00*/  LDL.LU R36, [R1+0x1974] ;  /* 0x0019740001247983 */ /* 0x000ee80000300800 */
[----:B------:R-:W3:Y:S01]  /*40a10*/  LDL.LU R58, [R1+0x1970] ;  /* 0x00197000013a7983 */ /* 0x000ee20000300800 */
[----:B------:R-:W-:-:S03]  /*40a20*/  F2FP.SATFINITE.E5M2.F32.PACK_AB_MERGE_C R20, R20, R54, RZ ;  /* 0x000000361414723e */ /* 0x000fc600048060ff */
        /* <DEDUP_REMOVED lines=17> */
[----:B------:R-:W-:Y:S02]  /*40b40*/  LOP3.LUT R0, R0, 0xffff, RZ, 0xc0, !PT ;  /* 0x0000ffff00007812 */ /* 0x000fe400078ec0ff */
[----:B------:R-:W-:Y:S02]  /*40b50*/  LOP3.LUT R17, R17, 0xffff, RZ, 0xc0, !PT ;  /* 0x0000ffff11117812 */ /* 0x000fe400078ec0ff */
[----:B------:R-:W-:Y:S02]  /*40b60*/  LOP3.LUT R18, R18, 0xffff, RZ, 0xc0, !PT ;  /* 0x0000ffff12127812 */ /* 0x000fe400078ec0ff */
[----:B------:R-:W-:Y:S02]  /*40b70*/  F2FP.SATFINITE.E5M2.F32.PACK_AB_MERGE_C R44, R43, R44, RZ ;  /* 0x0000002c2b2c723e */ /* 0x000fe400048060ff */
[----:B------:R-:W-:Y:S02]  /*40b80*/  F2FP.SATFINITE.E5M2.F32.PACK_AB_MERGE_C R41, R41, R61, RZ ;  /* 0x0000003d2929723e */ /* 0x000fe400048060ff */
[----:B------:R-:W-:-:S02]  /*40b90*/  LOP3.LUT R2, R2, 0xffff, RZ, 0xc0, !PT ;  /* 0x0000ffff02027812 */ /* 0x000fc400078ec0ff */
[----:B------:R-:W-:Y:S02]  /*40ba0*/  F2FP.SATFINITE.E5M2.F32.PACK_AB_MERGE_C R24, R24, R51, RZ ;  /* 0x000000331818723e */ /* 0x000fe400048060ff */
[----:B------:R-:W-:-:S05]  /*40bb0*/  F2FP.SATFINITE.E5M2.F32.PACK_AB_MERGE_C R27, R27, R47, RZ ;  /* 0x0000002f1b1b723e */ /* 0x000fca00048060ff */
[----:B------:R0:W-:Y:S01]  /*40bc0*/  STL [R1+0x1940], R27 ;  /* 0x0019401b01007387 */ /* 0x0001e20000100800 */
[----:B------:R-:W-:Y:S02]  /*40bd0*/  LOP3.LUT R4, R4, 0xffff, RZ, 0xc0, !PT ;  /* 0x0000ffff04047812 */ /* 0x000fe400078ec0ff */
[----:B------:R-:W-:Y:S02]  /*40be0*/  LOP3.LUT R20, R20, 0xffff, RZ, 0xc0, !PT ;  /* 0x0000ffff14147812 */ /* 0x000fe400078ec0ff */
[----:B------:R-:W-:Y:S02]  /*40bf0*/  LOP3.LUT R22, R22, 0xffff, RZ, 0xc0, !PT ;  /* 0x0000ffff16167812 */ /* 0x000fe400078ec0ff */
[----:B------:R-:W-:Y:S02]  /*40c00*/  LOP3.LUT R5, R5, 0xffff, RZ, 0xc0, !PT ;  /* 0x0000ffff05057812 */ /* 0x000fe400078ec0ff */
[----:B------:R-:W-:Y:S02]  /*40c10*/  LOP3.LUT R7, R7, 0xffff, RZ, 0xc0, !PT ;  /* 0x0000ffff07077812 */ /* 0x000fe400078ec0ff */
[----:B------:R-:W-:-:S02]  /*40c20*/  LOP3.LUT R6, R6, 0xffff, RZ, 0xc0, !PT ;  /* 0x0000ffff06067812 */ /* 0x000fc400078ec0ff */
[----:B------:R-:W-:Y:S02]  /*40c30*/  LOP3.LUT R8, R8, 0xffff, RZ, 0xc0, !PT ;  /* 0x0000ffff08087812 */ /* 0x000fe400078ec0ff */
[----:B------:R-:W-:Y:S02]  /*40c40*/  LOP3.LUT R11, R11, 0xffff, RZ, 0xc0, !PT ;  /* 0x0000ffff0b0b7812 */ /* 0x000fe400078ec0ff */
[----:B------:R-:W-:Y:S01]  /*40c50*/  LOP3.LUT R9, R9, 0xffff, RZ, 0xc0, !PT ;  /* 0x0000ffff09097812 */ /* 0x000fe200078ec0ff */
[----:B----4-:R-:W-:-:S05]  /*40c60*/  VIADD R43, R46, 0x3f ;  /* 0x0000003f2e2b7836 */ /* 0x010fca0000000000 */
[----:B------:R-:W-:Y:S02]  /*40c70*/  ISETP.GE.AND P0, PT, R43, UR25, PT ;  /* 0x000000192b007c0c */ /* 0x000fe4000bf06270 */
[----:B------:R-:W-:Y:S02]  /*40c80*/  LOP3.LUT R43, R3, 0xffff, RZ, 0xc0, !PT ;  /* 0x0000ffff032b7812 */ /* 0x000fe400078ec0ff */
[----:B--2---:R-:W-:Y:S02]  /*40c90*/  LOP3.LUT R33, R33, 0xffff, RZ, 0xc0, !PT ;  /* 0x0000ffff21217812 */ /* 0x004fe400078ec0ff */
[----:B------:R-:W-:Y:S02]  /*40ca0*/  SHF.R.U32.HI R47, RZ, 0x8, R43 ;  /* 0x00000008ff2f7819 */ /* 0x000fe4000001162b */
[----:B---3--:R-:W-:Y:S02]  /*40cb0*/  F2FP.SATFINITE.E5M2.F32.PACK_AB_MERGE_C R29, R29, R16, RZ ;  /* 0x000000101d1d723e */ /* 0x008fe400048060ff */
[----:B------:R-:W-:-:S04]  /*40cc0*/  LOP3.LUT R36, R36, 0xffff, RZ, 0xc0, !PT ;  /* 0x0000ffff24247812 */ /* 0x000fc800078ec0ff */
[----:B0-----:R-:W-:Y:S01]  /*40cd0*/  PRMT R27, R36, 0x3340, R17 ;  /* 0x00003340241b7816 */ /* 0x001fe20000000011 */
[----:B------:R-:W-:Y:S01]  /*40ce0*/  VIADD R3, R46, 0x1 ;  /* 0x000000012e037836 */ /* 0x000fe20000000000 */
[----:B------:R-:W-:Y:S02]  /*40cf0*/  LOP3.LUT R47, R47, 0xffff, RZ, 0xc0, !PT ;  /* 0x0000ffff2f2f7812 */ /* 0x000fe400078ec0ff */
[----:B------:R-:W-:Y:S02]  /*40d00*/  LOP3.LUT R35, R35, 0xffff, RZ, 0xc0, !PT ;  /* 0x0000ffff23237812 */ /* 0x000fe400078ec0ff */
[----:B------:R-:W-:Y:S02]  /*40d10*/  ISETP.GE.AND P2, PT, R3, UR7, PT ;  /* 0x0000000703007c0c */ /* 0x000fe4000bf46270 */
[----:B------:R-:W-:Y:S01]  /*40d20*/  LOP3.LUT R32, R32, 0xffff, RZ, 0xc0, !PT ;  /* 0x0000ffff20207812 */ /* 0x000fe200078ec0ff */
[----:B------:R-:W-:Y:S01]  /*40d30*/  VIADD R46, R46, 0x2 ;  /* 0x000000022e2e7836 */ /* 0x000fe20000000000 */
[----:B------:R-:W-:-:S02]  /*40d40*/  LOP3.LUT R31, R31, 0xffff, RZ, 0xc0, !PT ;  /* 0x0000ffff1f1f7812 */ /* 0x000fc400078ec0ff */
[----:B------:R-:W-:Y:S02]  /*40d50*/  LOP3.LUT R39, R39, 0xffff, RZ, 0xc0, !PT ;  /* 0x0000ffff27277812 */ /* 0x000fe400078ec0ff */
[----:B------:R-:W-:Y:S02]  /*40d60*/  LOP3.LUT R42, R42, 0xffff, RZ, 0xc0, !PT ;  /* 0x0000ffff2a2a7812 */ /* 0x000fe400078ec0ff */
[----:B------:R-:W-:Y:S02]  /*40d70*/  LOP3.LUT R45, R45, 0xffff, RZ, 0xc0, !PT ;  /* 0x0000ffff2d2d7812 */ /* 0x000fe400078ec0ff */
[----:B------:R-:W-:Y:S02]  /*40d80*/  PRMT R16, R42, 0x3340, R0 ;  /* 0x000033402a107816 */ /* 0x000fe40000000000 */
[----:B------:R-:W-:Y:S02]  /*40d90*/  PRMT R61, R45, 0x3340, R43 ;  /* 0x000033402d3d7816 */ /* 0x000fe4000000002b */
[----:B------:R-:W-:-:S02]  /*40da0*/  SHF.R.U32.HI R43, RZ, 0x8, R42 ;  /* 0x00000008ff2b7819 */ /* 0x000fc4000001162a */
[----:B------:R-:W-:Y:S02]  /*40db0*/  SHF.R.U32.HI R42, RZ, 0x8, R0 ;  /* 0x00000008ff2a7819 */ /* 0x000fe40000011600 */
[----:B------:R-:W-:Y:S02]  /*40dc0*/  SHF.R.U32.HI R0, RZ, 0x8, R36 ;  /* 0x00000008ff007819 */ /* 0x000fe40000011624 */
[----:B------:R-:W-:Y:S02]  /*40dd0*/  SHF.R.U32.HI R51, RZ, 0x8, R45 ;  /* 0x00000008ff337819 */ /* 0x000fe4000001162d */
[----:B------:R-:W-:Y:S02]  /*40de0*/  SHF.R.U32.HI R36, RZ, 0x8, R17 ;  /* 0x00000008ff247819 */ /* 0x000fe40000011611 */
[----:B------:R-:W-:Y:S02]  /*40df0*/  SHF.R.U32.HI R17, RZ, 0x8, R33 ;  /* 0x00000008ff117819 */ /* 0x000fe40000011621 */
[----:B------:R-:W-:-:S02]  /*40e00*/  PRMT R45, R33, 0x3340, R18 ;  /* 0x00003340212d7816 */ /* 0x000fc40000000012 */
[----:B------:R-:W-:Y:S02]  /*40e10*/  SHF.R.U32.HI R33, RZ, 0x8, R18 ;  /* 0x00000008ff217819 */ /* 0x000fe40000011612 */
[----:B------:R-:W-:Y:S02]  /*40e20*/  SHF.R.U32.HI R18, RZ, 0x8, R39 ;  /* 0x00000008ff127819 */ /* 0x000fe40000011627 */
[--C-:B------:R-:W-:Y:S02]  /*40e30*/  PRMT R39, R39, 0x3340, R2.reuse ;  /* 0x0000334027277816 */ /* 0x100fe40000000002 */
[----:B------:R-:W-:Y:S01]  /*40e40*/  SHF.R.U32.HI R2, RZ, 0x8, R2 ;  /* 0x00000008ff027819 */ /* 0x000fe20000011602 */
[----:B------:R-:W-:Y:S01]  /*40e50*/  STL [R1+0x30], R45 ;  /* 0x0000302d01007387 */ /* 0x000fe20000100800 */
[----:B------:R-:W-:Y:S02]  /*40e60*/  LOP3.LUT R51, R51, 0xffff, RZ, 0xc0, !PT ;  /* 0x0000ffff33337812 */ /* 0x000fe400078ec0ff */
[----:B------:R-:W-:Y:S01]  /*40e70*/  LOP3.LUT R43, R43, 0xffff, RZ, 0xc0, !PT ;  /* 0x0000ffff2b2b7812 */ /* 0x000fe200078ec0ff */
[----:B------:R0:W-:Y:S01]  /*40e80*/  STL [R1+0x40], R39 ;  /* 0x0000402701007387 */ /* 0x0001e20000100800 */
[----:B------:R-:W-:-:S02]  /*40e90*/  LOP3.LUT R42, R42, 0xffff, RZ, 0xc0, !PT ;  /* 0x0000ffff2a2a7812 */ /* 0x000fc400078ec0ff */
[----:B------:R-:W-:Y:S02]  /*40ea0*/  LOP3.LUT R18, R18, 0xffff, RZ, 0xc0, !PT ;  /* 0x0000ffff12127812 */ /* 0x000fe400078ec0ff */
[----:B------:R-:W-:Y:S02]  /*40eb0*/  LOP3.LUT R17, R17, 0xffff, RZ, 0xc0, !PT ;  /* 0x0000ffff11117812 */ /* 0x000fe400078ec0ff */
[----:B------:R-:W-:Y:S02]  /*40ec0*/  LOP3.LUT R33, R33, 0xffff, RZ, 0xc0, !PT ;  /* 0x0000ffff21217812 */ /* 0x000fe400078ec0ff */
[----:B------:R-:W-:Y:S02]  /*40ed0*/  LOP3.LUT R40, R40, 0xffff, RZ, 0xc0, !PT ;  /* 0x0000ffff28287812 */ /* 0x000fe400078ec0ff */
[----:B0-----:R-:W-:Y:S02]  /*40ee0*/  LOP3.LUT R39, R2, 0xffff, RZ, 0xc0, !PT ;  /* 0x0000ffff02277812 */ /* 0x001fe400078ec0ff */
[----:B------:R-:W-:-:S02]  /*40ef0*/  PRMT R3, R51, 0x3340, R47 ;  /* 0x0000334033037816 */ /* 0x000fc4000000002f */
[----:B------:R-:W-:Y:S02]  /*40f00*/  PRMT R47, R43, 0x3340, R42 ;  /* 0x000033402b2f7816 */ /* 0x000fe4000000002a */
[----:B------:R-:W-:Y:S02]  /*40f10*/  PRMT R42, R18, 0x3340, R39 ;  /* 0x00003340122a7816 */ /* 0x000fe40000000027 */
[----:B------:R-:W-:Y:S02]  /*40f20*/  PRMT R2, R17, 0x3340, R33 ;  /* 0x0000334011027816 */ /* 0x000fe40000000021 */
[----:B------:R-:W-:Y:S02]  /*40f30*/  PRMT R18, R40, 0x3340, R4 ;  /* 0x0000334028127816 */ /* 0x000fe40000000004 */
[----:B------:R-:W-:-:S03]  /*40f40*/  PRMT R33, R35, 0x3340, R20 ;  /* 0x0000334023217816 */ /* 0x000fc60000000014 */
[----:B------:R-:W-:Y:S01]  /*40f50*/  STL [R1+0x28], R18 ;  /* 0x0000281201007387 */ /* 0x000fe20000100800 */
[----:B------:R-:W-:-:S03]  /*40f60*/  LOP3.LUT R38, R38, 0xffff, RZ, 0xc0, !PT ;  /* 0x0000ffff26267812 */ /* 0x000fc600078ec0ff */
[----:B------:R0:W-:Y:S02]  /*40f70*/  STL [R1+0x24], R33 ;  /* 0x0000242101007387 */ /* 0x0001e40000100800 */
[----:B0-----:R-:W-:Y:S02]  /*40f80*/  PRMT R33, R32, 0x3340, R22 ;  /* 0x0000334020217816 */ /* 0x001fe40000000016 */
[----:B------:R-:W-:Y:S02]  /*40f90*/  SHF.R.U32.HI R18, RZ, 0x8, R32 ;  /* 0x00000008ff127819 */ /* 0x000fe40000011620 */
[----:B------:R-:W-:Y:S01]  /*40fa0*/  SHF.R.U32.HI R32, RZ, 0x8, R22 ;  /* 0x00000008ff207819 */ /* 0x000fe20000011616 */
[----:B------:R0:W-:Y:S01]  /*40fb0*/  STL [R1+0x20], R33 ;  /* 0x0000202101007387 */ /* 0x0001e20000100800 */
[----:B------:R-:W-:Y:S02]  /*40fc0*/  SHF.R.U32.HI R22, RZ, 0x8, R38 ;  /* 0x00000008ff167819 */ /* 0x000fe40000011626 */
[----:B------:R-:W-:-:S02]  /*40fd0*/  SHF.R.U32.HI R17, RZ, 0x8, R4 ;  /* 0x00000008ff117819 */ /* 0x000fc40000011604 */
[----:B------:R-:W-:Y:S02]  /*40fe0*/  LOP3.LUT R22, R22, 0xffff, RZ, 0xc0, !PT ;  /* 0x0000ffff16167812 */ /* 0x000fe400078ec0ff */
[--C-:B0-----:R-:W-:Y:S02]  /*40ff0*/  PRMT R33, R38, 0x3340, R5.reuse ;  /* 0x0000334026217816 */ /* 0x101fe40000000005 */
[----:B------:R-:W-:Y:S02]  /*41000*/  SHF.R.U32.HI R5, RZ, 0x8, R5 ;  /* 0x00000008ff057819 */ /* 0x000fe40000011605 */
[----:B------:R-:W-:Y:S02]  /*41010*/  SHF.R.U32.HI R4, RZ, 0x8, R35 ;  /* 0x00000008ff047819 */ /* 0x000fe40000011623 */
[----:B------:R-:W-:Y:S02]  /*41020*/  LOP3.LUT R5, R5, 0xffff, RZ, 0xc0, !PT ;  /* 0x0000ffff05057812 */ /* 0x000fe400078ec0ff */
[----:B------:R-:W-:-:S02]  /*41030*/  SHF.R.U32.HI R20, RZ, 0x8, R20 ;  /* 0x00000008ff147819 */ /* 0x000fc40000011614 */
[----:B------:R-:W-:Y:S02]  /*41040*/  PRMT R22, R22, 0x3340, R5 ;  /* 0x0000334016167816 */ /* 0x000fe40000000005 */
[----:B------:R-:W-:Y:S02]  /*41050*/  LOP3.LUT R4, R4, 0xffff, RZ, 0xc0, !PT ;  /* 0x0000ffff04047812 */ /* 0x000fe400078ec0ff */
[----:B------:R-:W-:Y:S02]  /*41060*/  LOP3.LUT R20, R20, 0xffff, RZ, 0xc0, !PT ;  /* 0x0000ffff14147812 */ /* 0x000fe400078ec0ff */
[----:B------:R-:W-:Y:S02]  /*41070*/  LOP3.LUT R5, R21, 0xffff, RZ, 0xc0, !PT ;  /* 0x0000ffff15057812 */ /* 0x000fe400078ec0ff */
[----:B------:R-:W-:Y:S02]  /*41080*/  LOP3.LUT R0, R0, 0xffff, RZ, 0xc0, !PT ;  /* 0x0000ffff00007812 */ /* 0x000fe400078ec0ff */
[----:B------:R-:W-:-:S02]  /*41090*/  LOP3.LUT R36, R36, 0xffff, RZ, 0xc0, !PT ;  /* 0x0000ffff24247812 */ /* 0x000fc400078ec0ff */
[----:B------:R-:W-:Y:S02]  /*410a0*/  LOP3.LUT R21, R23, 0xffff, RZ, 0xc0, !PT ;  /* 0x0000ffff17157812 */ /* 0x000fe400078ec0ff */
[----:B------:R-:W-:Y:S02]  /*410b0*/  LOP3.LUT R37, R37, 0xffff, RZ, 0xc0, !PT ;  /* 0x0000ffff25257812 */ /* 0x000fe400078ec0ff */
[----:B------:R-:W-:Y:S02]  /*410c0*/  LOP3.LUT R18, R18, 0xffff, RZ, 0xc0, !PT ;  /* 0x0000ffff12127812 */ /* 0x000fe400078ec0ff */
[----:B------:R-:W-:Y:S01]  /*410d0*/  LOP3.LUT R32, R32, 0xffff, RZ, 0xc0, !PT ;  /* 0x0000ffff20207812 */ /* 0x000fe200078ec0ff */
[----:B------:R-:W-:Y:S01]  /*410e0*/  STL [R1+0x2c], R33 ;  /* 0x00002c2101007387 */ /* 0x000fe20000100800 */
[----:B------:R-:W-:Y:S02]  /*410f0*/  ISETP.GE.AND P3, PT, R46, UR9, PT ;  /* 0x000000092e007c0c */ /* 0x000fe4000bf66270 */
[----:B------:R-:W-:Y:S01]  /*41100*/  PRMT R43, R4, 0x3340, R20 ;  /* 0x00003340042b7816 */ /* 0x000fe20000000014 */
[----:B------:R-:W2:Y:S01]  /*41110*/  LDL.LU R35, [R1] ;  /* 0x0000000001237983 */ /* 0x000ea20000300800 */
[----:B------:R-:W-:-:S02]  /*41120*/  PRMT R46, R0, 0x3340, R36 ;  /* 0x00003340002e7816 */ /* 0x000fc40000000024 */
[----:B------:R-:W-:Y:S02]  /*41130*/  SHF.R.U32.HI R4, RZ, 0x8, R31 ;  /* 0x00000008ff047819 */ /* 0x000fe4000001161f */
[----:B------:R-:W-:Y:S02]  /*41140*/  PRMT R20, R31, 0x3340, R21 ;  /* 0x000033401f147816 */ /* 0x000fe40000000015 */
[----:B------:R-:W-:Y:S02]  /*41150*/  SHF.R.U32.HI R0, RZ, 0x8, R40 ;  /* 0x00000008ff007819 */ /* 0x000fe40000011628 */
[--C-:B------:R-:W-:Y:S02]  /*41160*/  PRMT R31, R37, 0x3340, R7.reuse ;  /* 0x00003340251f7816 */ /* 0x100fe40000000007 */
[----:B------:R-:W-:Y:S02]  /*41170*/  PRMT R40, R18, 0x3340, R32 ;  /* 0x0000334012287816 */ /* 0x000fe40000000020 */
[----:B------:R-:W-:-:S02]  /*41180*/  SHF.R.U32.HI R7, RZ, 0x8, R7 ;  /* 0x00000008ff077819 */ /* 0x000fc40000011607 */
[----:B------:R-:W-:Y:S02]  /*41190*/  SHF.R.U32.HI R18, RZ, 0x8, R37 ;  /* 0x00000008ff127819 */ /* 0x000fe40000011625 */
[----:B------:R-:W-:Y:S02]  /*411a0*/  LOP3.LUT R0, R0, 0xffff, RZ, 0xc0, !PT ;  /* 0x0000ffff00007812 */ /* 0x000fe400078ec0ff */
[----:B------:R-:W-:Y:S02]  /*411b0*/  LOP3.LUT R17, R17, 0xffff, RZ, 0xc0, !PT ;  /* 0x0000ffff11117812 */ /* 0x000fe400078ec0ff */
[----:B------:R-:W-:Y:S02]  /*411c0*/  LOP3.LUT R50, R50, 0xffff, RZ, 0xc0, !PT ;  /* 0x0000ffff32327812 */ /* 0x000fe400078ec0ff */
[----:B------:R-:W-:Y:S02]  /*411d0*/  LOP3.LUT R7, R7, 0xffff, RZ, 0xc0, !PT ;  /* 0x0000ffff07077812 */ /* 0x000fe400078ec0ff */
[----:B------:R-:W-:Y:S01]  /*411e0*/  LOP3.LUT R18, R18, 0xffff, RZ, 0xc0, !PT ;  /* 0x0000ffff12127812 */ /* 0x000fe200078ec0ff */
[----:B------:R0:W-:Y:S01]  /*411f0*/  STL [R1+0x18], R31 ;  /* 0x0000181f01007387 */ /* 0x0001e20000100800 */
[----:B------:R-:W-:-:S02]  /*41200*/  PRMT R45, R0, 0x3340, R17 ;  /* 0x00003340002d7816 */ /* 0x000fc40000000011 */
[----:B------:R-:W-:Y:S02]  /*41210*/  PRMT R38, R50, 0x3340, R6 ;  /* 0x0000334032267816 */ /* 0x000fe40000000006 */
[----:B------:R-:W-:Y:S02]  /*41220*/  SHF.R.U32.HI R17, RZ, 0x8, R50 ;  /* 0x00000008ff117819 */ /* 0x000fe40000011632 */
[----:B------:R-:W-:Y:S02]  /*41230*/  SHF.R.U32.HI R6, RZ, 0x8, R6 ;  /* 0x00000008ff067819 */ /* 0x000fe40000011606 */
[----:B------:R-:W-:Y:S02]  /*41240*/  PRMT R18, R18, 0x3340, R7 ;  /* 0x0000334012127816 */ /* 0x000fe40000000007 */
[----:B------:R-:W-:Y:S01]  /*41250*/  LOP3.LUT R34, R34, 0xffff, RZ, 0xc0, !PT ;  /* 0x0000ffff22227812 */ /* 0x000fe200078ec0ff */
[----:B------:R-:W3:Y:S01]  /*41260*/  LDL.LU R7, [R1+0x8] ;  /* 0x0000080001077983 */ /* 0x000ee20000300800 */
[----:B------:R-:W-:-:S02]  /*41270*/  LOP3.LUT R17, R17, 0xffff, RZ, 0xc0, !PT ;  /* 0x0000ffff11117812 */ /* 0x000fc400078ec0ff */
[----:B------:R-:W-:Y:S01]  /*41280*/  LOP3.LUT R6, R6, 0xffff, RZ, 0xc0, !PT ;  /* 0x0000ffff06067812 */ /* 0x000fe200078ec0ff */
[----:B0-----:R-:W4:Y:S01]  /*41290*/  LDL.LU R31, [R1+0x4] ;  /* 0x00000400011f7983 */ /* 0x001f220000300800 */
[--C-:B------:R-:W-:Y:S02]  /*412a0*/  PRMT R23, R34, 0x3340, R5.reuse ;  /* 0x0000334022177816 */ /* 0x100fe40000000005 */
[----:B------:R-:W-:Y:S02]  /*412b0*/  LOP3.LUT R55, R55, 0xffff, RZ, 0xc0, !PT ;  /* 0x0000ffff37377812 */ /* 0x000fe400078ec0ff */
[----:B------:R-:W-:Y:S02]  /*412c0*/  SHF.R.U32.HI R0, RZ, 0x8, R34 ;  /* 0x00000008ff007819 */ /* 0x000fe40000011622 */
[----:B------:R-:W-:Y:S02]  /*412d0*/  SHF.R.U32.HI R5, RZ, 0x8, R5 ;  /* 0x00000008ff057819 */ /* 0x000fe40000011605 */
[----:B------:R-:W-:-:S02]  /*412e0*/  LOP3.LUT R58, R58, 0xffff, RZ, 0xc0, !PT ;  /* 0x0000ffff3a3a7812 */ /* 0x000fc400078ec0ff */
[----:B------:R-:W-:Y:S02]  /*412f0*/  PRMT R39, R17, 0x3340, R6 ;  /* 0x0000334011277816 */ /* 0x000fe40000000006 */
[----:B------:R-:W-:Y:S02]  /*41300*/  LOP3.LUT R51, R48, 0xffff, RZ, 0xc0, !PT ;  /* 0x0000ffff30337812 */ /* 0x000fe400078ec0ff */
[--C-:B------:R-:W-:Y:S02]  /*41310*/  PRMT R48, R55, 0x3340, R8.reuse ;  /* 0x0000334037307816 */ /* 0x100fe40000000008 */
[----:B------:R-:W-:Y:S02]  /*41320*/  SHF.R.U32.HI R6, RZ, 0x8, R8 ;  /* 0x00000008ff067819 */ /* 0x000fe40000011608 */
[----:B------:R-:W-:Y:S02]  /*41330*/  LOP3.LUT R0, R0, 0xffff, RZ, 0xc0, !PT ;  /* 0x0000ffff00007812 */ /* 0x000fe400078ec0ff */
[----:B------:R-:W-:-:S02]  /*41340*/  LOP3.LUT R5, R5, 0xffff, RZ, 0xc0, !PT ;  /* 0x0000ffff05057812 */ /* 0x000fc400078ec0ff */
[----:B------:R-:W-:Y:S02]  /*41350*/  PRMT R8, R58, 0x3340, R11 ;  /* 0x000033403a087816 */ /* 0x000fe4000000000b */
[----:B------:R-:W-:Y:S02]  /*41360*/  LOP3.LUT R54, R54, 0xffff, RZ, 0xc0, !PT ;  /* 0x0000ffff36367812 */ /* 0x000fe400078ec0ff */
[----:B------:R-:W-:Y:S01]  /*41370*/  PRMT R37, R0, 0x3340, R5 ;  /* 0x0000334000257816 */ /* 0x000fe20000000005 */
[----:B------:R0:W-:Y:S01]  /*41380*/  STL [R1], R8 ;  /* 0x0000000801007387 */ /* 0x0001e20000100800 */
[----:B------:R-:W-:Y:S02]  /*41390*/  SHF.R.U32.HI R36, RZ, 0x8, R55 ;  /* 0x00000008ff247819 */ /* 0x000fe40000011637 */
[--C-:B------:R-:W-:Y:S02]  /*413a0*/  PRMT R55, R54, 0x3340, R9.reuse ;  /* 0x0000334036377816 */ /* 0x100fe40000000009 */
[----:B------:R-:W-:-:S02]  /*413b0*/  SHF.R.U32.HI R0, RZ, 0x8, R9 ;  /* 0x00000008ff007819 */ /* 0x000fc40000011609 */
[----:B------:R-:W4:Y:S04]  /*413c0*/  LDL.LU R9, [R1+0x10] ;  /* 0x0000100001097983 */ /* 0x000f280000300800 */
[----:B0-----:R-:W4:Y:S01]  /*413d0*/  LDL.LU R8, [R1+0xc] ;  /* 0x00000c0001087983 */ /* 0x001f220000300800 */
[----:B------:R-:W-:Y:S02]  /*413e0*/  SHF.R.U32.HI R21, RZ, 0x8, R21 ;  /* 0x00000008ff157819 */ /* 0x000fe40000011615 */
[----:B------:R-:W-:Y:S02]  /*413f0*/  LOP3.LUT R4, R4, 0xffff, RZ, 0xc0, !PT ;  /* 0x0000ffff04047812 */ /* 0x000fe400078ec0ff */
[----:B------:R-:W-:Y:S02]  /*41400*/  LOP3.LUT R21, R21, 0xffff, RZ, 0xc0, !PT ;  /* 0x0000ffff15157812 */ /* 0x000fe400078ec0ff */
[----:B------:R-:W-:-:S02]  /*41410*/  LOP3.LUT R30, R30, 0xffff, RZ, 0xc0, !PT ;  /* 0x0000ffff1e1e7812 */ /* 0x000fc400078ec0ff */
[----:B------:R-:W-:Y:S02]  /*41420*/  SHF.R.U32.HI R33, RZ, 0x8, R54 ;  /* 0x00000008ff217819 */ /* 0x000fe40000011636 */
[----:B------:R-:W-:Y:S02]  /*41430*/  PRMT R21, R4, 0x3340, R21 ;  /* 0x0000334004157816 */ /* 0x000fe40000000015 */
[----:B------:R-:W-:Y:S02]  /*41440*/  SHF.R.U32.HI R17, RZ, 0x8, R51 ;  /* 0x00000008ff117819 */ /* 0x000fe40000011633 */
[----:B------:R-:W-:Y:S02]  /*41450*/  SHF.R.U32.HI R4, RZ, 0x8, R30 ;  /* 0x00000008ff047819 */ /* 0x000fe4000001161e */
[----:B------:R-:W-:Y:S02]  /*41460*/  LOP3.LUT R49, R49, 0xffff, RZ, 0xc0, !PT ;  /* 0x0000ffff31317812 */ /* 0x000fe400078ec0ff */
[----:B------:R-:W-:-:S02]  /*41470*/  LOP3.LUT R5, R19, 0xffff, RZ, 0xc0, !PT ;  /* 0x0000ffff13057812 */ /* 0x000fc400078ec0ff */
[----:B------:R-:W-:Y:S02]  /*41480*/  LOP3.LUT R33, R33, 0xffff, RZ, 0xc0, !PT ;  /* 0x0000ffff21217812 */ /* 0x000fe400078ec0ff */
[----:B------:R-:W-:Y:S02]  /*41490*/  LOP3.LUT R0, R0, 0xffff, RZ, 0xc0, !PT ;  /* 0x0000ffff00007812 */ /* 0x000fe400078ec0ff */
[----:B------:R-:W-:Y:S02]  /*414a0*/  LOP3.LUT R17, R17, 0xffff, RZ, 0xc0, !PT ;  /* 0x0000ffff11117812 */ /* 0x000fe400078ec0ff */
[----:B------:R-:W-:Y:S02]  /*414b0*/  LOP3.LUT R4, R4, 0xffff, RZ, 0xc0, !PT ;  /* 0x0000ffff04047812 */ /* 0x000fe400078ec0ff */
[----:B------:R-:W-:Y:S02]  /*414c0*/  PRMT R50, R49, 0x3340, R5 ;  /* 0x0000334031327816 */ /* 0x000fe40000000005 */
[----:B------:R-:W-:-:S02]  /*414d0*/  LOP3.LUT R54, R52, 0xffff, RZ, 0xc0, !PT ;  /* 0x0000ffff34367812 */ /* 0x000fc400078ec0ff */
[----:B------:R-:W-:Y:S02]  /*414e0*/  LOP3.LUT R28, R28, 0xffff, RZ, 0xc0, !PT ;  /* 0x0000ffff1c1c7812 */ /* 0x000fe400078ec0ff */
[----:B------:R-:W-:Y:S02]  /*414f0*/  SHF.R.U32.HI R19, RZ, 0x8, R49 ;  /* 0x00000008ff137819 */ /* 0x000fe40000011631 */
[----:B------:R-:W-:Y:S02]  /*41500*/  SHF.R.U32.HI R5, RZ, 0x8, R5 ;  /* 0x00000008ff057819 */ /* 0x000fe40000011605 */
[----:B------:R-:W-:Y:S02]  /*41510*/  PRMT R33, R33, 0x3340, R0 ;  /* 0x0000334021217816 */ /* 0x000fe40000000000 */
[----:B------:R-:W-:Y:S02]  /*41520*/  LOP3.LUT R10, R10, 0xffff, RZ, 0xc0, !PT ;  /* 0x0000ffff0a0a7812 */ /* 0x000fe400078ec0ff */
[----:B------:R-:W-:-:S02]  /*41530*/  PRMT R17, R17, 0x3340, R4 ;  /* 0x0000334011117816 */ /* 0x000fc40000000004 */
[----:B------:R-:W-:Y:S02]  /*41540*/  SHF.R.U32.HI R32, RZ, 0x8, R54 ;  /* 0x00000008ff207819 */ /* 0x000fe40000011636 */
[----:B------:R-:W-:Y:S02]  /*41550*/  SHF.R.U32.HI R4, RZ, 0x8, R28 ;  /* 0x00000008ff047819 */ /* 0x000fe4000001161c */
[----:B------:R-:W-:Y:S02]  /*41560*/  LOP3.LUT R19, R19, 0xffff, RZ, 0xc0, !PT ;  /* 0x0000ffff13137812 */ /* 0x000fe400078ec0ff */
[----:B------:R-:W-:Y:S02]  /*41570*/  LOP3.LUT R5, R5, 0xffff, RZ, 0xc0, !PT ;  /* 0x0000ffff05057812 */ /* 0x000fe400078ec0ff */
[----:B------:R-:W-:Y:S02]  /*41580*/  LOP3.LUT R53, R53, 0xffff, RZ, 0xc0, !PT ;  /* 0x0000ffff35357812 */ /* 0x000fe400078ec0ff */
[----:B------:R-:W-:-:S02]  /*41590*/  LOP3.LUT R26, R26, 0xffff, RZ, 0xc0, !PT ;  /* 0x0000ffff1a1a7812 */ /* 0x000fc400078ec0ff */
[----:B------:R-:W-:Y:S02]  /*415a0*/  PRMT R54, R54, 0x3340, R28 ;  /* 0x0000334036367816 */ /* 0x000fe4000000001c */
[----:B------:R-:W-:Y:S02]  /*415b0*/  SHF.R.U32.HI R28, RZ, 0x8, R58 ;  /* 0x00000008ff1c7819 */ /* 0x000fe4000001163a */
[----:B------:R-:W-:Y:S02]  /*415c0*/  LOP3.LUT R36, R36, 0xffff, RZ, 0xc0, !PT ;  /* 0x0000ffff24247812 */ /* 0x000fe400078ec0ff */
[----:B------:R-:W-:Y:S02]  /*415d0*/  LOP3.LUT R6, R6, 0xffff, RZ, 0xc0, !PT ;  /* 0x0000ffff06067812 */ /* 0x000fe400078ec0ff */
[----:B------:R-:W-:Y:S02]  /*415e0*/  LOP3.LUT R32, R32, 0xffff, RZ, 0xc0, !PT ;  /* 0x0000ffff20207812 */ /* 0x000fe400078ec0ff */
[----:B------:R-:W-:-:S02]  /*415f0*/  LOP3.LUT R4, R4, 0xffff, RZ, 0xc0, !PT ;  /* 0x0000ffff04047812 */ /* 0x000fc400078ec0ff */
[----:B------:R-:W-:Y:S02]  /*41600*/  PRMT R19, R19, 0x3340, R5 ;  /* 0x0000334013137816 */ /* 0x000fe40000000005 */
[----:B------:R-:W-:Y:S02]  /*41610*/  SHF.R.U32.HI R34, RZ, 0x8, R53 ;  /* 0x00000008ff227819 */ /* 0x000fe40000011635 */
[----:B------:R-:W-:Y:S02]  /*41620*/  SHF.R.U32.HI R5, RZ, 0x8, R26 ;  /* 0x00000008ff057819 */ /* 0x000fe4000001161a */
[----:B------:R-:W-:Y:S02]  /*41630*/  LOP3.LUT R28, R28, 0xffff, RZ, 0xc0, !PT ;  /* 0x0000ffff1c1c7812 */ /* 0x000fe400078ec0ff */
[----:B------:R-:W-:Y:S02]  /*41640*/  PRMT R36, R36, 0x3340, R6 ;  /* 0x0000334024247816 */ /* 0x000fe40000000006 */
[----:B------:R-:W-:-:S02]  /*41650*/  PRMT R32, R32, 0x3340, R4 ;  /* 0x0000334020207816 */ /* 0x000fc40000000004 */
[----:B------:R-:W-:Y:S02]  /*41660*/  SHF.R.U32.HI R6, RZ, 0x8, R10 ;  /* 0x00000008ff067819 */ /* 0x000fe4000001160a */
        /* <DEDUP_REMOVED lines=12> */
[----:B------:R-:W-:Y:S02]  /*41730*/  LOP3.LUT R30, R30, 0xffff, RZ, 0xc0, !PT ;  /* 0x0000ffff1e1e7812 */ /* 0x000fe400078ec0ff */
[----:B------:R-:W-:Y:S02]  /*41740*/  LOP3.LUT R5, R5, 0xffff, RZ, 0xc0, !PT ;  /* 0x0000ffff05057812 */ /* 0x000fe400078ec0ff */
[----:B------:R-:W-:Y:S02]  /*41750*/  LOP3.LUT R41, R41, 0xffff, RZ, 0xc0, !PT ;  /* 0x0000ffff29297812 */ /* 0x000fe400078ec0ff */
[----:B------:R-:W-:Y:S02]  /*41760*/  PRMT R30, R30, 0x3340, R5 ;  /* 0x000033401e1e7816 */ /* 0x000fe40000000005 */
[----:B------:R-:W-:-:S02]  /*41770*/  LOP3.LUT R14, R14, 0xffff, RZ, 0xc0, !PT ;  /* 0x0000ffff0e0e7812 */ /* 0x000fc400078ec0ff */
[----:B------:R-:W-:Y:S02]  /*41780*/  LOP3.LUT R15, R15, 0xffff, RZ, 0xc0, !PT ;  /* 0x0000ffff0f0f7812 */ /* 0x000fe400078ec0ff */
[----:B------:R-:W-:Y:S02]  /*41790*/  PRMT R57, R57, 0x3340, R25 ;  /* 0x0000334039397816 */ /* 0x000fe40000000019 */
[----:B------:R-:W-:Y:S02]  /*417a0*/  PRMT R53, R53, 0x3340, R26 ;  /* 0x0000334035357816 */ /* 0x000fe4000000001a */
[----:B--2---:R-:W-:-:S04]  /*417b0*/  LOP3.LUT R0, R35, 0xffff, RZ, 0xc0, !PT ;  /* 0x0000ffff23007812 */ /* 0x004fc800078ec0ff */
[----:B------:R-:W-:Y:S02]  /*417c0*/  SHF.R.U32.HI R35, RZ, 0x8, R0 ;  /* 0x00000008ff237819 */ /* 0x000fe40000011600 */
[----:B------:R-:W-:Y:S02]  /*417d0*/  PRMT R52, R0, 0x3340, R10 ;  /* 0x0000334000347816 */ /* 0x000fe4000000000a */
[----:B------:R-:W-:-:S04]  /*417e0*/  SHF.R.U32.HI R0, RZ, 0x8, R11 ;  /* 0x00000008ff007819 */ /* 0x000fc8000001160b */
[----:B------:R-:W-:Y:S02]  /*417f0*/  LOP3.LUT R0, R0, 0xffff, RZ, 0xc0, !PT ;  /* 0x0000ffff00007812 */ /* 0x000fe400078ec0ff */
[----:B------:R-:W-:Y:S02]  /*41800*/  LOP3.LUT R35, R35, 0xffff, RZ, 0xc0, !PT ;  /* 0x0000ffff23237812 */ /* 0x000fe400078ec0ff */
[----:B------:R-:W-:Y:S02]  /*41810*/  PRMT R28, R28, 0x3340, R0 ;  /* 0x000033401c1c7816 */ /* 0x000fe40000000000 */
[----:B------:R-:W-:Y:S02]  /*41820*/  PRMT R35, R35, 0x3340, R6 ;  /* 0x0000334023237816 */ /* 0x000fe40000000006 */
[----:B------:R-:W-:-:S04]  /*41830*/  SHF.R.U32.HI R6, RZ, 0x8, R12 ;  /* 0x00000008ff067819 */ /* 0x000fc8000001160c */
[----:B------:R-:W-:Y:S02]  /*41840*/  LOP3.LUT R6, R6, 0xffff, RZ, 0xc0, !PT ;  /* 0x0000ffff06067812 */ /* 0x000fe400078ec0ff */
[----:B---3--:R-:W-:Y:S02]  /*41850*/  LOP3.LUT R4, R7, 0xffff, RZ, 0xc0, !PT ;  /* 0x0000ffff07047812 */ /* 0x008fe400078ec0ff */
[----:B------:R-:W-:Y:S02]  /*41860*/  LOP3.LUT R7, R29, 0xffff, RZ, 0xc0, !PT ;  /* 0x0000ffff1d077812 */ /* 0x000fe400078ec0ff */
[----:B----4-:R-:W-:Y:S02]  /*41870*/  LOP3.LUT R0, R31, 0xffff, RZ, 0xc0, !PT ;  /* 0x0000ffff1f007812 */ /* 0x010fe400078ec0ff */
[----:B------:R-:W-:Y:S02]  /*41880*/  SHF.R.U32.HI R29, RZ, 0x8, R4 ;  /* 0x00000008ff1d7819 */ /* 0x000fe40000011604 */
[----:B------:R-:W-:-:S02]  /*41890*/  PRMT R56, R4, 0x3340, R12 ;  /* 0x0000334004387816 */ /* 0x000fc4000000000c */
[----:B------:R-:W-:Y:S02]  /*418a0*/  SHF.R.U32.HI R31, RZ, 0x8, R58 ;  /* 0x00000008ff1f7819 */ /* 0x000fe4000001163a */
[--C-:B------:R-:W-:Y:S02]  /*418b0*/  SHF.R.U32.HI R4, RZ, 0x8, R7.reuse ;  /* 0x00000008ff047819 */ /* 0x100fe40000011607 */
[----:B------:R-:W-:Y:S02]  /*418c0*/  PRMT R58, R58, 0x3340, R7 ;  /* 0x000033403a3a7816 */ /* 0x000fe40000000007 */
[----:B------:R-:W-:Y:S02]  /*418d0*/  SHF.R.U32.HI R49, RZ, 0x8, R0 ;  /* 0x00000008ff317819 */ /* 0x000fe40000011600 */
[--C-:B------:R-:W-:Y:S02]  /*418e0*/  PRMT R7, R0, 0x3340, R13.reuse ;  /* 0x0000334000077816 */ /* 0x100fe4000000000d */
[----:B------:R-:W-:-:S02]  /*418f0*/  SHF.R.U32.HI R0, RZ, 0x8, R13 ;  /* 0x00000008ff007819 */ /* 0x000fc4000001160d */
[----:B------:R-:W-:Y:S02]  /*41900*/  LOP3.LUT R31, R31, 0xffff, RZ, 0xc0, !PT ;  /* 0x0000ffff1f1f7812 */ /* 0x000fe400078ec0ff */
[----:B------:R-:W-:Y:S02]  /*41910*/  LOP3.LUT R4, R4, 0xffff, RZ, 0xc0, !PT ;  /* 0x0000ffff04047812 */ /* 0x000fe400078ec0ff */
[----:B------:R-:W-:Y:S02]  /*41920*/  LOP3.LUT R49, R49, 0xffff, RZ, 0xc0, !PT ;  /* 0x0000ffff31317812 */ /* 0x000fe400078ec0ff */
[----:B------:R-:W-:Y:S02]  /*41930*/  LOP3.LUT R0, R0, 0xffff, RZ, 0xc0, !PT ;  /* 0x0000ffff00007812 */ /* 0x000fe400078ec0ff */
[----:B------:R-:W-:Y:S02]  /*41940*/  LOP3.LUT R29, R29, 0xffff, RZ, 0xc0, !PT ;  /* 0x0000ffff1d1d7812 */ /* 0x000fe400078ec0ff */
[----:B------:R-:W-:-:S02]  /*41950*/  PRMT R31, R31, 0x3340, R4 ;  /* 0x000033401f1f7816 */ /* 0x000fc40000000004 */
[----:B------:R-:W-:Y:S02]  /*41960*/  LOP3.LUT R4, R60, 0xffff, RZ, 0xc0, !PT ;  /* 0x0000ffff3c047812 */ /* 0x000fe400078ec0ff */
[----:B------:R-:W-:Y:S02]  /*41970*/  PRMT R49, R49, 0x3340, R0 ;  /* 0x0000334031317816 */ /* 0x000fe40000000000 */
[----:B------:R-:W-:Y:S01]  /*41980*/  LOP3.LUT R5, R9, 0xffff, RZ, 0xc0, !PT ;  /* 0x0000ffff09057812 */ /* 0x000fe200078ec0ff */
[----:B------:R0:W-:Y:S01]  /*41990*/  STL [R1+0x4], R7 ;  /* 0x0000040701007387 */ /* 0x0001e20000100800 */
[----:B------:R-:W-:Y:S02]  /*419a0*/  PRMT R29, R29, 0x3340, R6 ;  /* 0x000033401d1d7816 */ /* 0x000fe40000000006 */
[----:B------:R-:W-:Y:S01]  /*419b0*/  LOP3.LUT R0, R8, 0xffff, RZ, 0xc0, !PT ;  /* 0x0000ffff08007812 */ /* 0x000fe200078ec0ff */
[----:B------:R-:W2:Y:S01]  /*419c0*/  LDL.LU R13, [R1+0x30] ;  /* 0x00003000010d7983 */ /* 0x000ea20000300800 */
[----:B------:R-:W-:-:S02]  /*419d0*/  SHF.R.U32.HI R6, RZ, 0x8, R4 ;  /* 0x00000008ff067819 */ /* 0x000fc40000011604 */
[----:B------:R-:W-:Y:S01]  /*419e0*/  SHF.R.U32.HI R8, RZ, 0x8, R41 ;  /* 0x00000008ff087819 */ /* 0x000fe20000011629 */
[----:B------:R-:W3:Y:S01]  /*419f0*/  LDL.LU R25, [R1+0x1c] ;  /* 0x00001c0001197983 */ /* 0x000ee20000300800 */
[----:B------:R-:W-:Y:S02]  /*41a00*/  LOP3.LUT R60, R59, 0xffff, RZ, 0xc0, !PT ;  /* 0x0000ffff3b3c7812 */ /* 0x000fe400078ec0ff */
[----:B0-----:R-:W-:Y:S01]  /*41a10*/  SHF.R.U32.HI R7, RZ, 0x8, R5 ;  /* 0x00000008ff077819 */ /* 0x001fe20000011605 */
[----:B------:R-:W4:Y:S01]  /*41a20*/  LDL.LU R26, [R1+0x14] ;  /* 0x00001400011a7983 */ /* 0x000f220000300800 */
[----:B------:R-:W-:Y:S02]  /*41a30*/  SHF.R.U32.HI R9, RZ, 0x8, R14 ;  /* 0x00000008ff097819 */ /* 0x000fe4000001160e */
[----:B------:R-:W-:Y:S02]  /*41a40*/  PRMT R59, R4, 0x3340, R41 ;  /* 0x00003340043b7816 */ /* 0x000fe40000000029 */
[----:B------:R-:W-:-:S02]  /*41a50*/  SHF.R.U32.HI R41, RZ, 0x8, R0 ;  /* 0x00000008ff297819 */ /* 0x000fc40000011600 */
[----:B------:R-:W-:Y:S02]  /*41a60*/  PRMT R0, R0, 0x3340, R15 ;  /* 0x0000334000007816 */ /* 0x000fe4000000000f */
[----:B------:R-:W-:Y:S02]  /*41a70*/  LOP3.LUT R6, R6, 0xffff, RZ, 0xc0, !PT ;  /* 0x0000ffff06067812 */ /* 0x000fe400078ec0ff */
[----:B------:R-:W-:Y:S02]  /*41a80*/  LOP3.LUT R8, R8, 0xffff, RZ, 0xc0, !PT ;  /* 0x0000ffff08087812 */ /* 0x000fe400078ec0ff */
[----:B------:R-:W-:Y:S02]  /*41a90*/  LOP3.LUT R7, R7, 0xffff, RZ, 0xc0, !PT ;  /* 0x0000ffff07077812 */ /* 0x000fe400078ec0ff */
[----:B------:R-:W-:Y:S01]  /*41aa0*/  LOP3.LUT R9, R9, 0xffff, RZ, 0xc0, !PT ;  /* 0x0000ffff09097812 */ /* 0x000fe200078ec0ff */
[----:B------:R0:W-:Y:S01]  /*41ab0*/  STL [R1+0x8], R0 ;  /* 0x0000080001007387 */ /* 0x0001e20000100800 */
[----:B------:R-:W-:-:S02]  /*41ac0*/  PRMT R6, R6, 0x3340, R8 ;  /* 0x0000334006067816 */ /* 0x000fc40000000008 */
[----:B------:R-:W-:Y:S02]  /*41ad0*/  PRMT R7, R7, 0x3340, R9 ;  /* 0x0000334007077816 */ /* 0x000fe40000000009 */
[----:B------:R-:W-:Y:S02]  /*41ae0*/  PRMT R8, R61, 0x5410, R3 ;  /* 0x000054103d087816 */ /* 0x000fe40000000003 */
[----:B------:R-:W4:Y:S01]  /*41af0*/  LDL.LU R61, [R1+0x1948] ;  /* 0x00194800013d7983 */ /* 0x000f220000300800 */
[----:B------:R-:W-:-:S03]  /*41b00*/  PRMT R9, R16, 0x5410, R47 ;  /* 0x0000541010097816 */ /* 0x000fc6000000002f */
[----:B------:R-:W4:Y:S01]  /*41b10*/  LDL.LU R16, [R1+0x1944] ;  /* 0x0019440001107983 */ /* 0x000f220000300800 */
[----:B------:R-:W1:Y:S01]  /*41b20*/  S2R R12, SR_TID.X ;  /* 0x00000000000c7919 */ /* 0x000e620000002100 */
[----:B------:R-:W-:Y:S02]  /*41b30*/  SHF.R.U32.HI R10, RZ, 0x8, R60 ;  /* 0x00000008ff0a7819 */ /* 0x000fe4000001163c */
[----:B------:R-:W-:Y:S02]  /*41b40*/  LOP3.LUT R11, R44, 0xffff, RZ, 0xc0, !PT ;  /* 0x0000ffff2c0b7812 */ /* 0x000fe400078ec0ff */
[----:B0-----:R-:W-:Y:S02]  /*41b50*/  LOP3.LUT R0, R10, 0xffff, RZ, 0xc0, !PT ;  /* 0x0000ffff0a007812 */ /* 0x001fe400078ec0ff */
[----:B------:R-:W-:Y:S02]  /*41b60*/  PRMT R10, R27, 0x5410, R46 ;  /* 0x000054101b0a7816 */ /* 0x000fe4000000002e */
[----:B------:R-:W4:Y:S01]  /*41b70*/  LDL.LU R27, [R1+0x1940] ;  /* 0x00194000011b7983 */ /* 0x000f220000300800 */
[----:B------:R-:W-:Y:S01]  /*41b80*/  SHF.R.U32.HI R4, RZ, 0x8, R15 ;  /* 0x00000008ff047819 */ /* 0x000fe2000001160f */
[----:B------:R-:W-:Y:S01]  /*41b90*/  ULEA UR4, UR5, UR4, 0x18 ;  /* 0x0000000405047291 */ /* 0x000fe2000f8ec03f */
[----:B------:R-:W-:Y:S01]  /*41ba0*/  PRMT R44, R5, 0x3340, R14 ;  /* 0x00003340052c7816 */ /* 0x000fe2000000000e */
[----:B------:R-:W4:Y:S01]  /*41bb0*/  LDL.LU R15, [R1+0x28] ;  /* 0x00002800010f7983 */ /* 0x000f220000300800 */
[----:B------:R-:W-:-:S02]  /*41bc0*/  PRMT R60, R60, 0x3340, R11 ;  /* 0x000033403c3c7816 */ /* 0x000fc4000000000b */
[----:B------:R-:W-:Y:S02]  /*41bd0*/  SHF.R.U32.HI R5, RZ, 0x8, R11 ;  /* 0x00000008ff057819 */ /* 0x000fe4000001160b */
[----:B------:R-:W-:Y:S02]  /*41be0*/  LOP3.LUT R41, R41, 0xffff, RZ, 0xc0, !PT ;  /* 0x0000ffff29297812 */ /* 0x000fe400078ec0ff */
[----:B------:R-:W-:Y:S02]  /*41bf0*/  LOP3.LUT R4, R4, 0xffff, RZ, 0xc0, !PT ;  /* 0x0000ffff04047812 */ /* 0x000fe400078ec0ff */
[----:B------:R-:W-:Y:S02]  /*41c00*/  LOP3.LUT R24, R24, 0xffff, RZ, 0xc0, !PT ;  /* 0x0000ffff18187812 */ /* 0x000fe400078ec0ff */
[----:B------:R-:W-:Y:S01]  /*41c10*/  PRMT R41, R41, 0x3340, R4 ;  /* 0x0000334029297816 */ /* 0x000fe20000000004 */
[----:B------:R-:W-:Y:S01]  /*41c20*/  BAR.SYNC.DEFER_BLOCKING 0x0 ;  /* 0x0000000000007b1d */ /* 0x000fe20000010000 */
[----:B--2---:R-:W-:-:S02]  /*41c30*/  PRMT R11, R13, 0x5410, R2 ;  /* 0x000054100d0b7816 */ /* 0x004fc40000000002 */
[----:B-1----:R-:W-:Y:S02]  /*41c40*/  LOP3.LUT R2, R12, 0x1f, RZ, 0xc0, !PT ;  /* 0x0000001f0c027812 */ /* 0x002fe400078ec0ff */
[----:B---3--:R-:W-:Y:S02]  /*41c50*/  LOP3.LUT R46, R25, 0xffff, RZ, 0xc0, !PT ;  /* 0x0000ffff192e7812 */ /* 0x008fe400078ec0ff */
[----:B------:R-:W2:Y:S01]  /*41c60*/  LDL.LU R25, [R1+0x24] ;  /* 0x0000240001197983 */ /* 0x000ea20000300800 */
[----:B----4-:R-:W-:Y:S02]  /*41c70*/  LOP3.LUT R47, R26, 0xffff, RZ, 0xc0, !PT ;  /* 0x0000ffff1a2f7812 */ /* 0x010fe400078ec0ff */
[----:B------:R-:W-:Y:S01]  /*41c80*/  SHF.R.U32.HI R3, RZ, 0x8, R46 ;  /* 0x00000008ff037819 */ /* 0x000fe2000001162e */
[----:B------:R-:W3:Y:S01]  /*41c90*/  LDL.LU R26, [R1+0x20] ;  /* 0x00002000011a7983 */ /* 0x000ee20000300800 */
[----:B------:R-:W-:Y:S01]  /*41ca0*/  LEA R2, R2, UR4, 0x4 ;  /* 0x0000000402027c11 */ /* 0x000fe2000f8e20ff */
[----:B------:R-:W-:Y:S01]  /*41cb0*/  ULDC UR4, c[0x0][0x244] ;  /* 0x0000910000047ab9 */ /* 0x000fe20000000800 */
[----:B------:R-:W-:-:S02]  /*41cc0*/  SHF.R.U32.HI R4, RZ, 0x8, R47 ;  /* 0x00000008ff047819 */ /* 0x000fc4000001162f */
[--C-:B------:R-:W-:Y:S02]  /*41cd0*/  PRMT R47, R47, 0x3340, R24.reuse ;  /* 0x000033402f2f7816 */ /* 0x100fe40000000018 */
[----:B------:R-:W-:Y:S01]  /*41ce0*/  SHF.R.U32.HI R13, RZ, 0x8, R24 ;  /* 0x00000008ff0d7819 */ /* 0x000fe20000011618 */
[----:B------:R0:W-:Y:S01]  /*41cf0*/  STSM.16.M88.4 [R2], R8 ;  /* 0x0000000802007844 */ /* 0x0001e20000000200 */
[----:B------:R-:W-:-:S04]  /*41d00*/  LOP3.LUT R16, R16, 0xffff, RZ, 0xc0, !PT ;  /* 0x0000ffff10107812 */ /* 0x000fc800078ec0ff */
[--C-:B------:R-:W-:Y:S02]  /*41d10*/  PRMT R46, R46, 0x3340, R16.reuse ;  /* 0x000033402e2e7816 */ /* 0x100fe40000000010 */
[----:B------:R-:W-:Y:S02]  /*41d20*/  SHF.R.U32.HI R14, RZ, 0x8, R16 ;  /* 0x00000008ff0e7819 */ /* 0x000fe40000011610 */
[----:B------:R-:W4:Y:S04]  /*41d30*/  LDL.LU R16, [R1+0x18] ;  /* 0x0000180001107983 */ /* 0x000f280000300800 */
[----:B------:R-:W4:Y:S04]  /*41d40*/  LDL.LU R24, [R1+0x40] ;  /* 0x0000400001187983 */ /* 0x000f280000300800 */
[----:B0-----:R-:W4:Y:S01]  /*41d50*/  LDL.LU R11, [R1+0x2c] ;  /* 0x00002c00010b7983 */ /* 0x001f220000300800 */
[----:B------:R-:W-:-:S02]  /*41d60*/  LOP3.LUT R5, R5, 0xffff, RZ, 0xc0, !PT ;  /* 0x0000ffff05057812 */ /* 0x000fc400078ec0ff */
[----:B------:R-:W-:Y:S02]  /*41d70*/  LOP3.LUT R61, R61, 0xffff, RZ, 0xc0, !PT ;  /* 0x0000ffff3d3d7812 */ /* 0x000fe400078ec0ff */
[----:B------:R-:W-:Y:S02]  /*41d80*/  LOP3.LUT R27, R27, 0xffff, RZ, 0xc0, !PT ;  /* 0x0000ffff1b1b7812 */ /* 0x000fe400078ec0ff */
[----:B------:R-:W-:Y:S02]  /*41d90*/  PRMT R0, R0, 0x3340, R5 ;  /* 0x0000334000007816 */ /* 0x000fe40000000005 */
[----:B------:R-:W-:Y:S02]  /*41da0*/  SHF.R.U32.HI R5, RZ, 0x8, R61 ;  /* 0x00000008ff057819 */ /* 0x000fe4000001163d */
[----:B------:R-:W-:Y:S02]  /*41db0*/  SHF.R.U32.HI R12, RZ, 0x8, R27 ;  /* 0x00000008ff0c7819 */ /* 0x000fe4000001161b */
[----:B------:R-:W-:-:S02]  /*41dc0*/  LOP3.LUT R4, R4, 0xffff, RZ, 0xc0, !PT ;  /* 0x0000ffff04047812 */ /* 0x000fc400078ec0ff */
[----:B------:R-:W-:Y:S02]  /*41dd0*/  LOP3.LUT R13, R13, 0xffff, RZ, 0xc0, !PT ;  /* 0x0000ffff0d0d7812 */ /* 0x000fe400078ec0ff */
[----:B------:R-:W-:Y:S02]  /*41de0*/  LOP3.LUT R3, R3, 0xffff, RZ, 0xc0, !PT ;  /* 0x0000ffff03037812 */ /* 0x000fe400078ec0ff */
[----:B------:R-:W-:Y:S02]  /*41df0*/  LOP3.LUT R14, R14, 0xffff, RZ, 0xc0, !PT ;  /* 0x0000ffff0e0e7812 */ /* 0x000fe400078ec0ff */
[----:B------:R-:W-:Y:S02]  /*41e00*/  LOP3.LUT R5, R5, 0xffff, RZ, 0xc0, !PT ;  /* 0x0000ffff05057812 */ /* 0x000fe400078ec0ff */
[----:B------:R-:W-:Y:S02]  /*41e10*/  LOP3.LUT R12, R12, 0xffff, RZ, 0xc0, !PT ;  /* 0x0000ffff0c0c7812 */ /* 0x000fe400078ec0ff */
[----:B------:R-:W-:-:S02]  /*41e20*/  PRMT R4, R4, 0x3340, R13 ;  /* 0x0000334004047816 */ /* 0x000fc4000000000d */
[----:B------:R-:W-:Y:S02]  /*41e30*/  PRMT R3, R3, 0x3340, R14 ;  /* 0x0000334003037816 */ /* 0x000fe4000000000e */
[----:B------:R-:W-:Y:S02]  /*41e40*/  PRMT R5, R5, 0x3340, R12 ;  /* 0x0000334005057816 */ /* 0x000fe4000000000c */
[----:B------:R-:W-:Y:S02]  /*41e50*/  PRMT R13, R15, 0x5410, R45 ;  /* 0x000054100f0d7816 */ /* 0x000fe4000000002d */
[----:B------:R-:W-:Y:S02]  /*41e60*/  PRMT R61, R61, 0x3340, R27 ;  /* 0x000033403d3d7816 */ /* 0x000fe4000000001b */
[----:B------:R-:W-:Y:S02]  /*41e70*/  PRMT R9, R38, 0x5410, R39 ;  /* 0x0000541026097816 */ /* 0x000fe40000000027 */
[----:B------:R-:W-:Y:S01]  /*41e80*/  PRMT R10, R23, 0x5410, R37 ;  /* 0x00005410170a7816 */ /* 0x000fe20000000025 */
[----:B------:R-:W-:Y:S01]  /*41e90*/  NOP ;  /* 0x0000000000007918 */ /* 0x000fe20000000000 */
[----:B--2---:R-:W-:-:S02]  /*41ea0*/  PRMT R14, R25, 0x5410, R43 ;  /* 0x00005410190e7816 */ /* 0x004fc4000000002b */
[----:B------:R-:W2:Y:S01]  /*41eb0*/  LDL.LU R43, [R1] ;  /* 0x00000000012b7983 */ /* 0x000ea20000300800 */
[----:B---3--:R-:W-:-:S03]  /*41ec0*/  PRMT R15, R26, 0x5410, R40 ;  /* 0x000054101a0f7816 */ /* 0x008fc60000000028 */
[----:B------:R-:W3:Y:S01]  /*41ed0*/  LDL.LU R45, [R1+0x4] ;  /* 0x00000400012d7983 */ /* 0x000ee20000300800 */
[----:B----4-:R-:W-:-:S03]  /*41ee0*/  PRMT R12, R24, 0x5410, R42 ;  /* 0x00005410180c7816 */ /* 0x010fc6000000002a */
[----:B------:R-:W0:Y:S01]  /*41ef0*/  LDS.128 R24, [R2] ;  /* 0x0000000002187984 */ /* 0x000e220000000c00 */
[----:B------:R-:W-:Y:S01]  /*41f00*/  NOP ;  /* 0x0000000000007918 */ /* 0x000fe20000000000 */
[----:B------:R-:W-:Y:S02]  /*41f10*/  PRMT R8, R11, 0x5410, R22 ;  /* 0x000054100b087816 */ /* 0x000fe40000000016 */
[----:B------:R-:W-:Y:S01]  /*41f20*/  STSM.16.M88.4 [R2], R12 ;  /* 0x0000000c02007844 */ /* 0x000fe20000000200 */
[----:B------:R-:W-:Y:S01]  /*41f30*/  PRMT R11, R20, 0x5410, R21 ;  /* 0x00005410140b7816 */ /* 0x000fe20000000015 */
[----:B------:R-:W-:Y:S02]  /*41f40*/  NOP ;  /* 0x0000000000007918 */ /* 0x000fe40000000000 */
[----:B------:R-:W1:Y:S01]  /*41f50*/  LDS.128 R20, [R2] ;  /* 0x0000000002147984 */ /* 0x000e620000000c00 */
[----:B------:R-:W-:-:S03]  /*41f60*/  NOP ;  /* 0x0000000000007918 */ /* 0x000fc60000000000 */
[----:B------:R4:W-:Y:S04]  /*41f70*/  STSM.16.M88.4 [R2], R8 ;  /* 0x0000000802007844 */ /* 0x0009e80000000200 */
[----:B------:R-:W3:Y:S01]  /*41f80*/  LDL.LU R42, [R1+0x8] ;  /* 0x00000800012a7983 */ /* 0x000ee20000300800 */
[----:B----4-:R-:W-:-:S03]  /*41f90*/  PRMT R10, R50, 0x5410, R19 ;  /* 0x00005410320a7816 */ /* 0x010fc60000000013 */
[----:B------:R-:W4:Y:S01]  /*41fa0*/  LDL.LU R50, [R1+0x7f4] ;  /* 0x0007f40001327983 */ /* 0x000f220000300800 */
[----:B------:R-:W-:-:S03]  /*41fb0*/  PRMT R11, R51, 0x5410, R17 ;  /* 0x00005410330b7816 */ /* 0x000fc60000000011 */
[----:B------:R-:W4:Y:S01]  /*41fc0*/  LDL.LU R51, [R1+0x5e4] ;  /* 0x0005e40001337983 */ /* 0x000f220000300800 */
[----:B------:R-:W-:-:S03]  /*41fd0*/  PRMT R9, R48, 0x5410, R36 ;  /* 0x0000541030097816 */ /* 0x000fc60000000024 */
[----:B------:R-:W4:Y:S01]  /*41fe0*/  LDL.LU R48, [R1+0x7f8] ;  /* 0x0007f80001307983 */ /* 0x000f220000300800 */
[----:B------:R-:W-:Y:S01]  /*41ff0*/  PRMT R8, R16, 0x5410, R18 ;  /* 0x0000541010087816 */ /* 0x000fe20000000012 */
[----:B------:R-:W-:Y:S02]  /*42000*/  NOP ;  /* 0x0000000000007918 */ /* 0x000fe40000000000 */
[----:B------:R-:W1:Y:S01]  /*42010*/  LDS.128 R16, [R2] ;  /* 0x0000000002107984 */ /* 0x000e620000000c00 */
[----:B------:R-:W-:-:S03]  /*42020*/  NOP ;  /* 0x0000000000007918 */ /* 0x000fc60000000000 */
[----:B------:R0:W-:Y:S01]  /*42030*/  STSM.16.M88.4 [R2], R8 ;  /* 0x0000000802007844 */ /* 0x0001e20000000200 */
[----:B------:R-:W-:-:S03]  /*42040*/  NOP ;  /* 0x0000000000007918 */ /* 0x000fc60000000000 */
[----:B------:R-:W1:Y:S01]  /*42050*/  LDS.128 R12, [R2] ;  /* 0x00000000020c7984 */ /* 0x000e620000000c00 */
[----:B------:R-:W-:Y:S02]  /*42060*/  PRMT R29, R56, 0x5410, R29 ;  /* 0x00005410381d7816 */ /* 0x000fe4000000001d */
[----:B------:R-:W-:Y:S02]  /*42070*/  PRMT R30, R57, 0x5410, R30 ;  /* 0x00005410391e7816 */ /* 0x000fe4000000001e */
[----:B------:R-:W-:Y:S02]  /*42080*/  PRMT R31, R58, 0x5410, R31 ;  /* 0x000054103a1f7816 */ /* 0x000fe4000000001f */
[----:B0-----:R-:W-:Y:S02]  /*42090*/  PRMT R8, R55, 0x5410, R33 ;  /* 0x0000541037087816 */ /* 0x001fe40000000021 */
[----:B------:R-:W-:Y:S02]  /*420a0*/  PRMT R9, R52, 0x5410, R35 ;  /* 0x0000541034097816 */ /* 0x000fe40000000023 */
[----:B------:R-:W-:-:S02]  /*420b0*/  PRMT R10, R53, 0x5410, R34 ;  /* 0x00005410350a7816 */ /* 0x000fc40000000022 */
[----:B------:R-:W-:Y:S01]  /*420c0*/  PRMT R11, R54, 0x5410, R32 ;  /* 0x00005410360b7816 */ /* 0x000fe20000000020 */
[----:B------:R-:W-:-:S04]  /*420d0*/  NOP ;  /* 0x0000000000007918 */ /* 0x000fc80000000000 */
[----:B------:R-:W-:Y:S01]  /*420e0*/  STSM.16.M88.4 [R2], R8 ;  /* 0x0000000802007844 */ /* 0x000fe20000000200 */
[----:B------:R-:W-:-:S03]  /*420f0*/  NOP ;  /* 0x0000000000007918 */ /* 0x000fc60000000000 */
[----:B------:R-:W0:Y:S01]  /*42100*/  LDS.128 R8, [R2] ;  /* 0x0000000002087984 */ /* 0x000e220000000c00 */
[----:B--2---:R-:W-:Y:S01]  /*42110*/  PRMT R28, R43, 0x5410, R28 ;  /* 0x000054102b1c7816 */ /* 0x004fe2000000001c */
[----:B------:R-:W-:-:S04]  /*42120*/  NOP ;  /* 0x0000000000007918 */ /* 0x000fc80000000000 */
[----:B------:R3:W-:Y:S01]  /*42130*/  STSM.16.M88.4 [R2], R28 ;  /* 0x0000001c02007844 */ /* 0x0007e20000000200 */
[----:B------:R-:W-:-:S03]  /*42140*/  NOP ;  /* 0x0000000000007918 */ /* 0x000fc60000000000 */
[----:B------:R-:W2:Y:S01]  /*42150*/  LDS.128 R32, [R2] ;  /* 0x0000000002207984 */ /* 0x000ea20000000c00 */
[----:B---3--:R-:W-:Y:S02]  /*42160*/  PRMT R28, R45, 0x5410, R49 ;  /* 0x000054102d1c7816 */ /* 0x008fe40000000031 */
[----:B------:R-:W-:Y:S02]  /*42170*/  PRMT R29, R44, 0x5410, R7 ;  /* 0x000054102c1d7816 */ /* 0x000fe40000000007 */
[----:B------:R-:W-:Y:S02]  /*42180*/  PRMT R30, R59, 0x5410, R6 ;  /* 0x000054103b1e7816 */ /* 0x000fe40000000006 */
[----:B------:R-:W-:Y:S01]  /*42190*/  PRMT R31, R60, 0x5410, R0 ;  /* 0x000054103c1f7816 */ /* 0x000fe20000000000 */
[----:B------:R-:W-:-:S04]  /*421a0*/  NOP ;  /* 0x0000000000007918 */ /* 0x000fc80000000000 */
[----:B------:R3:W-:Y:S01]  /*421b0*/  STSM.16.M88.4 [R2], R28 ;  /* 0x0000001c02007844 */ /* 0x0007e20000000200 */
[----:B------:R-:W-:Y:S02]  /*421c0*/  PRMT R45, R24, 0x7770, RZ ;  /* 0x00007770182d7816 */ /* 0x000fe400000000ff */
[----:B---3--:R-:W-:Y:S02]  /*421d0*/  PRMT R29, R46, 0x5410, R3 ;  /* 0x000054102e1d7816 */ /* 0x008fe40000000003 */
[----:B------:R-:W-:Y:S02]  /*421e0*/  PRMT R30, R47, 0x5410, R4 ;  /* 0x000054102f1e7816 */ /* 0x000fe40000000004 */
[----:B------:R-:W-:Y:S02]  /*421f0*/  PRMT R31, R61, 0x5410, R5 ;  /* 0x000054103d1f7816 */ /* 0x000fe40000000005 */
[----:B------:R-:W-:Y:S01]  /*42200*/  PRMT R28, R42, 0x5410, R41 ;  /* 0x000054102a1c7816 */ /* 0x000fe20000000029 */
[----:B------:R-:W-:Y:S01]  /*42210*/  NOP ;  /* 0x0000000000007918 */ /* 0x000fe20000000000 */
[C---:B----4-:R-:W-:Y:S01]  /*42220*/  IMAD R6, R50.reuse, UR4, RZ ;  /* 0x0000000432067c24 */ /* 0x050fe2000f8e02ff */
[----:B------:R-:W-:Y:S01]  /*42230*/  ISETP.GE.AND P1, PT, R50, UR6, PT ;  /* 0x0000000632007c0c */ /* 0x000fe2000bf26270 */
[----:B------:R-:W-:Y:S01]  /*42240*/  ULDC.64 UR6, c[0x0][0x220] ;  /* 0x0000880000067ab9 */ /* 0x000fe20000000a00 */
[----:B------:R-:W-:-:S02]  /*42250*/  IMAD R41, R51, UR22, RZ ;  /* 0x0000001633297c24 */ /* 0x000fc4000f8e02ff */
[C---:B------:R-:W-:Y:S02]  /*42260*/  IADD3 R0, P4, R6.reuse, UR6, RZ ;  /* 0x0000000606007c10 */ /* 0x040fe4000ff9e0ff */
[----:B------:R-:W-:Y:S02]  /*42270*/  ISETP.LT.AND P1, PT, R51, UR27, !P1 ;  /* 0x0000001b33007c0c */ /* 0x000fe4000cf21270 */
[----:B------:R-:W-:Y:S02]  /*42280*/  LEA.HI.X.SX32 R3, R6, UR7, 0x1, P4 ;  /* 0x0000000706037c11 */ /* 0x000fe4000a0f0eff */
[----:B------:R-:W-:Y:S01]  /*42290*/  SHF.R.S32.HI R40, RZ, 0x1f, R41 ;  /* 0x0000001fff287819 */ /* 0x000fe20000011429 */
[----:B------:R-:W-:Y:S01]  /*422a0*/  IMAD R37, R48, UR4, RZ ;  /* 0x0000000430257c24 */ /* 0x000fe2000f8e02ff */
[----:B------:R-:W-:Y:S01]  /*422b0*/  IADD3 R38, P4, R41, R0, RZ ;  /* 0x0000000029267210 */ /* 0x000fe20007f9e0ff */
[----:B------:R-:W3:Y:S01]  /*422c0*/  LDS.128 R4, [R2] ;  /* 0x0000000002047984 */ /* 0x000ee20000000c00 */
[----:B------:R-:W-:-:S03]  /*422d0*/  NOP ;  /* 0x0000000000007918 */ /* 0x000fc60000000000 */
[----:B------:R-:W-:Y:S01]  /*422e0*/  IMAD.X R39, R40, 0x1, R3, P4 ;  /* 0x0000000128277824 */ /* 0x000fe200020e0603 */
[----:B------:R-:W-:Y:S01]  /*422f0*/  ISETP.GE.AND P4, PT, R48, UR8, PT ;  /* 0x0000000830007c0c */ /* 0x000fe2000bf86270 */
[----:B------:R4:W-:Y:S01]  /*42300*/  STSM.16.M88.4 [R2], R28 ;  /* 0x0000001c02007844 */ /* 0x0009e20000000200 */
[----:B------:R-:W-:Y:S01]  /*42310*/  IADD3 R36, P5, R37, UR6, RZ ;  /* 0x0000000625247c10 */ /* 0x000fe2000ffbe0ff */
[----:B------:R-:W-:Y:S01]  /*42320*/  NOP ;  /* 0x0000000000007918 */ /* 0x000fe20000000000 */
[----:B------:R-:W-:Y:S01]  /*42330*/  ISETP.LT.AND P4, PT, R51, UR29, !P4 ;  /* 0x0000001d33007c0c */ /* 0x000fe2000e781270 */
[----:B------:R1:W-:Y:S01]  /*42340*/  @P1 STG.E.U8 desc[UR32][R38.64], R45 ;  /* 0x0000002d26001986 */ /* 0x0003e2000c101120 */
[----:B------:R-:W-:Y:S01]  /*42350*/  LEA.HI.X.SX32 R37, R37, UR7, 0x1, P5 ;  /* 0x0000000725257c11 */ /* 0x000fe2000a8f0eff */
[----:B------:R-:W-:Y:S01]  /*42360*/  ULDC.64 UR4, c[0x0][0x228] ;  /* 0x00008a0000047ab9 */ /* 0x000fe20000000a00 */
[C---:B------:R-:W-:Y:S01]  /*42370*/  VIADD R43, R41.reuse, UR22 ;  /* 0x00000016292b7c36 */ /* 0x040fe20008000000 */
[----:B------:R-:W-:Y:S01]  /*42380*/  PRMT R49, R24, 0x7771, RZ ;  /* 0x0000777118317816 */ /* 0x000fe200000000ff */
[----:B------:R-:W-:Y:S01]  /*42390*/  ULDC.64 UR8, c[0x0][0x228] ;  /* 0x00008a0000087ab9 */ /* 0x000fe20000000a00 */
[----:B----4-:R-:W-:Y:S01]  /*423a0*/  IADD3 R28, P1, R41, R36, RZ ;  /* 0x00000024291c7210 */ /* 0x010fe20007f3e0ff */
[----:B------:R-:W-:Y:S01]  /*423b0*/  ULDC.64 UR6, c[0x0][0x228] ;  /* 0x00008a0000067ab9 */ /* 0x000fe20000000a00 */
[----:B------:R-:W-:Y:S01]  /*423c0*/  ISETP.LT.AND P5, PT, R50, UR4, !P2 ;  /* 0x0000000432007c0c */ /* 0x000fe2000d7a1270 */
[----:B------:R-:W-:-:S02]  /*423d0*/  ULDC UR4, c[0x0][0x22c] ;  /* 0x00008b0000047ab9 */ /* 0x000fc40000000800 */
[----:B------:R-:W-:Y:S01]  /*423e0*/  IMAD.X R29, R40, 0x1, R37, P1 ;  /* 0x00000001281d7824 */ /* 0x000fe200008e0625 */
[----:B------:R-:W-:Y:S01]  /*423f0*/  SHF.R.S32.HI R42, RZ, 0x1f, R43 ;  /* 0x0000001fff2a7819 */ /* 0x000fe2000001142b */
[----:B-1----:R-:W-:Y:S01]  /*42400*/  VIADD R38, R51, 0x3 ;  /* 0x0000000333267836 */ /* 0x002fe20000000000 */
[C---:B------:R-:W-:Y:S02]  /*42410*/  IADD3 R30, P6, R43.reuse, R0, RZ ;  /* 0x000000002b1e7210 */ /* 0x040fe40007fde0ff */
[----:B------:R1:W-:Y:S01]  /*42420*/  @P4 STG.E.U8 desc[UR32][R28.64], R49 ;  /* 0x000000311c004986 */ /* 0x0003e2000c101120 */
[----:B------:R-:W-:Y:S02]  /*42430*/  ISETP.LT.AND P4, PT, R48, UR8, !P2 ;  /* 0x0000000830007c0c */ /* 0x000fe4000d781270 */
[----:B------:R-:W-:Y:S01]  /*42440*/  PRMT R47, R24, 0x7772, RZ ;  /* 0x00007772182f7816 */ /* 0x000fe200000000ff */
[----:B------:R-:W-:Y:S01]  /*42450*/  IMAD.X R31, R42, 0x1, R3, P6 ;  /* 0x000000012a1f7824 */ /* 0x000fe200030e0603 */
[----:B------:R-:W-:Y:S01]  /*42460*/  ISETP.GE.AND P1, PT, R38, UR4, PT ;  /* 0x0000000426007c0c */ /* 0x000fe2000bf26270 */
[C---:B------:R-:W-:Y:S01]  /*42470*/  VIADD R45, R43.reuse, UR22 ;  /* 0x000000162b2d7c36 */ /* 0x040fe20008000000 */
[----:B------:R-:W-:Y:S01]  /*42480*/  IADD3 R38, P2, R43, R36, RZ ;  /* 0x000000242b267210 */ /* 0x000fe20007f5e0ff */
[----:B------:R-:W-:Y:S01]  /*42490*/  ULDC UR4, c[0x0][0x22c] ;  /* 0x00008b0000047ab9 */ /* 0x000fe20000000800 */
[----:B------:R4:W-:Y:S01]  /*424a0*/  @P5 STG.E.U8 desc[UR32][R30.64], R47 ;  /* 0x0000002f1e005986 */ /* 0x0009e2000c101120 */
[----:B------:R-:W-:Y:S01]  /*424b0*/  ISETP.LT.AND P5, PT, R50, UR6, !P3 ;  /* 0x0000000632007c0c */ /* 0x000fe2000dfa1270 */
[----:B------:R-:W-:Y:S01]  /*424c0*/  ULDC UR6, c[0x0][0x228] ;  /* 0x00008a0000067ab9 */ /* 0x000fe20000000800 */
[----:B------:R-:W-:Y:S01]  /*424d0*/  IMAD.X R39, R42, 0x1, R37, P2 ;  /* 0x000000012a277824 */ /* 0x000fe200010e0625 */
[----:B-1----:R-:W-:Y:S01]  /*424e0*/  PRMT R49, R24, 0x7773, RZ ;  /* 0x0000777318317816 */ /* 0x002fe200000000ff */
[----:B------:R-:W-:Y:S01]  /*424f0*/  VIADD R28, R51, 0x4 ;  /* 0x00000004331c7836 */ /* 0x000fe20000000000 */
[----:B------:R-:W-:Y:S01]  /*42500*/  SHF.R.S32.HI R44, RZ, 0x1f, R45 ;  /* 0x0000001fff2c7819 */ /* 0x000fe2000001142d */
[----:B------:R-:W-:Y:S01]  /*42510*/  ULDC UR8, c[0x0][0x228] ;  /* 0x00008a0000087ab9 */ /* 0x000fe20000000800 */
[----:B------:R-:W-:Y:S01]  /*42520*/  IADD3 R40, P6, R45, R0, RZ ;  /* 0x000000002d287210 */ /* 0x000fe20007fde0ff */
[----:B------:R-:W-:Y:S01]  /*42530*/  @P4 STG.E.U8 desc[UR32][R38.64], R49 ;  /* 0x0000003126004986 */ /* 0x000fe2000c101120 */
[----:B------:R-:W-:-:S02]  /*42540*/  ISETP.LT.AND P4, PT, R48, UR12, !P3 ;  /* 0x0000000c30007c0c */ /* 0x000fc4000df81270 */
[----:B----4-:R-:W-:Y:S01]  /*42550*/  PRMT R47, R25, 0x7770, RZ ;  /* 0x00007770192f7816 */ /* 0x010fe200000000ff */
[----:B------:R-:W-:Y:S01]  /*42560*/  IMAD.X R41, R44, 0x1, R3, P6 ;  /* 0x000000012c297824 */ /* 0x000fe200030e0603 */
[C---:B------:R-:W-:Y:S01]  /*42570*/  IADD3 R30, P3, R45.reuse, R36, RZ ;  /* 0x000000242d1e7210 */ /* 0x040fe20007f7e0ff */
[----:B------:R-:W-:Y:S01]  /*42580*/  VIADD R29, R45, UR22 ;  /* 0x000000162d1d7c36 */ /* 0x000fe20008000000 */
[----:B------:R-:W-:Y:S02]  /*42590*/  PRMT R45, R25, 0x7771, RZ ;  /* 0x00007771192d7816 */ /* 0x000fe400000000ff */
[----:B------:R1:W-:Y:S01]  /*425a0*/  @P5 STG.E.U8 desc[UR32][R40.64], R47 ;  /* 0x0000002f28005986 */ /* 0x0003e2000c101120 */
[----:B------:R-:W-:Y:S01]  /*425b0*/  ISETP.LT.AND P5, PT, R50, UR10, !P1 ;  /* 0x0000000a32007c0c */ /* 0x000fe2000cfa1270 */
[----:B------:R-:W-:Y:S01]  /*425c0*/  IMAD.X R31, R44, 0x1, R37, P3 ;  /* 0x000000012c1f7824 */ /* 0x000fe200018e0625 */
[----:B------:R-:W-:Y:S01]  /*425d0*/  ISETP.GE.AND P2, PT, R28, UR4, PT ;  /* 0x000000041c007c0c */ /* 0x000fe2000bf46270 */
[----:B------:R-:W-:Y:S01]  /*425e0*/  VIADD R28, R51, 0x5 ;  /* 0x00000005331c7836 */ /* 0x000fe20000000000 */
[----:B------:R-:W-:Y:S01]  /*425f0*/  SHF.R.S32.HI R24, RZ, 0x1f, R29 ;  /* 0x0000001fff187819 */ /* 0x000fe2000001141d */
[----:B------:R-:W-:Y:S01]  /*42600*/  ULDC UR4, c[0x0][0x22c] ;  /* 0x00008b0000047ab9 */ /* 0x000fe20000000800 */
[----:B------:R-:W-:Y:S01]  /*42610*/  IADD3 R42, P6, R29, R0, RZ ;  /* 0x000000001d2a7210 */ /* 0x000fe20007fde0ff */
[----:B------:R4:W-:Y:S01]  /*42620*/  @P4 STG.E.U8 desc[UR32][R30.64], R45 ;  /* 0x0000002d1e004986 */ /* 0x0009e2000c101120 */
[----:B------:R-:W-:-:S02]  /*42630*/  ISETP.LT.AND P4, PT, R48, UR16, !P1 ;  /* 0x0000001030007c0c */ /* 0x000fc4000cf81270 */
[----:B------:R-:W-:Y:S01]  /*42640*/  ISETP.GE.AND P3, PT, R28, UR4, PT ;  /* 0x000000041c007c0c */ /* 0x000fe2000bf66270 */
[----:B------:R-:W-:Y:S01]  /*42650*/  IMAD.X R43, R24, 0x1, R3, P6 ;  /* 0x00000001182b7824 */ /* 0x000fe200030e0603 */
[----:B-1----:R-:W-:Y:S01]  /*42660*/  PRMT R41, R25, 0x7772, RZ ;  /* 0x0000777219297816 */ /* 0x002fe200000000ff */
[C---:B------:R-:W-:Y:S01]  /*42670*/  VIADD R39, R29.reuse, UR22 ;  /* 0x000000161d277c36 */ /* 0x040fe20008000000 */
[----:B------:R-:W-:Y:S01]  /*42680*/  IADD3 R28, P1, R29, R36, RZ ;  /* 0x000000241d1c7210 */ /* 0x000fe20007f3e0ff */
[----:B------:R-:W-:Y:S01]  /*42690*/  VIADD R40, R51, 0x6 ;  /* 0x0000000633287836 */ /* 0x000fe20000000000 */
[----:B------:R-:W-:Y:S01]  /*426a0*/  ULDC UR4, c[0x0][0x22c] ;  /* 0x00008b0000047ab9 */ /* 0x000fe20000000800 */
[----:B------:R1:W-:Y:S01]  /*426b0*/  @P5 STG.E.U8 desc[UR32][R42.64], R41 ;  /* 0x000000292a005986 */ /* 0x0003e2000c101120 */
[----:B------:R-:W-:Y:S01]  /*426c0*/  ISETP.LT.AND P5, PT, R50, UR14, !P2 ;  /* 0x0000000e32007c0c */ /* 0x000fe2000d7a1270 */
[----:B------:R-:W-:Y:S01]  /*426d0*/  IMAD.X R29, R24, 0x1, R37, P1 ;  /* 0x00000001181d7824 */ /* 0x000fe200008e0625 */
[----:B----4-:R-:W-:-:S02]  /*426e0*/  PRMT R45, R25, 0x7773, RZ ;  /* 0x00007773192d7816 */ /* 0x010fc400000000ff */
[----:B------:R-:W-:Y:S02]  /*426f0*/  SHF.R.S32.HI R38, RZ, 0x1f, R39 ;  /* 0x0000001fff267819 */ /* 0x000fe40000011427 */
[----:B------:R-:W-:Y:S01]  /*42700*/  IADD3 R24, P6, R39, R0, RZ ;  /* 0x0000000027187210 */ /* 0x000fe20007fde0ff */
[----:B------:R4:W-:Y:S01]  /*42710*/  @P4 STG.E.U8 desc[UR32][R28.64], R45 ;  /* 0x0000002d1c004986 */ /* 0x0009e2000c101120 */
[----:B------:R-:W-:-:S03]  /*42720*/  ISETP.LT.AND P4, PT, R48, UR20, !P2 ;  /* 0x0000001430007c0c */ /* 0x000fc6000d781270 */
[----:B------:R-:W-:Y:S01]  /*42730*/  IMAD.X R25, R38, 0x1, R3, P6 ;  /* 0x0000000126197824 */ /* 0x000fe200030e0603 */
[----:B-1----:R-:W-:Y:S02]  /*42740*/  PRMT R41, R26, 0x7770, RZ ;  /* 0x000077701a297816 */ /* 0x002fe400000000ff */
[C---:B------:R-:W-:Y:S01]  /*42750*/  IADD3 R30, P2, R39.reuse, R36, RZ ;  /* 0x00000024271e7210 */ /* 0x040fe20007f5e0ff */
[----:B------:R-:W-:Y:S01]  /*42760*/  VIADD R39, R39, UR22 ;  /* 0x0000001627277c36 */ /* 0x000fe20008000000 */
[----:B------:R-:W-:Y:S01]  /*42770*/  ISETP.GE.AND P1, PT, R40, UR4, PT ;  /* 0x0000000428007c0c */ /* 0x000fe2000bf26270 */
[----:B------:R1:W-:Y:S01]  /*42780*/  @P5 STG.E.U8 desc[UR32][R24.64], R41 ;  /* 0x0000002918005986 */ /* 0x0003e2000c101120 */
[----:B------:R-:W-:Y:S01]  /*42790*/  ISETP.LT.AND P5, PT, R50, UR18, !P3 ;  /* 0x0000001232007c0c */ /* 0x000fe2000dfa1270 */
[C---:B------:R-:W-:Y:S01]  /*427a0*/  VIADD R40, R51.reuse, 0x7 ;  /* 0x0000000733287836 */ /* 0x040fe20000000000 */
[----:B------:R-:W-:Y:S01]  /*427b0*/  PRMT R43, R26, 0x7771, RZ ;  /* 0x000077711a2b7816 */ /* 0x000fe200000000ff */
[----:B------:R-:W-:Y:S01]  /*427c0*/  IMAD.X R31, R38, 0x1, R37, P2 ;  /* 0x00000001261f7824 */ /* 0x000fe200010e0625 */
[----:B------:R-:W-:Y:S01]  /*427d0*/  SHF.R.S32.HI R38, RZ, 0x1f, R39 ;  /* 0x0000001fff267819 */ /* 0x000fe20000011427 */
[----:B------:R-:W-:Y:S01]  /*427e0*/  ULDC UR4, c[0x0][0x22c] ;  /* 0x00008b0000047ab9 */ /* 0x000fe20000000800 */
[----:B----4-:R-:W-:Y:S01]  /*427f0*/  VIADD R28, R51, 0x8 ;  /* 0x00000008331c7836 */ /* 0x010fe20000000000 */
[----:B------:R-:W-:Y:S01]  /*42800*/  ISETP.GE.AND P2, PT, R40, UR4, PT ;  /* 0x0000000428007c0c */ /* 0x000fe2000bf46270 */
[----:B------:R4:W-:Y:S01]  /*42810*/  @P4 STG.E.U8 desc[UR32][R30.64], R43 ;  /* 0x0000002b1e004986 */ /* 0x0009e2000c101120 */
[----:B------:R-:W-:Y:S01]  /*42820*/  ULDC UR4, c[0x0][0x22c] ;  /* 0x00008b0000047ab9 */ /* 0x000fe20000000800 */
[----:B-1----:R-:W-:-:S02]  /*42830*/  IADD3 R24, P6, R39, R0, RZ ;  /* 0x0000000027187210 */ /* 0x002fc40007fde0ff */
[----:B------:R-:W-:Y:S02]  /*42840*/  ISETP.LT.AND P4, PT, R48, UR24, !P3 ;  /* 0x0000001830007c0c */ /* 0x000fe4000df81270 */
[----:B------:R-:W-:Y:S01]  /*42850*/  PRMT R41, R26, 0x7772, RZ ;  /* 0x000077721a297816 */ /* 0x000fe200000000ff */
[----:B------:R-:W-:Y:S01]  /*42860*/  IMAD.X R25, R38, 0x1, R3, P6 ;  /* 0x0000000126197824 */ /* 0x000fe200030e0603 */
[----:B------:R-:W-:Y:S01]  /*42870*/  ISETP.GE.AND P3, PT, R28, UR4, PT ;  /* 0x000000041c007c0c */ /* 0x000fe2000bf66270 */
[----:B------:R-:W-:Y:S01]  /*42880*/  ULDC UR4, c[0x0][0x22c] ;  /* 0x00008b0000047ab9 */ /* 0x000fe20000000800 */
[C---:B------:R-:W-:Y:S01]  /*42890*/  IADD3 R28, P6, R39.reuse, R36, RZ ;  /* 0x00000024271c7210 */ /* 0x040fe20007fde0ff */
[----:B------:R-:W-:Y:S01]  /*428a0*/  VIADD R39, R39, UR22 ;  /* 0x0000001627277c36 */ /* 0x000fe20008000000 */
[----:B------:R1:W-:Y:S01]  /*428b0*/  @P5 STG.E.U8 desc[UR32][R24.64], R41 ;  /* 0x0000002918005986 */ /* 0x0003e2000c101120 */
[----:B------:R-:W-:Y:S01]  /*428c0*/  ISETP.LT.AND P5, PT, R50, UR26, !P1 ;  /* 0x0000001a32007c0c */ /* 0x000fe2000cfa1270 */
[----:B----4-:R-:W-:Y:S01]  /*428d0*/  VIADD R31, R51, 0x9 ;  /* 0x00000009331f7836 */ /* 0x010fe20000000000 */
[----:B------:R-:W-:Y:S01]  /*428e0*/  PRMT R43, R26, 0x7773, RZ ;  /* 0x000077731a2b7816 */ /* 0x000fe200000000ff */
[----:B------:R-:W-:Y:S01]  /*428f0*/  IMAD.X R29, R38, 0x1, R37, P6 ;  /* 0x00000001261d7824 */ /* 0x000fe200030e0625 */
[----:B------:R-:W-:-:S02]  /*42900*/  SHF.R.S32.HI R26, RZ, 0x1f, R39 ;  /* 0x0000001fff1a7819 */ /* 0x000fc40000011427 */
[----:B------:R-:W-:Y:S02]  /*42910*/  IADD3 R30, P6, R39, R0, RZ ;  /* 0x00000000271e7210 */ /* 0x000fe40007fde0ff */
[----:B------:R4:W-:Y:S01]  /*42920*/  @P4 STG.E.U8 desc[UR32][R28.64], R43 ;  /* 0x0000002b1c004986 */ /* 0x0009e2000c101120 */
[----:B------:R-:W-:Y:S01]  /*42930*/  ISETP.GE.AND P4, PT, R31, UR4, PT ;  /* 0x000000041f007c0c */ /* 0x000fe2000bf86270 */
[----:B------:R-:W-:Y:S01]  /*42940*/  ULDC UR4, c[0x0][0x228] ;  /* 0x00008a0000047ab9 */ /* 0x000fe20000000800 */
[----:B------:R-:W-:Y:S01]  /*42950*/  IMAD.X R31, R26, 0x1, R3, P6 ;  /* 0x000000011a1f7824 */ /* 0x000fe200030e0603 */
[----:B-1----:R-:W-:Y:S02]  /*42960*/  PRMT R41, R27, 0x7770, RZ ;  /* 0x000077701b297816 */ /* 0x002fe400000000ff */
[C---:B------:R-:W-:Y:S01]  /*42970*/  IADD3 R24, P6, R39.reuse, R36, RZ ;  /* 0x0000002427187210 */ /* 0x040fe20007fde0ff */
[----:B------:R-:W-:Y:S01]  /*42980*/  VIADD R39, R39, UR22 ;  /* 0x0000001627277c36 */ /* 0x000fe20008000000 */
[----:B------:R-:W-:Y:S01]  /*42990*/  ISETP.LT.AND P1, PT, R48, UR28, !P1 ;  /* 0x0000001c30007c0c */ /* 0x000fe2000cf21270 */
[----:B------:R1:W-:Y:S01]  /*429a0*/  @P5 STG.E.U8 desc[UR32][R30.64], R41 ;  /* 0x000000291e005986 */ /* 0x0003e2000c101120 */
[----:B------:R-:W-:Y:S01]  /*429b0*/  ISETP.LT.AND P5, PT, R50, UR4, !P2 ;  /* 0x0000000432007c0c */ /* 0x000fe2000d7a1270 */
[----:B------:R-:W-:Y:S01]  /*429c0*/  IMAD.X R25, R26, 0x1, R37, P6 ;  /* 0x000000011a197824 */ /* 0x000fe200030e0625 */
[----:B------:R-:W-:Y:S01]  /*429d0*/  SHF.R.S32.HI R38, RZ, 0x1f, R39 ;  /* 0x0000001fff267819 */ /* 0x000fe20000011427 */
[----:B------:R-:W-:Y:S01]  /*429e0*/  ULDC UR4, c[0x0][0x228] ;  /* 0x00008a0000047ab9 */ /* 0x000fe20000000800 */
[----:B------:R-:W-:-:S02]  /*429f0*/  IADD3 R26, P6, R39, R0, RZ ;  /* 0x00000000271a7210 */ /* 0x000fc40007fde0ff */
[C---:B------:R-:W-:Y:S02]  /*42a00*/  PRMT R47, R27.reuse, 0x7771, RZ ;  /* 0x000077711b2f7816 */ /* 0x040fe400000000ff */
[C---:B----4-:R-:W-:Y:S02]  /*42a10*/  PRMT R43, R27.reuse, 0x7773, RZ ;  /* 0x000077731b2b7816 */ /* 0x050fe400000000ff */
[----:B------:R-:W-:Y:S01]  /*42a20*/  PRMT R45, R27, 0x7772, RZ ;  /* 0x000077721b2d7816 */ /* 0x000fe200000000ff */
[----:B------:R-:W-:Y:S01]  /*42a30*/  IMAD.X R27, R38, 0x1, R3, P6 ;  /* 0x00000001261b7824 */ /* 0x000fe200030e0603 */
[----:B------:R-:W-:Y:S01]  /*42a40*/  ISETP.LT.AND P2, PT, R48, UR4, !P2 ;  /* 0x0000000430007c0c */ /* 0x000fe2000d741270 */
[C---:B-1----:R-:W-:Y:S01]  /*42a50*/  VIADD R41, R39.reuse, UR22 ;  /* 0x0000001627297c36 */ /* 0x042fe20008000000 */
[----:B------:R1:W-:Y:S01]  /*42a60*/  @P1 STG.E.U8 desc[UR32][R24.64], R47 ;  /* 0x0000002f18001986 */ /* 0x0003e2000c101120 */
[----:B------:R-:W-:Y:S01]  /*42a70*/  ISETP.LT.AND P6, PT, R50, UR6, !P3 ;  /* 0x0000000632007c0c */ /* 0x000fe2000dfc1270 */
[----:B------:R-:W-:Y:S01]  /*42a80*/  ULDC UR4, c[0x0][0x22c] ;  /* 0x00008b0000047ab9 */ /* 0x000fe20000000800 */
[----:B------:R-:W-:Y:S01]  /*42a90*/  IADD3 R28, P1, R39, R36, RZ ;  /* 0x00000024271c7210 */ /* 0x000fe20007f3e0ff */
[----:B------:R4:W-:Y:S01]  /*42aa0*/  @P5 STG.E.U8 desc[UR32][R26.64], R45 ;  /* 0x0000002d1a005986 */ /* 0x0009e2000c101120 */
[----:B------:R-:W-:Y:S01]  /*42ab0*/  SHF.R.S32.HI R40, RZ, 0x1f, R41 ;  /* 0x0000001fff287819 */ /* 0x000fe20000011429 */
[----:B------:R-:W-:Y:S01]  /*42ac0*/  ULDC UR6, c[0x0][0x228] ;  /* 0x00008a0000067ab9 */ /* 0x000fe20000000800 */
[----:B------:R-:W-:Y:S01]  /*42ad0*/  IADD3 R30, P5, R41, R0, RZ ;  /* 0x00000000291e7210 */ /* 0x000fe20007fbe0ff */
[----:B------:R-:W-:-:S02]  /*42ae0*/  IMAD.X R29, R38, 0x1, R37, P1 ;  /* 0x00000001261d7824 */ /* 0x000fc400008e0625 */
[----:B-1----:R-:W-:Y:S01]  /*42af0*/  VIADD R24, R51, 0xa ;  /* 0x0000000a33187836 */ /* 0x002fe20000000000 */
[----:B------:R-:W-:Y:S01]  /*42b00*/  PRMT R47, R20, 0x7770, RZ ;  /* 0x00007770142f7816 */ /* 0x000fe200000000ff */
[----:B------:R-:W-:-:S03]  /*42b10*/  IMAD.X R31, R40, 0x1, R3, P5 ;  /* 0x00000001281f7824 */ /* 0x000fc600028e0603 */
[----:B------:R-:W-:Y:S01]  /*42b20*/  ISETP.GE.AND P1, PT, R24, UR4, PT ;  /* 0x0000000418007c0c */ /* 0x000fe2000bf26270 */
[----:B------:R-:W-:Y:S01]  /*42b30*/  ULDC UR4, c[0x0][0x228] ;  /* 0x00008a0000047ab9 */ /* 0x000fe20000000800 */
[C---:B------:R-:W-:Y:S01]  /*42b40*/  VIADD R39, R41.reuse, UR22 ;  /* 0x0000001629277c36 */ /* 0x040fe20008000000 */
[----:B------:R-:W-:Y:S01]  /*42b50*/  ISETP.LT.AND P3, PT, R48, UR4, !P3 ;  /* 0x0000000430007c0c */ /* 0x000fe2000df61270 */
[----:B------:R1:W-:Y:S01]  /*42b60*/  @P2 STG.E.U8 desc[UR32][R28.64], R43 ;  /* 0x0000002b1c002986 */ /* 0x0003e2000c101120 */
[----:B------:R-:W-:Y:S01]  /*42b70*/  ISETP.LT.AND P5, PT, R50, UR6, !P4 ;  /* 0x0000000632007c0c */ /* 0x000fe2000e7a1270 */
[----:B------:R-:W-:Y:S01]  /*42b80*/  ULDC UR4, c[0x0][0x22c] ;  /* 0x00008b0000047ab9 */ /* 0x000fe20000000800 */
[----:B------:R-:W-:Y:S01]  /*42b90*/  IADD3 R24, P2, R41, R36, RZ ;  /* 0x0000002429187210 */ /* 0x000fe20007f5e0ff */
[----:B------:R0:W-:Y:S01]  /*42ba0*/  @P6 STG.E.U8 desc[UR32][R30.64], R47 ;  /* 0x0000002f1e006986 */ /* 0x0001e2000c101120 */
[----:B------:R-:W-:Y:S01]  /*42bb0*/  SHF.R.S32.HI R38, RZ, 0x1f, R39 ;  /* 0x0000001fff267819 */ /* 0x000fe20000011427 */
[----:B------:R-:W-:Y:S01]  /*42bc0*/  ULDC UR6, c[0x0][0x228] ;  /* 0x00008a0000067ab9 */ /* 0x000fe20000000800 */
[----:B----4-:R-:W-:Y:S01]  /*42bd0*/  IADD3 R26, P6, R39, R0, RZ ;  /* 0x00000000271a7210 */ /* 0x010fe20007fde0ff */
[----:B------:R-:W-:-:S02]  /*42be0*/  IMAD.X R25, R40, 0x1, R37, P2 ;  /* 0x0000000128197824 */ /* 0x000fc400010e0625 */
[----:B-1----:R-:W-:Y:S01]  /*42bf0*/  VIADD R28, R51, 0xb ;  /* 0x0000000b331c7836 */ /* 0x002fe20000000000 */
[----:B------:R-:W-:Y:S01]  /*42c00*/  PRMT R45, R20, 0x7771, RZ ;  /* 0x00007771142d7816 */ /* 0x000fe200000000ff */
[----:B------:R-:W-:Y:S01]  /*42c10*/  IMAD.X R27, R38, 0x1, R3, P6 ;  /* 0x00000001261b7824 */ /* 0x000fe200030e0603 */
[----:B------:R-:W-:Y:S02]  /*42c20*/  PRMT R43, R20, 0x7772, RZ ;  /* 0x00007772142b7816 */ /* 0x000fe400000000ff */
[----:B------:R-:W-:Y:S01]  /*42c30*/  ISETP.GE.AND P2, PT, R28, UR4, PT ;  /* 0x000000041c007c0c */ /* 0x000fe2000bf46270 */
[----:B------:R-:W-:Y:S02]  /*42c40*/  ULDC UR4, c[0x0][0x228] ;  /* 0x00008a0000047ab9 */ /* 0x000fe40000000800 */
[----:B------:R-:W-:Y:S01]  /*42c50*/  ISETP.LT.AND P4, PT, R48, UR4, !P4 ;  /* 0x0000000430007c0c */ /* 0x000fe2000e781270 */
[----:B------:R1:W-:Y:S01]  /*42c60*/  @P3 STG.E.U8 desc[UR32][R24.64], R45 ;  /* 0x0000002d18003986 */ /* 0x0003e2000c101120 */
[C---:B------:R-:W-:Y:S01]  /*42c70*/  VIADD R41, R39.reuse, UR22 ;  /* 0x0000001627297c36 */ /* 0x040fe20008000000 */
[----:B------:R-:W-:Y:S01]  /*42c80*/  IADD3 R28, P3, R39, R36, RZ ;  /* 0x00000024271c7210 */ /* 0x000fe20007f7e0ff */
[----:B------:R-:W-:Y:S01]  /*42c90*/  ULDC UR4, c[0x0][0x22c] ;  /* 0x00008b0000047ab9 */ /* 0x000fe20000000800 */
[----:B------:R4:W-:Y:S01]  /*42ca0*/  @P5 STG.E.U8 desc[UR32][R26.64], R43 ;  /* 0x0000002b1a005986 */ /* 0x0009e2000c101120 */
[----:B------:R-:W-:Y:S01]  /*42cb0*/  ISETP.LT.AND P5, PT, R50, UR6, !P1 ;  /* 0x0000000632007c0c */ /* 0x000fe2000cfa1270 */
[----:B------:R-:W-:Y:S01]  /*42cc0*/  ULDC UR6, c[0x0][0x228] ;  /* 0x00008a0000067ab9 */ /* 0x000fe20000000800 */
[----:B------:R-:W-:Y:S01]  /*42cd0*/  SHF.R.S32.HI R40, RZ, 0x1f, R41 ;  /* 0x0000001fff287819 */ /* 0x000fe20000011429 */
[----:B------:R-:W-:Y:S01]  /*42ce0*/  IMAD.X R29, R38, 0x1, R37, P3 ;  /* 0x00000001261d7824 */ /* 0x000fe200018e0625 */
[----:B0-----:R-:W-:Y:S01]  /*42cf0*/  IADD3 R30, P6, R41, R0, RZ ;  /* 0x00000000291e7210 */ /* 0x001fe20007fde0ff */
[----:B-1----:R-:W-:Y:S01]  /*42d00*/  VIADD R24, R51, 0xc ;  /* 0x0000000c33187836 */ /* 0x002fe20000000000 */
[----:B------:R-:W-:-:S03]  /*42d10*/  PRMT R45, R20, 0x7773, RZ ;  /* 0x00007773142d7816 */ /* 0x000fc600000000ff */
[----:B------:R-:W-:Y:S01]  /*42d20*/  IMAD.X R31, R40, 0x1, R3, P6 ;  /* 0x00000001281f7824 */ /* 0x000fe200030e0603 */
[----:B----4-:R-:W-:Y:S02]  /*42d30*/  PRMT R43, R21, 0x7770, RZ ;  /* 0x00007770152b7816 */ /* 0x010fe400000000ff */
[----:B------:R-:W-:Y:S01]  /*42d40*/  ISETP.GE.AND P3, PT, R24, UR4, PT ;  /* 0x0000000418007c0c */ /* 0x000fe2000bf66270 */
[----:B------:R-:W-:Y:S01]  /*42d50*/  ULDC UR4, c[0x0][0x228] ;  /* 0x00008a0000047ab9 */ /* 0x000fe20000000800 */
[----:B------:R-:W-:Y:S01]  /*42d60*/  @P4 STG.E.U8 desc[UR32][R28.64], R45 ;  /* 0x0000002d1c004986 */ /* 0x000fe2000c101120 */
[----:B------:R-:W-:Y:S01]  /*42d70*/  ISETP.LT.AND P4, PT, R48, UR4, !P1 ;  /* 0x0000000430007c0c */ /* 0x000fe2000cf81270 */
[C---:B------:R-:W-:Y:S01]  /*42d80*/  VIADD R39, R41.reuse, UR22 ;  /* 0x0000001629277c36 */ /* 0x040fe20008000000 */
[----:B------:R-:W-:Y:S01]  /*42d90*/  IADD3 R24, P1, R41, R36, RZ ;  /* 0x0000002429187210 */ /* 0x000fe20007f3e0ff */
[----:B------:R0:W-:Y:S01]  /*42da0*/  @P5 STG.E.U8 desc[UR32][R30.64], R43 ;  /* 0x0000002b1e005986 */ /* 0x0001e2000c101120 */
[----:B------:R-:W-:Y:S01]  /*42db0*/  ISETP.LT.AND P5, PT, R50, UR6, !P2 ;  /* 0x0000000632007c0c */ /* 0x000fe2000d7a1270 */
[----:B------:R-:W-:Y:S01]  /*42dc0*/  VIADD R20, R51, 0xd ;  /* 0x0000000d33147836 */ /* 0x000fe20000000000 */
[----:B------:R-:W-:Y:S01]  /*42dd0*/  SHF.R.S32.HI R38, RZ, 0x1f, R39 ;  /* 0x0000001fff267819 */ /* 0x000fe20000011427 */
[----:B------:R-:W-:Y:S01]  /*42de0*/  IMAD.X R25, R40, 0x1, R37, P1 ;  /* 0x0000000128197824 */ /* 0x000fe200008e0625 */
[----:B------:R-:W-:Y:S01]  /*42df0*/  IADD3 R26, P6, R39, R0, RZ ;  /* 0x00000000271a7210 */ /* 0x000fe20007fde0ff */
[----:B------:R-:W-:Y:S01]  /*42e00*/  ULDC UR4, c[0x0][0x22c] ;  /* 0x00008b0000047ab9 */ /* 0x000fe20000000800 */
[----:B------:R-:W-:Y:S01]  /*42e10*/  PRMT R41, R21, 0x7772, RZ ;  /* 0x0000777215297816 */ /* 0x000fe200000000ff */
[----:B------:R-:W-:Y:S01]  /*42e20*/  ULDC UR6, c[0x0][0x228] ;  /* 0x00008a0000067ab9 */ /* 0x000fe20000000800 */
[----:B------:R-:W-:-:S02]  /*42e30*/  ISETP.GE.AND P1, PT, R20, UR4, PT ;  /* 0x0000000414007c0c */ /* 0x000fc4000bf26270 */
[----:B0-----:R-:W-:Y:S01]  /*42e40*/  PRMT R43, R21, 0x7771, RZ ;  /* 0x00007771152b7816 */ /* 0x001fe200000000ff */
[----:B------:R-:W-:Y:S01]  /*42e50*/  IMAD.X R27, R38, 0x1, R3, P6 ;  /* 0x00000001261b7824 */ /* 0x000fe200030e0603 */
[----:B------:R-:W-:-:S03]  /*42e60*/  ULDC UR4, c[0x0][0x228] ;  /* 0x00008a0000047ab9 */ /* 0x000fc60000000800 */
[----:B------:R0:W-:Y:S01]  /*42e70*/  @P4 STG.E.U8 desc[UR32][R24.64], R43 ;  /* 0x0000002b18004986 */ /* 0x0001e2000c101120 */
[----:B------:R-:W-:Y:S01]  /*42e80*/  ISETP.LT.AND P4, PT, R48, UR4, !P2 ;  /* 0x0000000430007c0c */ /* 0x000fe2000d781270 */
[C---:B------:R-:W-:Y:S01]  /*42e90*/  VIADD R31, R39.reuse, UR22 ;  /* 0x00000016271f7c36 */ /* 0x040fe20008000000 */
[----:B------:R-:W-:Y:S01]  /*42ea0*/  IADD3 R28, P2, R39, R36, RZ ;  /* 0x00000024271c7210 */ /* 0x000fe20007f5e0ff */
[----:B------:R1:W-:Y:S01]  /*42eb0*/  @P5 STG.E.U8 desc[UR32][R26.64], R41 ;  /* 0x000000291a005986 */ /* 0x0003e2000c101120 */
[----:B------:R-:W-:Y:S01]  /*42ec0*/  ISETP.LT.AND P5, PT, R50, UR6, !P3 ;  /* 0x0000000632007c0c */ /* 0x000fe2000dfa1270 */
[----:B------:R-:W-:Y:S01]  /*42ed0*/  ULDC UR4, c[0x0][0x22c] ;  /* 0x00008b0000047ab9 */ /* 0x000fe20000000800 */
[----:B------:R-:W-:Y:S01]  /*42ee0*/  SHF.R.S32.HI R30, RZ, 0x1f, R31 ;  /* 0x0000001fff1e7819 */ /* 0x000fe2000001141f */
[----:B------:R-:W-:Y:S01]  /*42ef0*/  IMAD.X R29, R38, 0x1, R37, P2 ;  /* 0x00000001261d7824 */ /* 0x000fe200010e0625 */
[----:B------:R-:W-:Y:S01]  /*42f00*/  IADD3 R20, P6, R31, R0, RZ ;  /* 0x000000001f147210 */ /* 0x000fe20007fde0ff */
[----:B------:R-:W-:Y:S01]  /*42f10*/  ULDC UR6, c[0x0][0x228] ;  /* 0x00008a0000067ab9 */ /* 0x000fe20000000800 */
[----:B------:R-:W-:Y:S01]  /*42f20*/  PRMT R39, R21, 0x7773, RZ ;  /* 0x0000777315277816 */ /* 0x000fe200000000ff */
[----:B0-----:R-:W-:-:S02]  /*42f30*/  VIADD R24, R51, 0xe ;  /* 0x0000000e33187836 */ /* 0x001fc40000000000 */
[----:B------:R-:W-:Y:S01]  /*42f40*/  IMAD.X R21, R30, 0x1, R3, P6 ;  /* 0x000000011e157824 */ /* 0x000fe200030e0603 */
[----:B-1----:R-:W-:Y:S01]  /*42f50*/  PRMT R27, R22, 0x7770, RZ ;  /* 0x00007770161b7816 */ /* 0x002fe200000000ff */
[----:B------:R0:W-:Y:S01]  /*42f60*/  @P4 STG.E.U8 desc[UR32][R28.64], R39 ;  /* 0x000000271c004986 */ /* 0x0001e2000c101120 */
[----:B------:R-:W-:Y:S01]  /*42f70*/  ISETP.GE.AND P2, PT, R24, UR4, PT ;  /* 0x0000000418007c0c */ /* 0x000fe2000bf46270 */
[----:B------:R-:W-:Y:S01]  /*42f80*/  VIADD R26, R51, 0xf ;  /* 0x0000000f331a7836 */ /* 0x000fe20000000000 */
[----:B------:R-:W-:Y:S01]  /*42f90*/  ISETP.LT.AND P4, PT, R48, UR6, !P3 ;  /* 0x0000000630007c0c */ /* 0x000fe2000df81270 */
[----:B------:R1:W-:Y:S01]  /*42fa0*/  @P5 STG.E.U8 desc[UR32][R20.64], R27 ;  /* 0x0000001b14005986 */ /* 0x0003e2000c101120 */
[C---:B------:R-:W-:Y:S01]  /*42fb0*/  IADD3 R24, P3, R31.reuse, R36, RZ ;  /* 0x000000241f187210 */ /* 0x040fe20007f7e0ff */
[----:B------:R-:W-:Y:S01]  /*42fc0*/  VIADD R31, R31, UR22 ;  /* 0x000000161f1f7c36 */ /* 0x000fe20008000000 */
[----:B------:R-:W-:Y:S01]  /*42fd0*/  ISETP.LT.AND P5, PT, R50, UR8, !P1 ;  /* 0x0000000832007c0c */ /* 0x000fe2000cfa1270 */
[----:B------:R-:W-:Y:S01]  /*42fe0*/  ULDC UR4, c[0x0][0x22c] ;  /* 0x00008b0000047ab9 */ /* 0x000fe20000000800 */
[----:B------:R-:W-:Y:S01]  /*42ff0*/  PRMT R41, R22, 0x7771, RZ ;  /* 0x0000777116297816 */ /* 0x000fe200000000ff */
[----:B------:R-:W-:Y:S01]  /*43000*/  IMAD.X R25, R30, 0x1, R37, P3 ;  /* 0x000000011e197824 */ /* 0x000fe200018e0625 */
[----:B------:R-:W-:Y:S01]  /*43010*/  ULDC UR6, c[0x0][0x228] ;  /* 0x00008a0000067ab9 */ /* 0x000fe20000000800 */
[----:B0-----:R-:W-:Y:S01]  /*43020*/  SHF.R.S32.HI R28, RZ, 0x1f, R31 ;  /* 0x0000001fff1c7819 */ /* 0x001fe2000001141f */
[----:B------:R-:W-:Y:S01]  /*43030*/  ULDC UR8, c[0x0][0x228] ;  /* 0x00008a0000087ab9 */ /* 0x000fe20000000800 */
[----:B-1----:R-:W-:-:S02]  /*43040*/  IADD3 R20, P6, R31, R0, RZ ;  /* 0x000000001f147210 */ /* 0x002fc40007fde0ff */
[----:B------:R-:W-:Y:S01]  /*43050*/  ISETP.GE.AND P3, PT, R26, UR4, PT ;  /* 0x000000041a007c0c */ /* 0x000fe2000bf66270 */
[----:B------:R-:W-:Y:S01]  /*43060*/  ULDC UR4, c[0x0][0x228] ;  /* 0x00008a0000047ab9 */ /* 0x000fe20000000800 */
[----:B------:R-:W-:Y:S01]  /*43070*/  PRMT R29, R22, 0x7772, RZ ;  /* 0x00007772161d7816 */ /* 0x000fe200000000ff */
[----:B------:R-:W-:Y:S01]  /*43080*/  IMAD.X R21, R28, 0x1, R3, P6 ;  /* 0x000000011c157824 */ /* 0x000fe200030e0603 */
[----:B------:R0:W-:Y:S01]  /*43090*/  @P4 STG.E.U8 desc[UR32][R24.64], R41 ;  /* 0x0000002918004986 */ /* 0x0001e2000c101120 */
[----:B------:R-:W-:Y:S01]  /*430a0*/  ISETP.LT.AND P4, PT, R48, UR4, !P1 ;  /* 0x0000000430007c0c */ /* 0x000fe2000cf81270 */
[----:B------:R-:W-:Y:S01]  /*430b0*/  VIADD R30, R51, 0x10 ;  /* 0x00000010331e7836 */ /* 0x000fe20000000000 */
[C---:B------:R-:W-:Y:S01]  /*430c0*/  IADD3 R26, P1, R31.reuse, R36, RZ ;  /* 0x000000241f1a7210 */ /* 0x040fe20007f3e0ff */
[----:B------:R-:W-:Y:S01]  /*430d0*/  VIADD R31, R31, UR22 ;  /* 0x000000161f1f7c36 */ /* 0x000fe20008000000 */
[----:B------:R1:W-:Y:S01]  /*430e0*/  @P5 STG.E.U8 desc[UR32][R20.64], R29 ;  /* 0x0000001d14005986 */ /* 0x0003e2000c101120 */
[----:B------:R-:W-:Y:S01]  /*430f0*/  ISETP.LT.AND P5, PT, R50, UR6, !P2 ;  /* 0x0000000632007c0c */ /* 0x000fe2000d7a1270 */
[----:B------:R-:W-:Y:S01]  /*43100*/  ULDC UR4, c[0x0][0x22c] ;  /* 0x00008b0000047ab9 */ /* 0x000fe20000000800 */
[----:B------:R-:W-:Y:S01]  /*43110*/  PRMT R39, R22, 0x7773, RZ ;  /* 0x0000777316277816 */ /* 0x000fe200000000ff */
[----:B------:R-:W-:Y:S01]  /*43120*/  IMAD.X R27, R28, 0x1, R37, P1 ;  /* 0x000000011c1b7824 */ /* 0x000fe200008e0625 */
[----:B------:R-:W-:Y:S01]  /*43130*/  SHF.R.S32.HI R22, RZ, 0x1f, R31 ;  /* 0x0000001fff167819 */ /* 0x000fe2000001141f */
[----:B------:R-:W-:Y:S01]  /*43140*/  ULDC UR6, c[0x0][0x228] ;  /* 0x00008a0000067ab9 */ /* 0x000fe20000000800 */
[----:B0-----:R-:W-:Y:S01]  /*43150*/  VIADD R24, R51, 0x11 ;  /* 0x0000001133187836 */ /* 0x001fe20000000000 */
[----:B------:R-:W-:Y:S01]  /*43160*/  ISETP.GE.AND P1, PT, R30, UR4, PT ;  /* 0x000000041e007c0c */ /* 0x000fe2000bf26270 */
[----:B------:R-:W-:Y:S01]  /*43170*/  ULDC UR4, c[0x0][0x22c] ;  /* 0x00008b0000047ab9 */ /* 0x000fe20000000800 */
[----:B-1----:R-:W-:Y:S01]  /*43180*/  IADD3 R20, P6, R31, R0, RZ ;  /* 0x000000001f147210 */ /* 0x002fe20007fde0ff */
[----:B------:R0:W-:Y:S01]  /*43190*/  @P4 STG.E.U8 desc[UR32][R26.64], R39 ;  /* 0x000000271a004986 */ /* 0x0001e2000c101120 */
[----:B------:R-:W-:-:S03]  /*431a0*/  PRMT R29, R23, 0x7770, RZ ;  /* 0x00007770171d7816 */ /* 0x000fc600000000ff */
[----:B------:R-:W-:Y:S01]  /*431b0*/  IMAD.X R21, R22, 0x1, R3, P6 ;  /* 0x0000000116157824 */ /* 0x000fe200030e0603 */
[----:B------:R-:W-:Y:S01]  /*431c0*/  ISETP.GE.AND P4, PT, R24, UR4, PT ;  /* 0x0000000418007c0c */ /* 0x000fe2000bf86270 */
[----:B------:R-:W-:Y:S01]  /*431d0*/  ULDC UR4, c[0x0][0x228] ;  /* 0x00008a0000047ab9 */ /* 0x000fe20000000800 */
[----:B------:R-:W-:Y:S01]  /*431e0*/  ISETP.LT.AND P2, PT, R48, UR6, !P2 ;  /* 0x0000000630007c0c */ /* 0x000fe2000d741270 */
[----:B------:R-:W-:Y:S01]  /*431f0*/  ULDC UR6, c[0x0][0x228] ;  /* 0x00008a0000067ab9 */ /* 0x000fe20000000800 */
[C---:B------:R-:W-:Y:S01]  /*43200*/  IADD3 R24, P6, R31.reuse, R36, RZ ;  /* 0x000000241f187210 */ /* 0x040fe20007fde0ff */
[----:B------:R-:W-:Y:S01]  /*43210*/  VIADD R31, R31, UR22 ;  /* 0x000000161f1f7c36 */ /* 0x000fe20008000000 */
[----:B------:R1:W-:Y:S01]  /*43220*/  @P5 STG.E.U8 desc[UR32][R20.64], R29 ;  /* 0x0000001d14005986 */ /* 0x0003e2000c101120 */
[----:B------:R-:W-:Y:S01]  /*43230*/  ISETP.LT.AND P5, PT, R50, UR4, !P3 ;  /* 0x0000000432007c0c */ /* 0x000fe2000dfa1270 */
[----:B------:R-:W-:Y:S01]  /*43240*/  ULDC UR4, c[0x0][0x228] ;  /* 0x00008a0000047ab9 */ /* 0x000fe20000000800 */
[----:B------:R-:W-:Y:S01]  /*43250*/  IMAD.X R25, R22, 0x1, R37, P6 ;  /* 0x0000000116197824 */ /* 0x000fe200030e0625 */
[----:B------:R-:W-:-:S02]  /*43260*/  SHF.R.S32.HI R28, RZ, 0x1f, R31 ;  /* 0x0000001fff1c7819 */ /* 0x000fc4000001141f */
[----:B------:R-:W-:Y:S02]  /*43270*/  IADD3 R22, P6, R31, R0, RZ ;  /* 0x000000001f167210 */ /* 0x000fe40007fde0ff */
[C---:B------:R-:W-:Y:S02]  /*43280*/  PRMT R43, R23.reuse, 0x7771, RZ ;  /* 0x00007771172b7816 */ /* 0x040fe400000000ff */
[C---:B0-----:R-:W-:Y:S02]  /*43290*/  PRMT R39, R23.reuse, 0x7773, RZ ;  /* 0x0000777317277816 */ /* 0x041fe400000000ff */
[----:B------:R-:W-:Y:S01]  /*432a0*/  PRMT R41, R23, 0x7772, RZ ;  /* 0x0000777217297816 */ /* 0x000fe200000000ff */
[----:B------:R-:W-:Y:S01]  /*432b0*/  IMAD.X R23, R28, 0x1, R3, P6 ;  /* 0x000000011c177824 */ /* 0x000fe200030e0603 */
[----:B------:R-:W-:Y:S01]  /*432c0*/  ISETP.LT.AND P3, PT, R48, UR4, !P3 ;  /* 0x0000000430007c0c */ /* 0x000fe2000df61270 */
[----:B------:R0:W-:Y:S01]  /*432d0*/  @P2 STG.E.U8 desc[UR32][R24.64], R43 ;  /* 0x0000002b18002986 */ /* 0x0001e2000c101120 */
[C---:B-1----:R-:W-:Y:S01]  /*432e0*/  VIADD R29, R31.reuse, UR22 ;  /* 0x000000161f1d7c36 */ /* 0x042fe20008000000 */
[----:B------:R-:W-:Y:S01]  /*432f0*/  IADD3 R20, P2, R31, R36, RZ ;  /* 0x000000241f147210 */ /* 0x000fe20007f5e0ff */
[----:B------:R-:W-:Y:S01]  /*43300*/  ULDC UR4, c[0x0][0x22c] ;  /* 0x00008b0000047ab9 */ /* 0x000fe20000000800 */
[----:B------:R-:W-:Y:S01]  /*43310*/  ISETP.LT.AND P6, PT, R50, UR6, !P1 ;  /* 0x0000000632007c0c */ /* 0x000fe2000cfc1270 */
[----:B------:R1:W-:Y:S01]  /*43320*/  @P5 STG.E.U8 desc[UR32][R22.64], R41 ;  /* 0x0000002916005986 */ /* 0x0003e2000c101120 */
[----:B------:R-:W-:Y:S01]  /*43330*/  SHF.R.S32.HI R30, RZ, 0x1f, R29 ;  /* 0x0000001fff1e7819 */ /* 0x000fe2000001141d */
[----:B------:R-:W-:Y:S01]  /*43340*/  IMAD.X R21, R28, 0x1, R37, P2 ;  /* 0x000000011c157824 */ /* 0x000fe200010e0625 */
[----:B------:R-:W-:Y:S01]  /*43350*/  IADD3 R26, P5, R29, R0, RZ ;  /* 0x000000001d1a7210 */ /* 0x000fe20007fbe0ff */
[----:B------:R-:W-:Y:S01]  /*43360*/  ULDC UR6, c[0x0][0x228] ;  /* 0x00008a0000067ab9 */ /* 0x000fe20000000800 */
[----:B0-----:R-:W-:Y:S01]  /*43370*/  VIADD R24, R51, 0x12 ;  /* 0x0000001233187836 */ /* 0x001fe20000000000 */
[----:B------:R-:W-:-:S02]  /*43380*/  PRMT R43, R16, 0x7770, RZ ;  /* 0x00007770102b7816 */ /* 0x000fc400000000ff */
[----:B------:R-:W-:Y:S01]  /*43390*/  IMAD.X R27, R30, 0x1, R3, P5 ;  /* 0x000000011e1b7824 */ /* 0x000fe200028e0603 */
[----:B------:R0:W-:Y:S01]  /*433a0*/  @P3 STG.E.U8 desc[UR32][R20.64], R39 ;  /* 0x0000002714003986 */ /* 0x0001e2000c101120 */
[----:B------:R-:W-:Y:S01]  /*433b0*/  ISETP.GE.AND P2, PT, R24, UR4, PT ;  /* 0x0000000418007c0c */ /* 0x000fe2000bf46270 */
[----:B------:R-:W-:Y:S01]  /*433c0*/  ULDC UR4, c[0x0][0x228] ;  /* 0x00008a0000047ab9 */ /* 0x000fe20000000800 */
[C---:B------:R-:W-:Y:S01]  /*433d0*/  VIADD R31, R29.reuse, UR22 ;  /* 0x000000161d1f7c36 */ /* 0x040fe20008000000 */
[----:B------:R-:W-:Y:S02]  /*433e0*/  ISETP.LT.AND P3, PT, R48, UR4, !P1 ;  /* 0x0000000430007c0c */ /* 0x000fe4000cf61270 */
[----:B------:R-:W-:Y:S01]  /*433f0*/  ISETP.LT.AND P5, PT, R50, UR6, !P4 ;  /* 0x0000000632007c0c */ /* 0x000fe2000e7a1270 */
[----:B------:R4:W-:Y:S01]  /*43400*/  @P6 STG.E.U8 desc[UR32][R26.64], R43 ;  /* 0x0000002b1a006986 */ /* 0x0009e2000c101120 */
[----:B-1----:R-:W-:Y:S01]  /*43410*/  IADD3 R22, P1, R29, R36, RZ ;  /* 0x000000241d167210 */ /* 0x002fe20007f3e0ff */
[----:B------:R-:W-:Y:S01]  /*43420*/  ULDC UR4, c[0x0][0x22c] ;  /* 0x00008b0000047ab9 */ /* 0x000fe20000000800 */
[----:B------:R-:W-:Y:S01]  /*43430*/  SHF.R.S32.HI R28, RZ, 0x1f, R31 ;  /* 0x0000001fff1c7819 */ /* 0x000fe2000001141f */
[----:B0-----:R-:W-:Y:S01]  /*43440*/  VIADD R20, R51, 0x13 ;  /* 0x0000001333147836 */ /* 0x001fe20000000000 */
[----:B------:R-:W-:Y:S01]  /*43450*/  IADD3 R24, P6, R31, R0, RZ ;  /* 0x000000001f187210 */ /* 0x000fe20007fde0ff */
[----:B------:R-:W-:Y:S01]  /*43460*/  IMAD.X R23, R30, 0x1, R37, P1 ;  /* 0x000000011e177824 */ /* 0x000fe200008e0625 */
[----:B------:R-:W-:Y:S01]  /*43470*/  PRMT R41, R16, 0x7771, RZ ;  /* 0x0000777110297816 */ /* 0x000fe200000000ff */
[----:B------:R-:W-:Y:S01]  /*43480*/  ULDC UR6, c[0x0][0x228] ;  /* 0x00008a0000067ab9 */ /* 0x000fe20000000800 */
[----:B------:R-:W-:Y:S01]  /*43490*/  ISETP.GE.AND P1, PT, R20, UR4, PT ;  /* 0x0000000414007c0c */ /* 0x000fe2000bf26270 */
[----:B------:R-:W-:Y:S01]  /*434a0*/  IMAD.X R25, R28, 0x1, R3, P6 ;  /* 0x000000011c197824 */ /* 0x000fe200030e0603 */
[----:B------:R-:W-:Y:S01]  /*434b0*/  PRMT R39, R16, 0x7772, RZ ;  /* 0x0000777210277816 */ /* 0x000fe200000000ff */
[----:B------:R-:W-:-:S02]  /*434c0*/  ULDC UR4, c[0x0][0x228] ;  /* 0x00008a0000047ab9 */ /* 0x000fc40000000800 */
        /* <DEDUP_REMOVED lines=10> */
[----:B----4-:R-:W-:Y:S01]  /*43570*/  IADD3 R26, P6, R29, R0, RZ ;  /* 0x000000001d1a7210 */ /* 0x010fe20007fde0ff */
[----:B0-----:R-:W-:Y:S01]  /*43580*/  VIADD R22, R51, 0x14 ;  /* 0x0000001433167836 */ /* 0x001fe20000000000 */
[----:B------:R-:W-:-:S03]  /*43590*/  PRMT R41, R16, 0x7773, RZ ;  /* 0x0000777310297816 */ /* 0x000fc600000000ff */
[----:B------:R-:W-:Y:S01]  /*435a0*/  IMAD.X R27, R30, 0x1, R3, P6 ;  /* 0x000000011e1b7824 */ /* 0x000fe200030e0603 */
[----:B-1----:R-:W-:Y:S02]  /*435b0*/  PRMT R39, R17, 0x7770, RZ ;  /* 0x0000777011277816 */ /* 0x002fe400000000ff */
        /* <DEDUP_REMOVED lines=30> */
[----:B0-----:R-:W-:Y:S01]  /*437a0*/  VIADD R22, R51, 0x16 ;  /* 0x0000001633167836 */ /* 0x001fe20000000000 */
[----:B-1----:R-:W-:-:S02]  /*437b0*/  PRMT R29, R17, 0x7773, RZ ;  /* 0x00007773111d7816 */ /* 0x002fc400000000ff */
[----:B------:R-:W-:Y:S01]  /*437c0*/  IMAD.X R17, R26, 0x1, R3, P6 ;  /* 0x000000011a117824 */ /* 0x000fe200030e0603 */
[----:B------:R-:W-:Y:S02]  /*437d0*/  PRMT R25, R18, 0x7770, RZ ;  /* 0x0000777012197816 */ /* 0x000fe400000000ff */
[----:B------:R-:W-:Y:S01]  /*437e0*/  ISETP.GE.AND P1, PT, R22, UR4, PT ;  /* 0x0000000416007c0c */ /* 0x000fe2000bf26270 */
[----:B------:R-:W-:Y:S01]  /*437f0*/  @P4 STG.E.U8 desc[UR32][R20.64], R29 ;  /* 0x0000001d14004986 */ /* 0x000fe2000c101120 */
[----:B------:R-:W-:Y:S01]  /*43800*/  ISETP.LT.AND P4, PT, R48, UR6, !P3 ;  /* 0x0000000630007c0c */ /* 0x000fe2000df81270 */
[----:B------:R-:W-:Y:S01]  /*43810*/  VIADD R28, R51, 0x17 ;  /* 0x00000017331c7836 */ /* 0x000fe20000000000 */
[C---:B------:R-:W-:Y:S01]  /*43820*/  IADD3 R22, P3, R27.reuse, R36, RZ ;  /* 0x000000241b167210 */ /* 0x040fe20007f7e0ff */
[----:B------:R-:W-:Y:S01]  /*43830*/  VIADD R27, R27, UR22 ;  /* 0x000000161b1b7c36 */ /* 0x000fe20008000000 */
[----:B------:R0:W-:Y:S01]  /*43840*/  @P5 STG.E.U8 desc[UR32][R16.64], R25 ;  /* 0x0000001910005986 */ /* 0x0001e2000c101120 */
[----:B------:R-:W-:Y:S01]  /*43850*/  ISETP.LT.AND P5, PT, R50, UR8, !P2 ;  /* 0x0000000832007c0c */ /* 0x000fe2000d7a1270 */
[----:B------:R-:W-:Y:S01]  /*43860*/  ULDC UR4, c[0x0][0x22c] ;  /* 0x00008b0000047ab9 */ /* 0x000fe20000000800 */
[----:B------:R-:W-:Y:S01]  /*43870*/  IMAD.X R23, R26, 0x1, R37, P3 ;  /* 0x000000011a177824 */ /* 0x000fe200018e0625 */
[----:B------:R-:W-:Y:S01]  /*43880*/  SHF.R.S32.HI R24, RZ, 0x1f, R27 ;  /* 0x0000001fff187819 */ /* 0x000fe2000001141b */
[----:B------:R-:W-:Y:S01]  /*43890*/  ULDC UR6, c[0x0][0x228] ;  /* 0x00008a0000067ab9 */ /* 0x000fe20000000800 */
[----:B------:R-:W-:Y:S01]  /*438a0*/  PRMT R31, R18, 0x7771, RZ ;  /* 0x00007771121f7816 */ /* 0x000fe200000000ff */
[----:B------:R-:W-:Y:S01]  /*438b0*/  ULDC UR8, c[0x0][0x228] ;  /* 0x00008a0000087ab9 */ /* 0x000fe20000000800 */
[----:B------:R-:W-:Y:S01]  /*438c0*/  ISETP.GE.AND P3, PT, R28, UR4, PT ;  /* 0x000000041c007c0c */ /* 0x000fe2000bf66270 */
[----:B------:R-:W-:Y:S01]  /*438d0*/  ULDC UR4, c[0x0][0x228] ;  /* 0x00008a0000047ab9 */ /* 0x000fe20000000800 */
[----:B0-----:R-:W-:Y:S01]  /*438e0*/  IADD3 R16, P6, R27, R0, RZ ;  /* 0x000000001b107210 */ /* 0x001fe20007fde0ff */
[----:B------:R0:W-:Y:S01]  /*438f0*/  @P4 STG.E.U8 desc[UR32][R22.64], R31 ;  /* 0x0000001f16004986 */ /* 0x0001e2000c101120 */
[----:B------:R-:W-:-:S03]  /*43900*/  PRMT R25, R18, 0x7772, RZ ;  /* 0x0000777212197816 */ /* 0x000fc600000000ff */
[----:B------:R-:W-:Y:S01]  /*43910*/  IMAD.X R17, R24, 0x1, R3, P6 ;  /* 0x0000000118117824 */ /* 0x000fe200030e0603 */
        /* <DEDUP_REMOVED lines=10> */
[----:B0-----:R-:W-:Y:S01]  /*439c0*/  VIADD R22, R51, 0x19 ;  /* 0x0000001933167836 */ /* 0x001fe20000000000 */
[----:B------:R-:W-:Y:S01]  /*439d0*/  ISETP.GE.AND P2, PT, R26, UR4, PT ;  /* 0x000000041a007c0c */ /* 0x000fe2000bf46270 */
[----:B------:R-:W-:Y:S01]  /*439e0*/  ULDC UR4, c[0x0][0x22c] ;  /* 0x00008b0000047ab9 */ /* 0x000fe20000000800 */
        /* <DEDUP_REMOVED lines=239> */
[----:B------:R-:W-:Y:S01]  /*448e0*/  @P4 STG.E.U8 desc[UR32][R12.64], R21 ;  /* 0x000000150c004986 */ /* 0x000fe2000c101120 */
        /* <DEDUP_REMOVED lines=10> */
[----:B------:R-:W-:Y:S01]  /*44990*/  SHF.R.S32.HI R16, RZ, 0x1f, R17 ;  /* 0x0000001fff107819 */ /* 0x000fe20000011411 */
[----:B------:R-:W-:Y:S01]  /*449a0*/  ULDC UR6, c[0x0][0x228] ;  /* 0x00008a0000067ab9 */ /* 0x000fe20000000800 */
[----:B0-----:R-:W-:Y:S01]  /*449b0*/  IADD3 R8, P6, R17, R0, RZ ;  /* 0x0000000011087210 */ /* 0x001fe20007fde0ff */
[----:B------:R-:W-:Y:S01]  /*449c0*/  ULDC UR8, c[0x0][0x228] ;  /* 0x00008a0000087ab9 */ /* 0x000fe20000000800 */
        /* <DEDUP_REMOVED lines=21> */
[----:B------:R-:W-:-:S02]  /*44b20*/  PRMT R19, R11, 0x7770, RZ ;  /* 0x000077700b137816 */ /* 0x000fc400000000ff */
[----:B------:R-:W-:Y:S01]  /*44b30*/  ISETP.LT.AND P1, PT, R48, UR6, !P1 ;  /* 0x0000000630007c0c */ /* 0x000fe2000cf21270 */
[----:B------:R-:W-:Y:S01]  /*44b40*/  IMAD.X R9, R10, 0x1, R3, P6 ;  /* 0x000000010a097824 */ /* 0x000fe200030e0603 */
[----:B------:R-:W-:Y:S01]  /*44b50*/  ISETP.GE.AND P4, PT, R14, UR4, PT ;  /* 0x000000040e007c0c */ /* 0x000fe2000bf86270 */
[----:B------:R-:W-:Y:S01]  /*44b60*/  ULDC UR4, c[0x0][0x228] ;  /* 0x00008a0000047ab9 */ /* 0x000fe20000000800 */
[C---:B------:R-:W-:Y:S01]  /*44b70*/  IADD3 R14, P6, R17.reuse, R36, RZ ;  /* 0x00000024110e7210 */ /* 0x040fe20007fde0ff */
[----:B------:R-:W-:Y:S01]  /*44b80*/  VIADD R17, R17, UR22 ;  /* 0x0000001611117c36 */ /* 0x000fe20008000000 */
[----:B------:R1:W-:Y:S01]  /*44b90*/  @P5 STG.E.U8 desc[UR32][R8.64], R19 ;  /* 0x0000001308005986 */ /* 0x0003e2000c101120 */
[----:B------:R-:W-:Y:S01]  /*44ba0*/  ISETP.LT.AND P5, PT, R50, UR4, !P3 ;  /* 0x0000000432007c0c */ /* 0x000fe2000dfa1270 */
[----:B------:R-:W-:Y:S01]  /*44bb0*/  ULDC UR4, c[0x0][0x228] ;  /* 0x00008a0000047ab9 */ /* 0x000fe20000000800 */
[----:B------:R-:W-:Y:S01]  /*44bc0*/  IMAD.X R15, R10, 0x1, R37, P6 ;  /* 0x000000010a0f7824 */ /* 0x000fe200030e0625 */
[----:B------:R-:W-:Y:S01]  /*44bd0*/  PRMT R25, R11, 0x7771, RZ ;  /* 0x000077710b197816 */ /* 0x000fe200000000ff */
[----:B------:R-:W-:Y:S01]  /*44be0*/  ULDC UR6, c[0x0][0x228] ;  /* 0x00008a0000067ab9 */ /* 0x000fe20000000800 */
[----:B------:R-:W-:-:S02]  /*44bf0*/  SHF.R.S32.HI R16, RZ, 0x1f, R17 ;  /* 0x0000001fff107819 */ /* 0x000fc40000011411 */
[----:B------:R-:W-:Y:S02]  /*44c00*/  IADD3 R10, P6, R17, R0, RZ ;  /* 0x00000000110a7210 */ /* 0x000fe40007fde0ff */
[----:B------:R-:W-:Y:S01]  /*44c10*/  ISETP.LT.AND P3, PT, R48, UR4, !P3 ;  /* 0x0000000430007c0c */ /* 0x000fe2000df61270 */
[----:B------:R4:W-:Y:S01]  /*44c20*/  @P1 STG.E.U8 desc[UR32][R14.64], R25 ;  /* 0x000000190e001986 */ /* 0x0009e2000c101120 */
[C---:B0-----:R-:W-:Y:S02]  /*44c30*/  PRMT R21, R11.reuse, 0x7773, RZ ;  /* 0x000077730b157816 */ /* 0x041fe400000000ff */
[----:B------:R-:W-:Y:S01]  /*44c40*/  PRMT R23, R11, 0x7772, RZ ;  /* 0x000077720b177816 */ /* 0x000fe200000000ff */
[----:B------:R-:W-:Y:S01]  /*44c50*/  IMAD.X R11, R16, 0x1, R3, P6 ;  /* 0x00000001100b7824 */ /* 0x000fe200030e0603 */
[C---:B-1----:R-:W-:Y:S01]  /*44c60*/  IADD3 R8, P1, R17.reuse, R36, RZ ;  /* 0x0000002411087210 */ /* 0x042fe20007f3e0ff */
[----:B------:R-:W-:Y:S01]  /*44c70*/  VIADD R19, R17, UR22 ;  /* 0x0000001611137c36 */ /* 0x000fe20008000000 */
[----:B------:R-:W-:Y:S01]  /*44c80*/  ISETP.LT.AND P6, PT, R50, UR6, !P2 ;  /* 0x0000000632007c0c */ /* 0x000fe2000d7c1270 */
[----:B------:R-:W-:Y:S01]  /*44c90*/  ULDC UR4, c[0x0][0x22c] ;  /* 0x00008b0000047ab9 */ /* 0x000fe20000000800 */
[----:B------:R0:W-:Y:S01]  /*44ca0*/  @P5 STG.E.U8 desc[UR32][R10.64], R23 ;  /* 0x000000170a005986 */ /* 0x0001e2000c101120 */
[----:B------:R-:W-:-:S02]  /*44cb0*/  IMAD.X R9, R16, 0x1, R37, P1 ;  /* 0x0000000110097824 */ /* 0x000fc400008e0625 */
[----:B----4-:R-:W-:Y:S01]  /*44cc0*/  VIADD R14, R51, 0x2a ;  /* 0x0000002a330e7836 */ /* 0x010fe20000000000 */
[----:B------:R-:W-:Y:S01]  /*44cd0*/  SHF.R.S32.HI R18, RZ, 0x1f, R19 ;  /* 0x0000001fff127819 */ /* 0x000fe20000011413 */
[----:B------:R-:W-:Y:S01]  /*44ce0*/  ULDC UR6, c[0x0][0x228] ;  /* 0x00008a0000067ab9 */ /* 0x000fe20000000800 */
[C---:B------:R-:W-:Y:S02]  /*44cf0*/  IADD3 R12, P5, R19.reuse, R0, RZ ;  /* 0x00000000130c7210 */ /* 0x040fe40007fbe0ff */
[----:B------:R-:W-:Y:S01]  /*44d00*/  ISETP.GE.AND P1, PT, R14, UR4, PT ;  /* 0x000000040e007c0c */ /* 0x000fe2000bf26270 */
[----:B------:R-:W-:Y:S01]  /*44d10*/  ULDC UR4, c[0x0][0x228] ;  /* 0x00008a0000047ab9 */ /* 0x000fe20000000800 */
[----:B------:R1:W-:Y:S01]  /*44d20*/  @P3 STG.E.U8 desc[UR32][R8.64], R21 ;  /* 0x0000001508003986 */ /* 0x0003e2000c101120 */
[----:B------:R-:W-:Y:S01]  /*44d30*/  IMAD.X R13, R18, 0x1, R3, P5 ;  /* 0x00000001120d7824 */ /* 0x000fe200028e0603 */
[----:B--2---:R-:W-:Y:S01]  /*44d40*/  PRMT R25, R32, 0x7770, RZ ;  /* 0x0000777020197816 */ /* 0x004fe200000000ff */
[C---:B------:R-:W-:Y:S01]  /*44d50*/  VIADD R17, R19.reuse, UR22 ;  /* 0x0000001613117c36 */ /* 0x040fe20008000000 */
[----:B------:R-:W-:Y:S01]  /*44d60*/  ISETP.LT.AND P3, PT, R48, UR4, !P2 ;  /* 0x0000000430007c0c */ /* 0x000fe2000d761270 */
[----:B------:R-:W-:Y:S01]  /*44d70*/  ULDC UR4, c[0x0][0x22c] ;  /* 0x00008b0000047ab9 */ /* 0x000fe20000000800 */
[----:B0-----:R-:W-:-:S02]  /*44d80*/  IADD3 R10, P2, R19, R36, RZ ;  /* 0x00000024130a7210 */ /* 0x001fc40007f5e0ff */
[----:B------:R-:W-:Y:S01]  /*44d90*/  ISETP.LT.AND P5, PT, R50, UR6, !P4 ;  /* 0x0000000632007c0c */ /* 0x000fe2000e7a1270 */
[----:B------:R0:W-:Y:S01]  /*44da0*/  @P6 STG.E.U8 desc[UR32][R12.64], R25 ;  /* 0x000000190c006986 */ /* 0x0001e2000c101120 */
[----:B-1----:R-:W-:Y:S01]  /*44db0*/  VIADD R8, R51, 0x2b ;  /* 0x0000002b33087836 */ /* 0x002fe20000000000 */
[----:B------:R-:W-:Y:S01]  /*44dc0*/  SHF.R.S32.HI R16, RZ, 0x1f, R17 ;  /* 0x0000001fff107819 */ /* 0x000fe20000011411 */
[----:B------:R-:W-:Y:S01]  /*44dd0*/  IMAD.X R11, R18, 0x1, R37, P2 ;  /* 0x00000001120b7824 */ /* 0x000fe200010e0625 */
[----:B------:R-:W-:Y:S01]  /*44de0*/  IADD3 R14, P6, R17, R0, RZ ;  /* 0x00000000110e7210 */ /* 0x000fe20007fde0ff */
[----:B------:R-:W-:Y:S01]  /*44df0*/  ULDC UR6, c[0x0][0x228] ;  /* 0x00008a0000067ab9 */ /* 0x000fe20000000800 */
[----:B------:R-:W-:Y:S02]  /*44e00*/  PRMT R23, R32, 0x7771, RZ ;  /* 0x0000777120177816 */ /* 0x000fe400000000ff */
[----:B------:R-:W-:Y:S01]  /*44e10*/  ISETP.GE.AND P2, PT, R8, UR4, PT ;  /* 0x0000000408007c0c */ /* 0x000fe2000bf46270 */
[----:B------:R-:W-:Y:S01]  /*44e20*/  ULDC UR4, c[0x0][0x228] ;  /* 0x00008a0000047ab9 */ /* 0x000fe20000000800 */
[----:B------:R-:W-:Y:S01]  /*44e30*/  IMAD.X R15, R16, 0x1, R3, P6 ;  /* 0x00000001100f7824 */ /* 0x000fe200030e0603 */
[----:B------:R-:W-:-:S02]  /*44e40*/  PRMT R21, R32, 0x7772, RZ ;  /* 0x0000777220157816 */ /* 0x000fc400000000ff */
[----:B------:R-:W-:Y:S01]  /*44e50*/  ISETP.LT.AND P4, PT, R48, UR4, !P4 ;  /* 0x0000000430007c0c */ /* 0x000fe2000e781270 */
[----:B------:R1:W-:Y:S01]  /*44e60*/  @P3 STG.E.U8 desc[UR32][R10.64], R23 ;  /* 0x000000170a003986 */ /* 0x0003e2000c101120 */
[C---:B------:R-:W-:Y:S01]  /*44e70*/  IADD3 R8, P3, R17.reuse, R36, RZ ;  /* 0x0000002411087210 */ /* 0x040fe20007f7e0ff */
[----:B------:R-:W-:Y:S01]  /*44e80*/  VIADD R19, R17, UR22 ;  /* 0x0000001611137c36 */ /* 0x000fe20008000000 */
[----:B------:R-:W-:Y:S01]  /*44e90*/  ULDC UR4, c[0x0][0x22c] ;  /* 0x00008b0000047ab9 */ /* 0x000fe20000000800 */
[----:B------:R2:W-:Y:S01]  /*44ea0*/  @P5 STG.E.U8 desc[UR32][R14.64], R21 ;  /* 0x000000150e005986 */ /* 0x0005e2000c101120 */
[----:B------:R-:W-:Y:S01]  /*44eb0*/  ISETP.LT.AND P5, PT, R50, UR6, !P1 ;  /* 0x0000000632007c0c */ /* 0x000fe2000cfa1270 */
[----:B------:R-:W-:Y:S01]  /*44ec0*/  IMAD.X R9, R16, 0x1, R37, P3 ;  /* 0x0000000110097824 */ /* 0x000fe200018e0625 */
[----:B------:R-:W-:Y:S01]  /*44ed0*/  SHF.R.S32.HI R18, RZ, 0x1f, R19 ;  /* 0x0000001fff127819 */ /* 0x000fe20000011413 */
[----:B------:R-:W-:Y:S01]  /*44ee0*/  ULDC UR6, c[0x0][0x228] ;  /* 0x00008a0000067ab9 */ /* 0x000fe20000000800 */
[----:B0-----:R-:W-:Y:S01]  /*44ef0*/  IADD3 R12, P6, R19, R0, RZ ;  /* 0x00000000130c7210 */ /* 0x001fe20007fde0ff */
[----:B-1----:R-:W-:Y:S01]  /*44f00*/  VIADD R10, R51, 0x2c ;  /* 0x0000002c330a7836 */ /* 0x002fe20000000000 */
[----:B------:R-:W-:-:S03]  /*44f10*/  PRMT R23, R32, 0x7773, RZ ;  /* 0x0000777320177816 */ /* 0x000fc600000000ff */
[----:B------:R-:W-:Y:S01]  /*44f20*/  IMAD.X R13, R18, 0x1, R3, P6 ;  /* 0x00000001120d7824 */ /* 0x000fe200030e0603 */
[----:B------:R-:W-:Y:S01]  /*44f30*/  ISETP.GE.AND P3, PT, R10, UR4, PT ;  /* 0x000000040a007c0c */ /* 0x000fe2000bf66270 */
[----:B------:R-:W-:Y:S01]  /*44f40*/  ULDC UR4, c[0x0][0x228] ;  /* 0x00008a0000047ab9 */ /* 0x000fe20000000800 */
[----:B------:R0:W-:Y:S01]  /*44f50*/  @P4 STG.E.U8 desc[UR32][R8.64], R23 ;  /* 0x0000001708004986 */ /* 0x0001e2000c101120 */
[----:B--2---:R-:W-:Y:S02]  /*44f60*/  PRMT R21, R33, 0x7770, RZ ;  /* 0x0000777021157816 */ /* 0x004fe400000000ff */
[----:B------:R-:W-:Y:S01]  /*44f70*/  ISETP.LT.AND P4, PT, R48, UR4, !P1 ;  /* 0x0000000430007c0c */ /* 0x000fe2000cf81270 */
[C---:B------:R-:W-:Y:S01]  /*44f80*/  VIADD R17, R19.reuse, UR22 ;  /* 0x0000001613117c36 */ /* 0x040fe20008000000 */
[----:B------:R-:W-:Y:S01]  /*44f90*/  IADD3 R10, P1, R19, R36, RZ ;  /* 0x00000024130a7210 */ /* 0x000fe20007f3e0ff */
[----:B------:R1:W-:Y:S01]  /*44fa0*/  @P5 STG.E.U8 desc[UR32][R12.64], R21 ;  /* 0x000000150c005986 */ /* 0x0003e2000c101120 */
[----:B------:R-:W-:Y:S01]  /*44fb0*/  ISETP.LT.AND P5, PT, R50, UR6, !P2 ;  /* 0x0000000632007c0c */ /* 0x000fe2000d7a1270 */
[----:B------:R-:W-:Y:S01]  /*44fc0*/  ULDC UR4, c[0x0][0x22c] ;  /* 0x00008b0000047ab9 */ /* 0x000fe20000000800 */
[----:B------:R-:W-:Y:S01]  /*44fd0*/  SHF.R.S32.HI R16, RZ, 0x1f, R17 ;  /* 0x0000001fff107819 */ /* 0x000fe20000011411 */
[----:B------:R-:W-:-:S02]  /*44fe0*/  IMAD.X R11, R18, 0x1, R37, P1 ;  /* 0x00000001120b7824 */ /* 0x000fc400008e0625 */
[----:B0-----:R-:W-:Y:S01]  /*44ff0*/  VIADD R8, R51, 0x2d ;  /* 0x0000002d33087836 */ /* 0x001fe20000000000 */
[----:B------:R-:W-:Y:S01]  /*45000*/  PRMT R23, R33, 0x7771, RZ ;  /* 0x0000777121177816 */ /* 0x000fe200000000ff */
[----:B------:R-:W-:Y:S01]  /*45010*/  ULDC UR6, c[0x0][0x228] ;  /* 0x00008a0000067ab9 */ /* 0x000fe20000000800 */
[----:B------:R-:W-:Y:S02]  /*45020*/  IADD3 R14, P6, R17, R0, RZ ;  /* 0x00000000110e7210 */ /* 0x000fe40007fde0ff */
[----:B------:R-:W-:Y:S01]  /*45030*/  ISETP.GE.AND P1, PT, R8, UR4, PT ;  /* 0x0000000408007c0c */ /* 0x000fe2000bf26270 */
[----:B------:R-:W-:Y:S01]  /*45040*/  ULDC UR4, c[0x0][0x228] ;  /* 0x00008a0000047ab9 */ /* 0x000fe20000000800 */
[----:B------:R0:W-:Y:S01]  /*45050*/  @P4 STG.E.U8 desc[UR32][R10.64], R23 ;  /* 0x000000170a004986 */ /* 0x0001e2000c101120 */
[----:B------:R-:W-:Y:S01]  /*45060*/  IMAD.X R15, R16, 0x1, R3, P6 ;  /* 0x00000001100f7824 */ /* 0x000fe200030e0603 */
[----:B-1----:R-:W-:Y:S02]  /*45070*/  PRMT R21, R33, 0x7772, RZ ;  /* 0x0000777221157816 */ /* 0x002fe400000000ff */
[----:B------:R-:W-:Y:S01]  /*45080*/  ISETP.LT.AND P4, PT, R48, UR4, !P2 ;  /* 0x0000000430007c0c */ /* 0x000fe2000d781270 */
[C---:B------:R-:W-:Y:S01]  /*45090*/  VIADD R19, R17.reuse, UR22 ;  /* 0x0000001611137c36 */ /* 0x040fe20008000000 */
[----:B------:R-:W-:Y:S01]  /*450a0*/  IADD3 R8, P2, R17, R36, RZ ;  /* 0x0000002411087210 */ /* 0x000fe20007f5e0ff */
[----:B------:R1:W-:Y:S01]  /*450b0*/  @P5 STG.E.U8 desc[UR32][R14.64], R21 ;  /* 0x000000150e005986 */ /* 0x0003e2000c101120 */
[----:B------:R-:W-:Y:S01]  /*450c0*/  ISETP.LT.AND P5, PT, R50, UR6, !P3 ;  /* 0x0000000632007c0c */ /* 0x000fe2000dfa1270 */
[----:B------:R-:W-:Y:S01]  /*450d0*/  ULDC UR6, c[0x0][0x228] ;  /* 0x00008a0000067ab9 */ /* 0x000fe20000000800 */
[----:B------:R-:W-:Y:S01]  /*450e0*/  PRMT R33, R33, 0x7773, RZ ;  /* 0x0000777321217816 */ /* 0x000fe200000000ff */
[----:B------:R-:W-:Y:S01]  /*450f0*/  IMAD.X R9, R16, 0x1, R37, P2 ;  /* 0x0000000110097824 */ /* 0x000fe200010e0625 */
[----:B------:R-:W-:Y:S01]  /*45100*/  SHF.R.S32.HI R18, RZ, 0x1f, R19 ;  /* 0x0000001fff127819 */ /* 0x000fe20000011413 */
[----:B0-----:R-:W-:Y:S01]  /*45110*/  VIADD R10, R51, 0x2e ;  /* 0x0000002e330a7836 */ /* 0x001fe20000000000 */
[----:B------:R-:W-:Y:S01]  /*45120*/  IADD3 R12, P6, R19, R0, RZ ;  /* 0x00000000130c7210 */ /* 0x000fe20007fde0ff */
[----:B------:R-:W-:-:S02]  /*45130*/  ULDC UR4, c[0x0][0x22c] ;  /* 0x00008b0000047ab9 */ /* 0x000fc40000000800 */
[----:B------:R0:W-:Y:S01]  /*45140*/  @P4 STG.E.U8 desc[UR32][R8.64], R33 ;  /* 0x0000002108004986 */ /* 0x0001e2000c101120 */
[----:B------:R-:W-:Y:S01]  /*45150*/  ISETP.LT.AND P4, PT, R48, UR6, !P3 ;  /* 0x0000000630007c0c */ /* 0x000fe2000df81270 */
[----:B------:R-:W-:Y:S01]  /*45160*/  IMAD.X R13, R18, 0x1, R3, P6 ;  /* 0x00000001120d7824 */ /* 0x000fe200030e0603 */
[----:B-1----:R-:W-:Y:S01]  /*45170*/  PRMT R15, R34, 0x7770, RZ ;  /* 0x00007770220f7816 */ /* 0x002fe200000000ff */
[----:B------:R-:W-:Y:S01]  /*45180*/  VIADD R16, R51, 0x2f ;  /* 0x0000002f33107836 */ /* 0x000fe20000000000 */
        /* <DEDUP_REMOVED lines=11> */
[----:B0-----:R-:W-:Y:S02]  /*45240*/  IADD3 R8, P6, R19, R0, RZ ;  /* 0x0000000013087210 */ /* 0x001fe40007fde0ff */
[----:B------:R-:W-:Y:S01]  /*45250*/  ISETP.GE.AND P3, PT, R16, UR4, PT ;  /* 0x0000000410007c0c */ /* 0x000fe2000bf66270 */
[----:B------:R-:W-:Y:S01]  /*45260*/  ULDC UR4, c[0x0][0x228] ;  /* 0x00008a0000047ab9 */ /* 0x000fe20000000800 */
[----:B------:R0:W-:Y:S01]  /*45270*/  @P4 STG.E.U8 desc[UR32][R10.64], R21 ;  /* 0x000000150a004986 */ /* 0x0001e2000c101120 */
[----:B------:R-:W-:Y:S01]  /*45280*/  IMAD.X R9, R14, 0x1, R3, P6 ;  /* 0x000000010e097824 */ /* 0x000fe200030e0603 */
[----:B-1----:R-:W-:Y:S02]  /*45290*/  PRMT R15, R34, 0x7772, RZ ;  /* 0x00007772220f7816 */ /* 0x002fe400000000ff */
        /* <DEDUP_REMOVED lines=8> */
[----:B------:R-:W-:Y:S01]  /*45320*/  PRMT R17, R34, 0x7773, RZ ;  /* 0x0000777322117816 */ /* 0x000fe200000000ff */
[----:B0-----:R-:W-:Y:S01]  /*45330*/  VIADD R10, R51, 0x31 ;  /* 0x00000031330a7836 */ /* 0x001fe20000000000 */
[----:B------:R-:W-:Y:S01]  /*45340*/  SHF.R.S32.HI R14, RZ, 0x1f, R19 ;  /* 0x0000001fff0e7819 */ /* 0x000fe20000011413 */
[----:B------:R-:W-:Y:S01]  /*45350*/  ULDC UR6, c[0x0][0x228] ;  /* 0x00008a0000067ab9 */ /* 0x000fe20000000800 */
[----:B------:R-:W-:Y:S01]  /*45360*/  ISETP.GE.AND P1, PT, R16, UR4, PT ;  /* 0x0000000410007c0c */ /* 0x000fe2000bf26270 */
[----:B------:R-:W-:Y:S01]  /*45370*/  ULDC UR4, c[0x0][0x22c] ;  /* 0x00008b0000047ab9 */ /* 0x000fe20000000800 */
[----:B-1----:R-:W-:Y:S01]  /*45380*/  IADD3 R8, P6, R19, R0, RZ ;  /* 0x0000000013087210 */ /* 0x002fe20007fde0ff */
[----:B------:R0:W-:Y:S01]  /*45390*/  @P4 STG.E.U8 desc[UR32][R12.64], R17 ;  /* 0x000000110c004986 */ /* 0x0001e2000c101120 */
[----:B------:R-:W-:Y:S01]  /*453a0*/  ISETP.LT.AND P2, PT, R48, UR6, !P2 ;  /* 0x0000000630007c0c */ /* 0x000fe2000d741270 */
[----:B------:R-:W-:Y:S01]  /*453b0*/  ULDC UR6, c[0x0][0x228] ;  /* 0x00008a0000067ab9 */ /* 0x000fe20000000800 */
        /* <DEDUP_REMOVED lines=10> */
[----:B------:R-:W-:-:S02]  /*45460*/  PRMT R23, R35, 0x7771, RZ ;  /* 0x0000777123177816 */ /* 0x000fc400000000ff */
[----:B------:R-:W-:Y:S02]  /*45470*/  SHF.R.S32.HI R16, RZ, 0x1f, R19 ;  /* 0x0000001fff107819 */ /* 0x000fe40000011413 */
[C---:B0-----:R-:W-:Y:S02]  /*45480*/  IADD3 R12, P6, R19.reuse, R0, RZ ;  /* 0x00000000130c7210 */ /* 0x041fe40007fde0ff */
[----:B------:R-:W-:Y:S01]  /*45490*/  ISETP.LT.AND P3, PT, R48, UR4, !P3 ;  /* 0x0000000430007c0c */ /* 0x000fe2000df61270 */
[----:B------:R0:W-:Y:S01]  /*454a0*/  @P2 STG.E.U8 desc[UR32][R10.64], R23 ;  /* 0x000000170a002986 */ /* 0x0001e2000c101120 */
[----:B-1----:R-:W-:Y:S01]  /*454b0*/  IADD3 R8, P2, R19, R36, RZ ;  /* 0x0000002413087210 */ /* 0x002fe20007f5e0ff */
[C---:B------:R-:W-:Y:S01]  /*454c0*/  IMAD.X R13, R16.reuse, 0x1, R3, P6 ;  /* 0x00000001100d7824 */ /* 0x040fe200030e0603 */
[----:B------:R-:W-:Y:S01]  /*454d0*/  PRMT R21, R35, 0x7773, RZ ;  /* 0x0000777323157816 */ /* 0x000fe200000000ff */
[----:B------:R-:W-:Y:S01]  /*454e0*/  VIADD R17, R19, UR22 ;  /* 0x0000001613117c36 */ /* 0x000fe20008000000 */
[----:B------:R-:W-:Y:S01]  /*454f0*/  PRMT R35, R35, 0x7772, RZ ;  /* 0x0000777223237816 */ /* 0x000fe200000000ff */
[----:B------:R-:W-:Y:S01]  /*45500*/  IMAD.X R9, R16, 0x1, R37, P2 ;  /* 0x0000000110097824 */ /* 0x000fe200010e0625 */
[----:B------:R-:W-:Y:S01]  /*45510*/  ISETP.LT.AND P6, PT, R50, UR6, !P1 ;  /* 0x0000000632007c0c */ /* 0x000fe2000cfc1270 */
[----:B------:R-:W-:Y:S01]  /*45520*/  ULDC UR4, c[0x0][0x22c] ;  /* 0x00008b0000047ab9 */ /* 0x000fe20000000800 */
[----:B0-----:R-:W-:Y:S01]  /*45530*/  VIADD R10, R51, 0x32 ;  /* 0x00000032330a7836 */ /* 0x001fe20000000000 */
[----:B------:R-:W-:Y:S01]  /*45540*/  @P5 STG.E.U8 desc[UR32][R12.64], R35 ;  /* 0x000000230c005986 */ /* 0x000fe2000c101120 */
[----:B------:R-:W-:Y:S01]  /*45550*/  SHF.R.S32.HI R18, RZ, 0x1f, R17 ;  /* 0x0000001fff127819 */ /* 0x000fe20000011411 */
[----:B------:R-:W-:Y:S01]  /*45560*/  ULDC UR6, c[0x0][0x228] ;  /* 0x00008a0000067ab9 */ /* 0x000fe20000000800 */
[----:B------:R-:W-:-:S02]  /*45570*/  IADD3 R14, P5, R17, R0, RZ ;  /* 0x00000000110e7210 */ /* 0x000fc40007fbe0ff */
[----:B------:R-:W-:Y:S01]  /*45580*/  ISETP.GE.AND P2, PT, R10, UR4, PT ;  /* 0x000000040a007c0c */ /* 0x000fe2000bf46270 */
[----:B------:R-:W-:Y:S01]  /*45590*/  ULDC UR4, c[0x0][0x228] ;  /* 0x00008a0000047ab9 */ /* 0x000fe20000000800 */
[----:B------:R0:W-:Y:S01]  /*455a0*/  @P3 STG.E.U8 desc[UR32][R8.64], R21 ;  /* 0x0000001508003986 */ /* 0x0001e2000c101120 */
[----:B------:R-:W-:Y:S01]  /*455b0*/  ISETP.LT.AND P3, PT, R48, UR4, !P1 ;  /* 0x0000000430007c0c */ /* 0x000fe2000cf61270 */
[----:B------:R-:W-:Y:S01]  /*455c0*/  IMAD.X R15, R18, 0x1, R3, P5 ;  /* 0x00000001120f7824 */ /* 0x000fe200028e0603 */
[----:B---3--:R-:W-:Y:S01]  /*455d0*/  PRMT R23, R4, 0x7770, RZ ;  /* 0x0000777004177816 */ /* 0x008fe200000000ff */
[C---:B------:R-:W-:Y:S01]  /*455e0*/  VIADD R19, R17.reuse, UR22 ;  /* 0x0000001611137c36 */ /* 0x040fe20008000000 */
[----:B------:R-:W-:Y:S01]  /*455f0*/  IADD3 R10, P1, R17, R36, RZ ;  /* 0x00000024110a7210 */ /* 0x000fe20007f3e0ff */
[----:B------:R-:W-:Y:S01]  /*45600*/  ULDC UR4, c[0x0][0x22c] ;  /* 0x00008b0000047ab9 */ /* 0x000fe20000000800 */
[----:B------:R-:W-:Y:S01]  /*45610*/  ISETP.LT.AND P5, PT, R50, UR6, !P4 ;  /* 0x0000000632007c0c */ /* 0x000fe2000e7a1270 */
[----:B------:R1:W-:Y:S01]  /*45620*/  @P6 STG.E.U8 desc[UR32][R14.64], R23 ;  /* 0x000000170e006986 */ /* 0x0003e2000c101120 */
[----:B0-----:R-:W-:-:S02]  /*45630*/  VIADD R8, R51, 0x33 ;  /* 0x0000003333087836 */ /* 0x001fc40000000000 */
[----:B------:R-:W-:Y:S01]  /*45640*/  IMAD.X R11, R18, 0x1, R37, P1 ;  /* 0x00000001120b7824 */ /* 0x000fe200008e0625 */
[----:B------:R-:W-:Y:S02]  /*45650*/  SHF.R.S32.HI R16, RZ, 0x1f, R19 ;  /* 0x0000001fff107819 */ /* 0x000fe40000011413 */
[----:B------:R-:W-:Y:S01]  /*45660*/  PRMT R21, R4, 0x7772, RZ ;  /* 0x0000777204157816 */ /* 0x000fe200000000ff */
[C---:B------:R-:W-:Y:S01]  /*45670*/  VIADD R17, R19.reuse, UR22 ;  /* 0x0000001613117c36 */ /* 0x040fe20008000000 */
[----:B------:R-:W-:Y:S01]  /*45680*/  ISETP.GE.AND P1, PT, R8, UR4, PT ;  /* 0x0000000408007c0c */ /* 0x000fe2000bf26270 */
[----:B------:R-:W-:Y:S01]  /*45690*/  ULDC UR4, c[0x0][0x228] ;  /* 0x00008a0000047ab9 */ /* 0x000fe20000000800 */
[----:B-1----:R-:W-:Y:S01]  /*456a0*/  PRMT R23, R4, 0x7771, RZ ;  /* 0x0000777104177816 */ /* 0x002fe200000000ff */
[----:B------:R-:W-:Y:S01]  /*456b0*/  ULDC UR6, c[0x0][0x228] ;  /* 0x00008a0000067ab9 */ /* 0x000fe20000000800 */
[C---:B------:R-:W-:Y:S02]  /*456c0*/  IADD3 R12, P6, R19.reuse, R0, RZ ;  /* 0x00000000130c7210 */ /* 0x040fe40007fde0ff */
[----:B------:R-:W-:Y:S01]  /*456d0*/  ISETP.LT.AND P4, PT, R48, UR4, !P4 ;  /* 0x0000000430007c0c */ /* 0x000fe2000e781270 */
[----:B------:R0:W-:Y:S01]  /*456e0*/  @P3 STG.E.U8 desc[UR32][R10.64], R23 ;  /* 0x000000170a003986 */ /* 0x0001e2000c101120 */
[----:B------:R-:W-:Y:S01]  /*456f0*/  IADD3 R8, P3, R19, R36, RZ ;  /* 0x0000002413087210 */ /* 0x000fe20007f7e0ff */
[----:B------:R-:W-:Y:S01]  /*45700*/  IMAD.X R13, R16, 0x1, R3, P6 ;  /* 0x00000001100d7824 */ /* 0x000fe200030e0603 */
[----:B------:R-:W-:Y:S01]  /*45710*/  PRMT R19, R4, 0x7773, RZ ;  /* 0x0000777304137816 */ /* 0x000fe200000000ff */
[----:B------:R-:W-:-:S02]  /*45720*/  ULDC UR4, c[0x0][0x22c] ;  /* 0x00008b0000047ab9 */ /* 0x000fc40000000800 */
[----:B------:R-:W-:Y:S01]  /*45730*/  IMAD.X R9, R16, 0x1, R37, P3 ;  /* 0x0000000110097824 */ /* 0x000fe200018e0625 */
[----:B------:R1:W-:Y:S01]  /*45740*/  @P5 STG.E.U8 desc[UR32][R12.64], R21 ;  /* 0x000000150c005986 */ /* 0x0003e2000c101120 */
[----:B------:R-:W-:Y:S01]  /*45750*/  ISETP.LT.AND P5, PT, R50, UR6, !P2 ;  /* 0x0000000632007c0c */ /* 0x000fe2000d7a1270 */
[----:B------:R-:W-:Y:S01]  /*45760*/  ULDC UR6, c[0x0][0x228] ;  /* 0x00008a0000067ab9 */ /* 0x000fe20000000800 */
[----:B0-----:R-:W-:Y:S02]  /*45770*/  VIADD R10, R51, 0x34 ;  /* 0x00000034330a7836 */ /* 0x001fe40000000000 */
[----:B------:R0:W-:Y:S01]  /*45780*/  @P4 STG.E.U8 desc[UR32][R8.64], R19 ;  /* 0x0000001308004986 */ /* 0x0001e2000c101120 */
[----:B------:R-:W-:Y:S02]  /*45790*/  SHF.R.S32.HI R18, RZ, 0x1f, R17 ;  /* 0x0000001fff127819 */ /* 0x000fe40000011411 */
[----:B------:R-:W-:Y:S02]  /*457a0*/  IADD3 R14, P6, R17, R0, RZ ;  /* 0x00000000110e7210 */ /* 0x000fe40007fde0ff */
[----:B------:R-:W-:Y:S01]  /*457b0*/  ISETP.LT.AND P4, PT, R48, UR6, !P2 ;  /* 0x0000000630007c0c */ /* 0x000fe2000d781270 */
[----:B-1----:R-:W-:Y:S01]  /*457c0*/  VIADD R12, R51, 0x35 ;  /* 0x00000035330c7836 */ /* 0x002fe20000000000 */
[----:B------:R-:W-:Y:S01]  /*457d0*/  ISETP.GE.AND P3, PT, R10, UR4, PT ;  /* 0x000000040a007c0c */ /* 0x000fe2000bf66270 */
[C---:B------:R-:W-:Y:S01]  /*457e0*/  IMAD.X R15, R18.reuse, 0x1, R3, P6 ;  /* 0x00000001120f7824 */ /* 0x040fe200030e0603 */
[----:B------:R-:W-:Y:S01]  /*457f0*/  IADD3 R10, P2, R17, R36, RZ ;  /* 0x00000024110a7210 */ /* 0x000fe20007f5e0ff */
[----:B------:R-:W-:Y:S01]  /*45800*/  ULDC UR4, c[0x0][0x22c] ;  /* 0x00008b0000047ab9 */ /* 0x000fe20000000800 */
[----:B------:R-:W-:Y:S01]  /*45810*/  PRMT R13, R5, 0x7770, RZ ;  /* 0x00007770050d7816 */ /* 0x000fe200000000ff */
[----:B------:R-:W-:Y:S01]  /*45820*/  VIADD R17, R17, UR22 ;  /* 0x0000001611117c36 */ /* 0x000fe20008000000 */
[----:B------:R-:W-:Y:S01]  /*45830*/  PRMT R21, R5, 0x7771, RZ ;  /* 0x0000777105157816 */ /* 0x000fe200000000ff */
[----:B------:R-:W-:Y:S01]  /*45840*/  IMAD.X R11, R18, 0x1, R37, P2 ;  /* 0x00000001120b7824 */ /* 0x000fe200010e0625 */
[----:B------:R-:W-:Y:S01]  /*45850*/  ISETP.GE.AND P2, PT, R12, UR4, PT ;  /* 0x000000040c007c0c */ /* 0x000fe2000bf46270 */
[----:B------:R1:W-:Y:S01]  /*45860*/  @P5 STG.E.U8 desc[UR32][R14.64], R13 ;  /* 0x0000000d0e005986 */ /* 0x0003e2000c101120 */
[----:B------:R-:W-:Y:S01]  /*45870*/  ISETP.LT.AND P5, PT, R50, UR8, !P1 ;  /* 0x0000000832007c0c */ /* 0x000fe2000cfa1270 */
[----:B------:R-:W-:Y:S01]  /*45880*/  ULDC UR4, c[0x0][0x228] ;  /* 0x00008a0000047ab9 */ /* 0x000fe20000000800 */
[----:B------:R-:W-:Y:S01]  /*45890*/  SHF.R.S32.HI R4, RZ, 0x1f, R17 ;  /* 0x0000001fff047819 */ /* 0x000fe20000011411 */
[----:B------:R2:W-:Y:S01]  /*458a0*/  @P4 STG.E.U8 desc[UR32][R10.64], R21 ;  /* 0x000000150a004986 */ /* 0x0005e2000c101120 */
[C---:B0-----:R-:W-:Y:S01]  /*458b0*/  IADD3 R8, P6, R17.reuse, R0, RZ ;  /* 0x0000000011087210 */ /* 0x041fe20007fde0ff */
[----:B------:R-:W-:Y:S01]  /*458c0*/  ULDC UR6, c[0x0][0x228] ;  /* 0x00008a0000067ab9 */ /* 0x000fe20000000800 */
[----:B------:R-:W-:Y:S01]  /*458d0*/  ISETP.LT.AND P4, PT, R48, UR4, !P1 ;  /* 0x0000000430007c0c */ /* 0x000fe2000cf81270 */
[----:B------:R-:W-:Y:S01]  /*458e0*/  ULDC UR4, c[0x0][0x228] ;  /* 0x00008a0000047ab9 */ /* 0x000fe20000000800 */
[----:B------:R-:W-:Y:S01]  /*458f0*/  IADD3 R12, P1, R17, R36, RZ ;  /* 0x00000024110c7210 */ /* 0x000fe20007f3e0ff */
[C---:B------:R-:W-:Y:S01]  /*45900*/  IMAD.X R9, R4.reuse, 0x1, R3, P6 ;  /* 0x0000000104097824 */ /* 0x040fe200030e0603 */
[----:B------:R-:W-:Y:S01]  /*45910*/  PRMT R19, R5, 0x7772, RZ ;  /* 0x0000777205137816 */ /* 0x000fe200000000ff */
[----:B-1----:R-:W-:Y:S01]  /*45920*/  VIADD R15, R17, UR22 ;  /* 0x00000016110f7c36 */ /* 0x002fe20008000000 */
[----:B------:R-:W-:Y:S01]  /*45930*/  PRMT R17, R5, 0x7773, RZ ;  /* 0x0000777305117816 */ /* 0x000fe200000000ff */
[----:B------:R-:W-:-:S02]  /*45940*/  IMAD.X R13, R4, 0x1, R37, P1 ;  /* 0x00000001040d7824 */ /* 0x000fc400008e0625 */
[----:B------:R0:W-:Y:S01]  /*45950*/  @P5 STG.E.U8 desc[UR32][R8.64], R19 ;  /* 0x0000001308005986 */ /* 0x0001e2000c101120 */
[----:B------:R-:W-:Y:S01]  /*45960*/  VIADD R14, R51, 0x36 ;  /* 0x00000036330e7836 */ /* 0x000fe20000000000 */
[----:B------:R-:W-:Y:S01]  /*45970*/  ISETP.LT.AND P5, PT, R50, UR4, !P3 ;  /* 0x0000000432007c0c */ /* 0x000fe2000dfa1270 */
[----:B------:R-:W-:Y:S01]  /*45980*/  ULDC UR4, c[0x0][0x228] ;  /* 0x00008a0000047ab9 */ /* 0x000fe20000000800 */
[----:B------:R1:W-:Y:S01]  /*45990*/  @P4 STG.E.U8 desc[UR32][R12.64], R17 ;  /* 0x000000110c004986 */ /* 0x0003e2000c101120 */
[----:B------:R-:W-:Y:S01]  /*459a0*/  ISETP.LT.AND P4, PT, R48, UR4, !P3 ;  /* 0x0000000430007c0c */ /* 0x000fe2000df81270 */
[----:B------:R-:W-:Y:S01]  /*459b0*/  ULDC UR4, c[0x0][0x228] ;  /* 0x00008a0000047ab9 */ /* 0x000fe20000000800 */
[----:B------:R-:W-:Y:S01]  /*459c0*/  ISETP.GE.AND P1, PT, R14, UR5, PT ;  /* 0x000000050e007c0c */ /* 0x000fe2000bf26270 */
[----:B------:R-:W-:Y:S01]  /*459d0*/  ULDC UR5, c[0x0][0x228] ;  /* 0x00008a0000057ab9 */ /* 0x000fe20000000800 */
[----:B--2---:R-:W-:Y:S02]  /*459e0*/  SHF.R.S32.HI R10, RZ, 0x1f, R15 ;  /* 0x0000001fff0a7819 */ /* 0x004fe4000001140f */
[----:B------:R-:W-:-:S02]  /*459f0*/  IADD3 R4, P6, R15, R0, RZ ;  /* 0x000000000f047210 */ /* 0x000fc40007fde0ff */
[C---:B------:R-:W-:Y:S01]  /*45a00*/  IADD3 R14, P3, R15.reuse, R36, RZ ;  /* 0x000000240f0e7210 */ /* 0x040fe20007f7e0ff */
[----:B0-----:R-:W-:Y:S01]  /*45a10*/  VIADD R9, R15, UR22 ;  /* 0x000000160f097c36 */ /* 0x001fe20008000000 */
[----:B------:R-:W-:Y:S01]  /*45a20*/  PRMT R11, R6, 0x7770, RZ ;  /* 0x00007770060b7816 */ /* 0x000fe200000000ff */
[----:B------:R-:W-:Y:S01]  /*45a30*/  IMAD.X R5, R10, 0x1, R3, P6 ;  /* 0x000000010a057824 */ /* 0x000fe200030e0603 */
[----:B------:R-:W-:Y:S01]  /*45a40*/  PRMT R21, R6, 0x7771, RZ ;  /* 0x0000777106157816 */ /* 0x000fe200000000ff */
[----:B------:R-:W-:Y:S02]  /*45a50*/  IMAD.X R15, R10, 0x1, R37, P3 ;  /* 0x000000010a0f7824 */ /* 0x000fe400018e0625 */
[----:B------:R-:W-:Y:S01]  /*45a60*/  VIADD R8, R51, 0x37 ;  /* 0x0000003733087836 */ /* 0x000fe20000000000 */
[----:B------:R-:W-:Y:S01]  /*45a70*/  ISETP.LT.AND P6, PT, R50, UR5, !P2 ;  /* 0x0000000532007c0c */ /* 0x000fe2000d7c1270 */
[----:B------:R0:W-:Y:S01]  /*45a80*/  @P5 STG.E.U8 desc[UR32][R4.64], R11 ;  /* 0x0000000b04005986 */ /* 0x0001e2000c101120 */
[----:B------:R-:W-:Y:S01]  /*45a90*/  SHF.R.S32.HI R16, RZ, 0x1f, R9 ;  /* 0x0000001fff107819 */ /* 0x000fe20000011409 */
[C---:B-1----:R-:W-:Y:S01]  /*45aa0*/  VIADD R17, R9.reuse, UR22 ;  /* 0x0000001609117c36 */ /* 0x042fe20008000000 */
[----:B------:R-:W-:Y:S01]  /*45ab0*/  ISETP.GE.AND P3, PT, R8, UR9, PT ;  /* 0x0000000908007c0c */ /* 0x000fe2000bf66270 */
[----:B------:R1:W-:Y:S01]  /*45ac0*/  @P4 STG.E.U8 desc[UR32][R14.64], R21 ;  /* 0x000000150e004986 */ /* 0x0003e2000c101120 */
[----:B------:R-:W-:Y:S01]  /*45ad0*/  ISETP.LT.AND P4, PT, R48, UR4, !P2 ;  /* 0x0000000430007c0c */ /* 0x000fe2000d781270 */
[----:B------:R-:W-:Y:S01]  /*45ae0*/  ULDC UR5, c[0x0][0x228] ;  /* 0x00008a0000057ab9 */ /* 0x000fe20000000800 */
[C---:B------:R-:W-:Y:S01]  /*45af0*/  IADD3 R12, P5, R9.reuse, R0, RZ ;  /* 0x00000000090c7210 */ /* 0x040fe20007fbe0ff */
[----:B------:R-:W-:Y:S01]  /*45b00*/  ULDC UR4, c[0x0][0x228] ;  /* 0x00008a0000047ab9 */ /* 0x000fe20000000800 */
[----:B0-----:R-:W-:-:S02]  /*45b10*/  IADD3 R4, P2, R9, R36, RZ ;  /* 0x0000002409047210 */ /* 0x001fc40007f5e0ff */
[----:B------:R0:W2:Y:S01]  /*45b20*/  LDS.128 R8, [R2] ;  /* 0x0000000002087984 */ /* 0x0000a20000000c00 */
[----:B------:R-:W-:Y:S01]  /*45b30*/  IMAD.X R13, R16, 0x1, R3, P5 ;  /* 0x00000001100d7824 */ /* 0x000fe200028e0603 */
[----:B------:R-:W-:Y:S01]  /*45b40*/  PRMT R19, R6, 0x7772, RZ ;  /* 0x0000777206137816 */ /* 0x000fe200000000ff */
[----:B------:R-:W-:Y:S01]  /*45b50*/  IMAD.X R5, R16, 0x1, R37, P2 ;  /* 0x0000000110057824 */ /* 0x000fe200010e0625 */
[----:B------:R-:W-:Y:S01]  /*45b60*/  ISETP.LT.AND P5, PT, R50, UR5, !P1 ;  /* 0x0000000532007c0c */ /* 0x000fe2000cfa1270 */
[C---:B------:R-:W-:Y:S01]  /*45b70*/  VIADD R18, R51.reuse, 0x38 ;  /* 0x0000003833127836 */ /* 0x040fe20000000000 */
[----:B-1----:R-:W-:Y:S01]  /*45b80*/  PRMT R21, R6, 0x7773, RZ ;  /* 0x0000777306157816 */ /* 0x002fe200000000ff */
[----:B------:R1:W-:Y:S01]  /*45b90*/  @P6 STG.E.U8 desc[UR32][R12.64], R19 ;  /* 0x000000130c006986 */ /* 0x0003e2000c101120 */
[----:B------:R-:W-:Y:S01]  /*45ba0*/  SHF.R.S32.HI R16, RZ, 0x1f, R17 ;  /* 0x0000001fff107819 */ /* 0x000fe20000011411 */
[----:B0-----:R-:W-:Y:S01]  /*45bb0*/  VIADD R2, R51, 0x39 ;  /* 0x0000003933027836 */ /* 0x001fe20000000000 */
[----:B------:R-:W-:Y:S01]  /*45bc0*/  PRMT R23, R7, 0x7771, RZ ;  /* 0x0000777107177816 */ /* 0x000fe200000000ff */
[----:B------:R0:W-:Y:S01]  /*45bd0*/  @P4 STG.E.U8 desc[UR32][R4.64], R21 ;  /* 0x0000001504004986 */ /* 0x0001e2000c101120 */
[----:B------:R-:W-:Y:S01]  /*45be0*/  ISETP.LT.AND P4, PT, R48, UR4, !P1 ;  /* 0x0000000430007c0c */ /* 0x000fe2000cf81270 */
[----:B------:R-:W-:Y:S01]  /*45bf0*/  ULDC UR4, c[0x0][0x228] ;  /* 0x00008a0000047ab9 */ /* 0x000fe20000000800 */
[----:B------:R-:W-:Y:S01]  /*45c00*/  ULDC UR5, c[0x0][0x228] ;  /* 0x00008a0000057ab9 */ /* 0x000fe20000000800 */
[----:B-1----:R-:W-:-:S02]  /*45c10*/  IADD3 R12, P6, R17, R0, RZ ;  /* 0x00000000110c7210 */ /* 0x002fc40007fde0ff */
[----:B------:R-:W-:-:S03]  /*45c20*/  PRMT R19, R7, 0x7770, RZ ;  /* 0x0000777007137816 */ /* 0x000fc600000000ff */
[----:B------:R-:W-:Y:S01]  /*45c30*/  IMAD.X R13, R16, 0x1, R3, P6 ;  /* 0x00000001100d7824 */ /* 0x000fe200030e0603 */
[C---:B------:R-:W-:Y:S01]  /*45c40*/  IADD3 R14, P1, R17.reuse, R36, RZ ;  /* 0x00000024110e7210 */ /* 0x040fe20007f3e0ff */
[----:B------:R-:W-:-:S03]  /*45c50*/  VIADD R17, R17, UR22 ;  /* 0x0000001611117c36 */ /* 0x000fc60008000000 */
[----:B------:R1:W-:Y:S01]  /*45c60*/  @P5 STG.E.U8 desc[UR32][R12.64], R19 ;  /* 0x000000130c005986 */ /* 0x0003e2000c101120 */
[----:B------:R-:W-:Y:S01]  /*45c70*/  ISETP.LT.AND P5, PT, R50, UR4, !P3 ;  /* 0x0000000432007c0c */ /* 0x000fe2000dfa1270 */
[----:B------:R-:W-:Y:S01]  /*45c80*/  IMAD.X R15, R16, 0x1, R37, P1 ;  /* 0x00000001100f7824 */ /* 0x000fe200008e0625 */
[----:B------:R-:W-:Y:S01]  /*45c90*/  ISETP.GE.AND P1, PT, R2, UR13, PT ;  /* 0x0000000d02007c0c */ /* 0x000fe2000bf26270 */
[----:B------:R-:W-:Y:S01]  /*45ca0*/  ULDC UR4, c[0x0][0x228] ;  /* 0x00008a0000047ab9 */ /* 0x000fe20000000800 */
[----:B------:R-:W-:Y:S02]  /*45cb0*/  SHF.R.S32.HI R2, RZ, 0x1f, R17 ;  /* 0x0000001fff027819 */ /* 0x000fe40000011411 */
[C---:B0-----:R-:W-:Y:S02]  /*45cc0*/  IADD3 R4, P6, R17.reuse, R0, RZ ;  /* 0x0000000011047210 */ /* 0x041fe40007fde0ff */
[----:B------:R-:W-:Y:S01]  /*45cd0*/  ISETP.LT.AND P3, PT, R48, UR4, !P3 ;  /* 0x0000000430007c0c */ /* 0x000fe2000df61270 */
[----:B------:R0:W-:Y:S01]  /*45ce0*/  @P4 STG.E.U8 desc[UR32][R14.64], R23 ;  /* 0x000000170e004986 */ /* 0x0001e2000c101120 */
[----:B------:R-:W-:Y:S01]  /*45cf0*/  ISETP.GE.AND P2, PT, R18, UR7, PT ;  /* 0x0000000712007c0c */ /* 0x000fe2000bf46270 */
[----:B------:R-:W-:Y:S01]  /*45d00*/  IMAD.X R5, R2, 0x1, R3, P6 ;  /* 0x0000000102057824 */ /* 0x000fe200030e0603 */
[C---:B-1----:R-:W-:Y:S01]  /*45d10*/  IADD3 R12, P4, R17.reuse, R36, RZ ;  /* 0x00000024110c7210 */ /* 0x042fe20007f9e0ff */
[----:B------:R-:W-:Y:S01]  /*45d20*/  VIADD R19, R17, UR22 ;  /* 0x0000001611137c36 */ /* 0x000fe20008000000 */
[C---:B------:R-:W-:Y:S01]  /*45d30*/  PRMT R21, R7.reuse, 0x7772, RZ ;  /* 0x0000777207157816 */ /* 0x040fe200000000ff */
[----:B------:R-:W-:Y:S01]  /*45d40*/  ULDC UR4, c[0x0][0x228] ;  /* 0x00008a0000047ab9 */ /* 0x000fe20000000800 */
[----:B------:R-:W-:Y:S01]  /*45d50*/  ISETP.LT.AND P6, PT, R50, UR5, !P2 ;  /* 0x0000000532007c0c */ /* 0x000fe2000d7c1270 */
[----:B------:R-:W-:Y:S01]  /*45d60*/  IMAD.X R13, R2, 0x1, R37, P4 ;  /* 0x00000001020d7824 */ /* 0x000fe200020e0625 */
[----:B------:R-:W-:Y:S01]  /*45d70*/  SHF.R.S32.HI R16, RZ, 0x1f, R19 ;  /* 0x0000001fff107819 */ /* 0x000fe20000011413 */
[----:B------:R1:W-:Y:S01]  /*45d80*/  @P5 STG.E.U8 desc[UR32][R4.64], R21 ;  /* 0x0000001504005986 */ /* 0x0003e2000c101120 */
[----:B0-----:R-:W-:Y:S01]  /*45d90*/  PRMT R15, R7, 0x7773, RZ ;  /* 0x00007773070f7816 */ /* 0x001fe200000000ff */
[----:B------:R-:W-:Y:S01]  /*45da0*/  ULDC UR5, c[0x0][0x228] ;  /* 0x00008a0000057ab9 */ /* 0x000fe20000000800 */
[----:B------:R-:W-:-:S03]  /*45db0*/  IADD3 R6, P5, R19, R0, RZ ;  /* 0x0000000013067210 */ /* 0x000fc60007fbe0ff */
[----:B------:R0:W-:Y:S01]  /*45dc0*/  @P3 STG.E.U8 desc[UR32][R12.64], R15 ;  /* 0x0000000f0c003986 */ /* 0x0001e2000c101120 */
[----:B------:R-:W-:Y:S01]  /*45dd0*/  ISETP.LT.AND P3, PT, R48, UR4, !P2 ;  /* 0x0000000430007c0c */ /* 0x000fe2000d761270 */
[----:B------:R-:W-:Y:S01]  /*45de0*/  IMAD.X R7, R16, 0x1, R3, P5 ;  /* 0x0000000110077824 */ /* 0x000fe200028e0603 */
[----:B--2---:R-:W-:Y:S01]  /*45df0*/  PRMT R17, R8, 0x7770, RZ ;  /* 0x0000777008117816 */ /* 0x004fe200000000ff */
[----:B------:R-:W-:Y:S01]  /*45e00*/  VIADD R14, R51, 0x3a ;  /* 0x0000003a330e7836 */ /* 0x000fe20000000000 */
[C---:B-1----:R-:W-:Y:S01]  /*45e10*/  IADD3 R4, P2, R19.reuse, R36, RZ ;  /* 0x0000002413047210 */ /* 0x042fe20007f5e0ff */
[----:B------:R-:W-:Y:S01]  /*45e20*/  VIADD R19, R19, UR22 ;  /* 0x0000001613137c36 */ /* 0x000fe20008000000 */
[----:B------:R-:W-:Y:S01]  /*45e30*/  ISETP.LT.AND P5, PT, R50, UR5, !P1 ;  /* 0x0000000532007c0c */ /* 0x000fe2000cfa1270 */
[----:B------:R1:W-:Y:S01]  /*45e40*/  @P6 STG.E.U8 desc[UR32][R6.64], R17 ;  /* 0x0000001106006986 */ /* 0x0003e2000c101120 */
[----:B------:R-:W-:Y:S01]  /*45e50*/  ULDC UR4, c[0x0][0x228] ;  /* 0x00008a0000047ab9 */ /* 0x000fe20000000800 */
[----:B------:R-:W-:Y:S01]  /*45e60*/  IMAD.X R5, R16, 0x1, R37, P2 ;  /* 0x0000000110057824 */ /* 0x000fe200010e0625 */
[----:B------:R-:W-:Y:S01]  /*45e70*/  SHF.R.S32.HI R2, RZ, 0x1f, R19 ;  /* 0x0000001fff027819 */ /* 0x000fe20000011413 */
[----:B------:R-:W-:Y:S01]  /*45e80*/  ULDC UR5, c[0x0][0x228] ;  /* 0x00008a0000057ab9 */ /* 0x000fe20000000800 */
[----:B0-----:R-:W-:-:S02]  /*45e90*/  IADD3 R12, P6, R19, R0, RZ ;  /* 0x00000000130c7210 */ /* 0x001fc40007fde0ff */
[C---:B------:R-:W-:Y:S02]  /*45ea0*/  PRMT R15, R8.reuse, 0x7772, RZ ;  /* 0x00007772080f7816 */ /* 0x040fe400000000ff */
[----:B-1----:R-:W-:Y:S01]  /*45eb0*/  PRMT R17, R8, 0x7771, RZ ;  /* 0x0000777108117816 */ /* 0x002fe200000000ff */
[----:B------:R-:W-:Y:S01]  /*45ec0*/  IMAD.X R13, R2, 0x1, R3, P6 ;  /* 0x00000001020d7824 */ /* 0x000fe200030e0603 */
[----:B------:R-:W-:Y:S02]  /*45ed0*/  ISETP.GE.AND P4, PT, R14, UR11, PT ;  /* 0x0000000b0e007c0c */ /* 0x000fe4000bf86270 */
[----:B------:R-:W-:Y:S01]  /*45ee0*/  ISETP.LT.AND P1, PT, R48, UR4, !P1 ;  /* 0x0000000430007c0c */ /* 0x000fe2000cf21270 */
[----:B------:R0:W-:Y:S01]  /*45ef0*/  @P3 STG.E.U8 desc[UR32][R4.64], R17 ;  /* 0x0000001104003986 */ /* 0x0001e2000c101120 */
[C---:B------:R-:W-:Y:S01]  /*45f00*/  IADD3 R6, P3, R19.reuse, R36, RZ ;  /* 0x0000002413067210 */ /* 0x040fe20007f7e0ff */
[----:B------:R-:W-:Y:S01]  /*45f10*/  ULDC UR4, c[0x0][0x228] ;  /* 0x00008a0000047ab9 */ /* 0x000fe20000000800 */
[----:B------:R-:W-:Y:S01]  /*45f20*/  VIADD R19, R19, UR22 ;  /* 0x0000001613137c36 */ /* 0x000fe20008000000 */
[----:B------:R1:W-:Y:S01]  /*45f30*/  @P5 STG.E.U8 desc[UR32][R12.64], R15 ;  /* 0x0000000f0c005986 */ /* 0x0003e2000c101120 */
[----:B------:R-:W-:Y:S01]  /*45f40*/  ISETP.LT.AND P5, PT, R50, UR4, !P4 ;  /* 0x0000000432007c0c */ /* 0x000fe2000e7a1270 */
[----:B------:R-:W-:Y:S01]  /*45f50*/  VIADD R14, R51, 0x3b ;  /* 0x0000003b330e7836 */ /* 0x000fe20000000000 */
[----:B------:R-:W-:Y:S01]  /*45f60*/  PRMT R21, R8, 0x7773, RZ ;  /* 0x0000777308157816 */ /* 0x000fe200000000ff */
[----:B------:R-:W-:Y:S01]  /*45f70*/  IMAD.X R7, R2, 0x1, R37, P3 ;  /* 0x0000000102077824 */ /* 0x000fe200018e0625 */
[----:B------:R-:W-:Y:S01]  /*45f80*/  SHF.R.S32.HI R2, RZ, 0x1f, R19 ;  /* 0x0000001fff027819 */ /* 0x000fe20000011413 */
[----:B------:R-:W-:Y:S01]  /*45f90*/  ULDC UR4, c[0x0][0x228] ;  /* 0x00008a0000047ab9 */ /* 0x000fe20000000800 */
[----:B0-----:R-:W-:-:S02]  /*45fa0*/  IADD3 R4, P6, R19, R0, RZ ;  /* 0x0000000013047210 */ /* 0x001fc40007fde0ff */
[----:B------:R-:W-:Y:S02]  /*45fb0*/  ISETP.GE.AND P2, PT, R14, UR17, PT ;  /* 0x000000110e007c0c */ /* 0x000fe4000bf46270 */
[----:B------:R-:W-:Y:S01]  /*45fc0*/  PRMT R17, R9, 0x7770, RZ ;  /* 0x0000777009117816 */ /* 0x000fe200000000ff */
[----:B------:R-:W-:Y:S01]  /*45fd0*/  IMAD.X R5, R2, 0x1, R3, P6 ;  /* 0x0000000102057824 */ /* 0x000fe200030e0603 */
[----:B------:R-:W-:Y:S01]  /*45fe0*/  ISETP.LT.AND P4, PT, R48, UR4, !P4 ;  /* 0x0000000430007c0c */ /* 0x000fe2000e781270 */
[C---:B-1----:R-:W-:Y:S01]  /*45ff0*/  VIADD R15, R19.reuse, UR22 ;  /* 0x00000016130f7c36 */ /* 0x042fe20008000000 */
[----:B------:R-:W-:Y:S01]  /*46000*/  ISETP.LT.AND P6, PT, R50, UR5, !P2 ;  /* 0x0000000532007c0c */ /* 0x000fe2000d7c1270 */
[----:B------:R0:W-:Y:S01]  /*46010*/  @P1 STG.E.U8 desc[UR32][R6.64], R21 ;  /* 0x0000001506001986 */ /* 0x0001e2000c101120 */
[----:B------:R-:W-:Y:S01]  /*46020*/  IADD3 R12, P1, R19, R36, RZ ;  /* 0x00000024130c7210 */ /* 0x000fe20007f3e0ff */
[----:B------:R-:W-:Y:S01]  /*46030*/  VIADD R14, R51, 0x3c ;  /* 0x0000003c330e7836 */ /* 0x000fe20000000000 */
[----:B------:R-:W-:Y:S01]  /*46040*/  SHF.R.S32.HI R8, RZ, 0x1f, R15 ;  /* 0x0000001fff087819 */ /* 0x000fe2000001140f */
[----:B------:R1:W-:Y:S01]  /*46050*/  @P5 STG.E.U8 desc[UR32][R4.64], R17 ;  /* 0x0000001104005986 */ /* 0x0003e2000c101120 */
[----:B------:R-:W-:Y:S01]  /*46060*/  PRMT R19, R9, 0x7772, RZ ;  /* 0x0000777209137816 */ /* 0x000fe200000000ff */
[----:B------:R-:W-:Y:S01]  /*46070*/  IMAD.X R13, R2, 0x1, R37, P1 ;  /* 0x00000001020d7824 */ /* 0x000fe200008e0625 */
[----:B------:R-:W-:Y:S01]  /*46080*/  ULDC UR4, c[0x0][0x228] ;  /* 0x00008a0000047ab9 */ /* 0x000fe20000000800 */
[----:B------:R-:W-:Y:S01]  /*46090*/  ULDC UR5, c[0x0][0x228] ;  /* 0x00008a0000057ab9 */ /* 0x000fe20000000800 */
[----:B0-----:R-:W-:-:S02]  /*460a0*/  IADD3 R6, P5, R15, R0, RZ ;  /* 0x000000000f067210 */ /* 0x001fc40007fbe0ff */
[----:B------:R-:W-:Y:S01]  /*460b0*/  PRMT R21, R9, 0x7771, RZ ;  /* 0x0000777109157816 */ /* 0x000fe200000000ff */
[----:B-1----:R-:W-:Y:S02]  /*460c0*/  VIADD R17, R15, UR22 ;  /* 0x000000160f117c36 */ /* 0x002fe40008000000 */
[----:B------:R-:W-:Y:S01]  /*460d0*/  IMAD.X R7, R8, 0x1, R3, P5 ;  /* 0x0000000108077824 */ /* 0x000fe200028e0603 */
[----:B------:R-:W-:Y:S01]  /*460e0*/  ISETP.GE.AND P3, PT, R14, UR15, PT ;  /* 0x0000000f0e007c0c */ /* 0x000fe2000bf66270 */
[----:B------:R0:W-:Y:S01]  /*460f0*/  @P4 STG.E.U8 desc[UR32][R12.64], R21 ;  /* 0x000000150c004986 */ /* 0x0001e2000c101120 */
[----:B------:R-:W-:-:S03]  /*46100*/  SHF.R.S32.HI R2, RZ, 0x1f, R17 ;  /* 0x0000001fff027819 */ /* 0x000fc60000011411 */
[----:B------:R1:W-:Y:S01]  /*46110*/  @P6 STG.E.U8 desc[UR32][R6.64], R19 ;  /* 0x0000001306006986 */ /* 0x0003e2000c101120 */
[----:B------:R-:W-:Y:S01]  /*46120*/  ISETP.LT.AND P2, PT, R48, UR4, !P2 ;  /* 0x0000000430007c0c */ /* 0x000fe2000d741270 */
[----:B------:R-:W-:Y:S01]  /*46130*/  VIADD R14, R51, 0x3d ;  /* 0x0000003d330e7836 */ /* 0x000fe20000000000 */
[----:B------:R-:W-:Y:S01]  /*46140*/  ISETP.LT.AND P5, PT, R50, UR5, !P3 ;  /* 0x0000000532007c0c */ /* 0x000fe2000dfa1270 */
[----:B------:R-:W-:Y:S01]  /*46150*/  ULDC UR4, c[0x0][0x228] ;  /* 0x00008a0000047ab9 */ /* 0x000fe20000000800 */
[----:B------:R-:W-:Y:S01]  /*46160*/  ISETP.LT.AND P3, PT, R48, UR6, !P3 ;  /* 0x0000000630007c0c */ /* 0x000fe2000df61270 */
[----:B------:R-:W-:Y:S01]  /*46170*/  ULDC UR5, c[0x0][0x228] ;  /* 0x00008a0000057ab9 */ /* 0x000fe20000000800 */
[----:B0-----:R-:W-:Y:S01]  /*46180*/  IADD3 R12, P6, R17, R0, RZ ;  /* 0x00000000110c7210 */ /* 0x001fe20007fde0ff */
[----:B------:R-:W-:Y:S01]  /*46190*/  ULDC UR6, c[0x0][0x228] ;  /* 0x00008a0000067ab9 */ /* 0x000fe20000000800 */
[----:B------:R-:W-:-:S03]  /*461a0*/  IADD3 R4, P4, R15, R36, RZ ;  /* 0x000000240f047210 */ /* 0x000fc60007f9e0ff */
[----:B------:R-:W-:Y:S01]  /*461b0*/  IMAD.X R13, R2, 0x1, R3, P6 ;  /* 0x00000001020d7824 */ /* 0x000fe200030e0603 */
[C---:B-1----:R-:W-:Y:S01]  /*461c0*/  IADD3 R6, P6, R17.reuse, R36, RZ ;  /* 0x0000002411067210 */ /* 0x042fe20007fde0ff */
[----:B------:R-:W-:Y:S01]  /*461d0*/  VIADD R17, R17, UR22 ;  /* 0x0000001611117c36 */ /* 0x000fe20008000000 */
[----:B------:R-:W-:Y:S01]  /*461e0*/  PRMT R23, R9, 0x7773, RZ ;  /* 0x0000777309177816 */ /* 0x000fe200000000ff */
[--C-:B------:R-:W-:Y:S01]  /*461f0*/  IMAD.X R5, R8, 0x1, R37.reuse, P4 ;  /* 0x0000000108057824 */ /* 0x100fe200020e0625 */
[----:B------:R-:W-:Y:S01]  /*46200*/  ISETP.GE.AND P1, PT, R14, UR21, PT ;  /* 0x000000150e007c0c */ /* 0x000fe2000bf26270 */
[----:B------:R-:W-:Y:S01]  /*46210*/  VIADD R14, R51, 0x3e ;  /* 0x0000003e330e7836 */ /* 0x000fe20000000000 */
[----:B------:R-:W-:Y:S01]  /*46220*/  PRMT R21, R10, 0x7770, RZ ;  /* 0x000077700a157816 */ /* 0x000fe200000000ff */
[----:B------:R-:W-:Y:S01]  /*46230*/  IMAD.X R7, R2, 0x1, R37, P6 ;  /* 0x0000000102077824 */ /* 0x000fe200030e0625 */
[----:B------:R-:W-:Y:S01]  /*46240*/  PRMT R19, R10, 0x7771, RZ ;  /* 0x000077710a137816 */ /* 0x000fe200000000ff */
[----:B------:R-:W-:Y:S01]  /*46250*/  VIADD R15, R17, UR22 ;  /* 0x00000016110f7c36 */ /* 0x000fe20008000000 */
[----:B------:R0:W-:Y:S01]  /*46260*/  @P2 STG.E.U8 desc[UR32][R4.64], R23 ;  /* 0x0000001704002986 */ /* 0x0001e2000c101120 */
[----:B------:R-:W-:-:S02]  /*46270*/  ISETP.GE.AND P4, PT, R14, UR19, PT ;  /* 0x000000130e007c0c */ /* 0x000fc4000bf86270 */
[----:B------:R-:W-:Y:S01]  /*46280*/  SHF.R.S32.HI R2, RZ, 0x1f, R17 ;  /* 0x0000001fff027819 */ /* 0x000fe20000011411 */
[----:B------:R-:W-:Y:S01]  /*46290*/  @P5 STG.E.U8 desc[UR32][R12.64], R21 ;  /* 0x000000150c005986 */ /* 0x000fe2000c101120 */
[----:B------:R-:W-:-:S03]  /*462a0*/  SHF.R.S32.HI R14, RZ, 0x1f, R15 ;  /* 0x0000001fff0e7819 */ /* 0x000fc6000001140f */
[----:B------:R1:W-:Y:S01]  /*462b0*/  @P3 STG.E.U8 desc[UR32][R6.64], R19 ;  /* 0x0000001306003986 */ /* 0x0003e2000c101120 */
[C---:B0-----:R-:W-:Y:S02]  /*462c0*/  IADD3 R4, P5, R17.reuse, R36, RZ ;  /* 0x0000002411047210 */ /* 0x041fe40007fbe0ff */
[-C--:B------:R-:W-:Y:S01]  /*462d0*/  IADD3 R8, P3, R17, R0.reuse, RZ ;  /* 0x0000000011087210 */ /* 0x080fe20007f7e0ff */
[C---:B------:R-:W-:Y:S01]  /*462e0*/  VIADD R17, R15.reuse, UR22 ;  /* 0x000000160f117c36 */ /* 0x040fe20008000000 */
[C---:B-1----:R-:W-:Y:S01]  /*462f0*/  IADD3 R6, P6, R15.reuse, R0, RZ ;  /* 0x000000000f067210 */ /* 0x042fe20007fde0ff */
[----:B------:R-:W-:Y:S01]  /*46300*/  IMAD.X R5, R2, 0x1, R37, P5 ;  /* 0x0000000102057824 */ /* 0x000fe200028e0625 */
[----:B------:R-:W-:-:S03]  /*46310*/  IADD3 R12, P5, R15, R36, RZ ;  /* 0x000000240f0c7210 */ /* 0x000fc60007fbe0ff */
[--C-:B------:R-:W-:Y:S01]  /*46320*/  IMAD.X R7, R14, 0x1, R3.reuse, P6 ;  /* 0x000000010e077824 */ /* 0x100fe200030e0603 */
[----:B------:R-:W-:Y:S01]  /*46330*/  ISETP.LT.AND P6, PT, R50, UR4, !P1 ;  /* 0x0000000432007c0c */ /* 0x000fe2000cfc1270 */
[----:B------:R-:W-:Y:S01]  /*46340*/  ULDC UR4, c[0x0][0x228] ;  /* 0x00008a0000047ab9 */ /* 0x000fe20000000800 */
[----:B------:R-:W-:Y:S01]  /*46350*/  IMAD.X R9, R2, 0x1, R3, P3 ;  /* 0x0000000102097824 */ /* 0x000fe200018e0603 */
[----:B------:R-:W-:Y:S01]  /*46360*/  ISETP.LT.AND P1, PT, R48, UR4, !P1 ;  /* 0x0000000430007c0c */ /* 0x000fe2000cf21270 */
[----:B------:R-:W-:Y:S01]  /*46370*/  IMAD.X R13, R14, 0x1, R37, P5 ;  /* 0x000000010e0d7824 */ /* 0x000fe200028e0625 */
[----:B------:R-:W-:Y:S01]  /*46380*/  IADD3 R2, P3, R17, R0, RZ ;  /* 0x0000000011027210 */ /* 0x000fe20007f7e0ff */
[----:B------:R-:W-:Y:S01]  /*46390*/  ULDC UR4, c[0x0][0x228] ;  /* 0x00008a0000047ab9 */ /* 0x000fe20000000800 */
[----:B------:R-:W-:Y:S02]  /*463a0*/  SHF.R.S32.HI R0, RZ, 0x1f, R17 ;  /* 0x0000001fff007819 */ /* 0x000fe40000011411 */
[----:B------:R-:W-:Y:S01]  /*463b0*/  ISETP.LT.AND P5, PT, R50, UR5, !P4 ;  /* 0x0000000532007c0c */ /* 0x000fe2000e7a1270 */
[----:B------:R-:W-:Y:S01]  /*463c0*/  ULDC UR5, c[0x0][0x228] ;  /* 0x00008a0000057ab9 */ /* 0x000fe20000000800 */
[----:B------:R-:W-:-:S02]  /*463d0*/  ISETP.LT.AND P4, PT, R48, UR4, !P4 ;  /* 0x0000000430007c0c */ /* 0x000fc4000e781270 */
[----:B------:R-:W-:Y:S02]  /*463e0*/  ISETP.LT.AND P2, PT, R50, UR6, !P0 ;  /* 0x0000000632007c0c */ /* 0x000fe4000c741270 */
[----:B------:R-:W-:Y:S01]  /*463f0*/  ISETP.LT.AND P0, PT, R48, UR5, !P0 ;  /* 0x0000000530007c0c */ /* 0x000fe2000c701270 */
[----:B------:R-:W-:Y:S01]  /*46400*/  IMAD.X R3, R0, 0x1, R3, P3 ;  /* 0x0000000100037824 */ /* 0x000fe200018e0603 */
[----:B------:R-:W-:Y:S02]  /*46410*/  IADD3 R36, P3, R17, R36, RZ ;  /* 0x0000002411247210 */ /* 0x000fe40007f7e0ff */
[C---:B------:R-:W-:Y:S02]  /*46420*/  PRMT R23, R10.reuse, 0x7772, RZ ;  /* 0x000077720a177816 */ /* 0x040fe400000000ff */
[----:B------:R-:W-:Y:S02]  /*46430*/  PRMT R21, R10, 0x7773, RZ ;  /* 0x000077730a157816 */ /* 0x000fe400000000ff */
[----:B------:R-:W-:-:S02]  /*46440*/  PRMT R15, R11, 0x7773, RZ ;  /* 0x000077730b0f7816 */ /* 0x000fc400000000ff */
[C---:B------:R-:W-:Y:S02]  /*46450*/  PRMT R17, R11.reuse, 0x7772, RZ ;  /* 0x000077720b117816 */ /* 0x040fe400000000ff */
[C---:B------:R-:W-:Y:S02]  /*46460*/  PRMT R19, R11.reuse, 0x7771, RZ ;  /* 0x000077710b137816 */ /* 0x040fe400000000ff */
[----:B------:R-:W-:Y:S01]  /*46470*/  PRMT R11, R11, 0x7770, RZ ;  /* 0x000077700b0b7816 */ /* 0x000fe200000000ff */
[----:B------:R0:W-:Y:S04]  /*46480*/  @P6 STG.E.U8 desc[UR32][R8.64], R23 ;  /* 0x0000001708006986 */ /* 0x0001e8000c101120 */
[----:B------:R0:W-:Y:S04]  /*46490*/  @P1 STG.E.U8 desc[UR32][R4.64], R21 ;  /* 0x0000001504001986 */ /* 0x0001e8000c101120 */
[----:B------:R0:W-:Y:S04]  /*464a0*/  @P5 STG.E.U8 desc[UR32][R6.64], R11 ;  /* 0x0000000b06005986 */ /* 0x0001e8000c101120 */
[----:B------:R0:W-:Y:S01]  /*464b0*/  @P4 STG.E.U8 desc[UR32][R12.64], R19 ;  /* 0x000000130c004986 */ /* 0x0001e2000c101120 */
[----:B------:R-:W-:-:S03]  /*464c0*/  IMAD.X R37, R0, 0x1, R37, P3 ;  /* 0x0000000100257824 */ /* 0x000fc600018e0625 */
[----:B------:R0:W-:Y:S01]  /*464d0*/  @P2 STG.E.U8 desc[UR32][R2.64], R17 ;  /* 0x0000001102002986 */ /* 0x0001e2000c101120 */
[----:B------:R-:W-:Y:S05]  /*464e0*/  @!P0 EXIT ;  /* 0x000000000000894d */ /* 0x000fea0003800000 */
[----:B------:R-:W-:Y:S01]  /*464f0*/  STG.E.U8 desc[UR32][R36.64], R15 ;  /* 0x0000000f24007986 */ /* 0x000fe2000c101120 */
[----:B------:R-:W-:Y:S05]  /*46500*/  EXIT ;  /* 0x000000000000794d */ /* 0x000fea0003800000 */
.L_x_2:
[----:B------:R-:W-:-:S00]  /*46510*/  BRA `(.L_x_2) ;  /* 0xfffffffc00fc7947 */ /* 0x000fc0000383ffff */
[----:B------:R-:W-:-:S00]  /*46520*/  NOP ;  /* 0x0000000000007918 */ /* 0x000fc00000000000 */
        /* <DEDUP_REMOVED lines=13> */
.L_x_3:


//--------------------- .nv.shared.matmul_kernel  --------------------------
	.section	.nv.shared.matmul_kernel,"aw",@nobits
	.sectionflags	@""
	.align	16
	.zero		1024


//--------------------- .nv.shared.reserved.0     --------------------------
	.section	.nv.shared.reserved.0,"aw",@nobits
	.weak		__nv_reservedSMEM_offset_0_alias
	.size		__nv_reservedSMEM_offset_0_alias, 0, 0
	.other		__nv_reservedSMEM_offset_0_alias,@"STO_CUDA_RESERVED_SHARED STV_DEFAULT"
__nv_reservedSMEM_offset_0_alias:
	.zero		0


//--------------------- .nv.constant0.matmul_kernel --------------------------
	.section	.nv.constant0.matmul_kernel,"a",@progbits
	.sectionflags	@""
	.align	4
.nv.constant0.matmul_kernel:
	.zero		608


//--------------------- SYMBOLS --------------------------

	.type		.nv.reservedSmem.offset0,@object
	.size		.nv.reservedSmem.offset0,0x4
